	.target	sm_80

	.elftype	@"ET_EXEC"


//--------------------- .note.nv.tkinfo           --------------------------
	.section	.note.nv.tkinfo,"",@"SHT_NOTE"
	.sectionflags	@"SHF_NOTE_NV_TKINFO"
	.tkinfo
        /*0018*/ 	.word	0x00000002
        /*0030*/ 	.string	""
        /*0030*/ 	.string	"ptxas"
        /*0030*/ 	.string	"Cuda compilation tools, release 13.0, V13.0.88"
        /*0030*/ 	.string	"Build cuda_13.0.r13.0/compiler.36424714_0"
        /*0030*/ 	.string	"-v  -suppress-debug-info  -lineinfo  -arch sm_80 "



//--------------------- .note.nv.cuinfo           --------------------------
	.section	.note.nv.cuinfo,"",@"SHT_NOTE"
	.sectionflags	@"SHF_NOTE_NV_CUINFO"
        /*0018*/ 	.short	0x0002
        /*001a*/ 	.short	0x0050
        /*001c*/ 	.short	0x0082
	.zero		2


//--------------------- .nv.info                  --------------------------
	.section	.nv.info,"",@"SHT_CUDA_INFO"
	.align	4


	//----- nvinfo : EIATTR_REGCOUNT
	.align		4
        /*0000*/ 	.byte	0x04, 0x2f
        /*0002*/ 	.short	(.L_1 - .L_0)
	.align		4
.L_0:
        /*0004*/ 	.word	index@(matmul_kernel)
        /*0008*/ 	.word	0x00000020


	//----- nvinfo : EIATTR_FRAME_SIZE
	.align		4
.L_1:
        /*000c*/ 	.byte	0x04, 0x11
        /*000e*/ 	.short	(.L_3 - .L_2)
	.align		4
.L_2:
        /*0010*/ 	.word	index@(matmul_kernel)
        /*0014*/ 	.word	0x00003ea0


	//----- nvinfo : EIATTR_MIN_STACK_SIZE
	.align		4
.L_3:
        /*0018*/ 	.byte	0x04, 0x12
        /*001a*/ 	.short	(.L_5 - .L_4)
	.align		4
.L_4:
        /*001c*/ 	.word	index@(matmul_kernel)
        /*0020*/ 	.word	0x00003ea0
.L_5:


//--------------------- .nv.info.matmul_kernel    --------------------------
	.section	.nv.info.matmul_kernel,"",@"SHT_CUDA_INFO"
	.sectionflags	@""
	.align	4


	//----- nvinfo : EIATTR_CUDA_API_VERSION
	.align		4
        /*0000*/ 	.byte	0x04, 0x37
        /*0002*/ 	.short	(.L_7 - .L_6)
.L_6:
        /*0004*/ 	.word	0x00000082


	//----- nvinfo : EIATTR_SW2861232_WAR
	.align		4
.L_7:
        /*0008*/ 	.byte	0x01, 0x35
	.zero		2


	//----- nvinfo : EIATTR_PARAM_CBANK
	.align		4
        /*000c*/ 	.byte	0x04, 0x0a
        /*000e*/ 	.short	(.L_9 - .L_8)
	.align		4
.L_8:
        /*0010*/ 	.word	index@(.nv.constant0.matmul_kernel)
        /*0014*/ 	.short	0x0160
        /*0016*/ 	.short	0x0050


	//----- nvinfo : EIATTR_CBANK_PARAM_SIZE
	.align		4
.L_9:
        /*0018*/ 	.byte	0x03, 0x19
        /*001a*/ 	.short	0x0050


	//----- nvinfo : EIATTR_KPARAM_INFO
	.align		4
        /*001c*/ 	.byte	0x04, 0x17
        /*001e*/ 	.short	(.L_11 - .L_10)
.L_10:
        /*0020*/ 	.word	0x00000000
        /*0024*/ 	.short	0x000d
        /*0026*/ 	.short	0x0048
        /*0028*/ 	.byte	0x00, 0xf4, 0x21, 0x00


	//----- nvinfo : EIATTR_KPARAM_INFO
	.align		4
.L_11:
        /*002c*/ 	.byte	0x04, 0x17
        /*002e*/ 	.short	(.L_13 - .L_12)
.L_12:
        /*0030*/ 	.word	0x00000000
        /*0034*/ 	.short	0x000c
        /*0036*/ 	.short	0x0040
        /*0038*/ 	.byte	0x00, 0xf4, 0x21, 0x00


	//----- nvinfo : EIATTR_KPARAM_INFO
	.align		4
.L_13:
        /*003c*/ 	.byte	0x04, 0x17
        /*003e*/ 	.short	(.L_15 - .L_14)
.L_14:
        /*0040*/ 	.word	0x00000000
        /*0044*/ 	.short	0x000b
        /*0046*/ 	.short	0x0038
        /*0048*/ 	.byte	0x00, 0xf0, 0x11, 0x00


	//----- nvinfo : EIATTR_KPARAM_INFO
	.align		4
.L_15:
        /*004c*/ 	.byte	0x04, 0x17
        /*004e*/ 	.short	(.L_17 - .L_16)
.L_16:
        /*0050*/ 	.word	0x00000000
        /*0054*/ 	.short	0x000a
        /*0056*/ 	.short	0x0034
        /*0058*/ 	.byte	0x00, 0xf0, 0x11, 0x00


	//----- nvinfo : EIATTR_KPARAM_INFO
	.align		4
.L_17:
        /*005c*/ 	.byte	0x04, 0x17
        /*005e*/ 	.short	(.L_19 - .L_18)
.L_18:
        /*0060*/ 	.word	0x00000000
        /*0064*/ 	.short	0x0009
        /*0066*/ 	.short	0x0030
        /*0068*/ 	.byte	0x00, 0xf0, 0x11, 0x00


	//----- nvinfo : EIATTR_KPARAM_INFO
	.align		4
.L_19:
        /*006c*/ 	.byte	0x04, 0x17
        /*006e*/ 	.short	(.L_21 - .L_20)
.L_20:
        /*0070*/ 	.word	0x00000000
        /*0074*/ 	.short	0x0008
        /*0076*/ 	.short	0x002c
        /*0078*/ 	.byte	0x00, 0xf0, 0x11, 0x00


	//----- nvinfo : EIATTR_KPARAM_INFO
	.align		4
.L_21:
        /*007c*/ 	.byte	0x04, 0x17
        /*007e*/ 	.short	(.L_23 - .L_22)
.L_22:
        /*0080*/ 	.word	0x00000000
        /*0084*/ 	.short	0x0007
        /*0086*/ 	.short	0x0028
        /*0088*/ 	.byte	0x00, 0xf0, 0x11, 0x00


	//----- nvinfo : EIATTR_KPARAM_INFO
	.align		4
.L_23:
        /*008c*/ 	.byte	0x04, 0x17
        /*008e*/ 	.short	(.L_25 - .L_24)
.L_24:
        /*0090*/ 	.word	0x00000000
        /*0094*/ 	.short	0x0006
        /*0096*/ 	.short	0x0024
        /*0098*/ 	.byte	0x00, 0xf0, 0x11, 0x00


	//----- nvinfo : EIATTR_KPARAM_INFO
	.align		4
.L_25:
        /*009c*/ 	.byte	0x04, 0x17
        /*009e*/ 	.short	(.L_27 - .L_26)
.L_26:
        /*00a0*/ 	.word	0x00000000
        /*00a4*/ 	.short	0x0005
        /*00a6*/ 	.short	0x0020
        /*00a8*/ 	.byte	0x00, 0xf0, 0x11, 0x00


	//----- nvinfo : EIATTR_KPARAM_INFO
	.align		4
.L_27:
        /*00ac*/ 	.byte	0x04, 0x17
        /*00ae*/ 	.short	(.L_29 - .L_28)
.L_28:
        /*00b0*/ 	.word	0x00000000
        /*00b4*/ 	.short	0x0004
        /*00b6*/ 	.short	0x001c
        /*00b8*/ 	.byte	0x00, 0xf0, 0x11, 0x00


	//----- nvinfo : EIATTR_KPARAM_INFO
	.align		4
.L_29:
        /*00bc*/ 	.byte	0x04, 0x17
        /*00be*/ 	.short	(.L_31 - .L_30)
.L_30:
        /*00c0*/ 	.word	0x00000000
        /*00c4*/ 	.short	0x0003
        /*00c6*/ 	.short	0x0018
        /*00c8*/ 	.byte	0x00, 0xf0, 0x11, 0x00


	//----- nvinfo : EIATTR_KPARAM_INFO
	.align		4
.L_31:
        /*00cc*/ 	.byte	0x04, 0x17
        /*00ce*/ 	.short	(.L_33 - .L_32)
.L_32:
        /*00d0*/ 	.word	0x00000000
        /*00d4*/ 	.short	0x0002
        /*00d6*/ 	.short	0x0010
        /*00d8*/ 	.byte	0x00, 0xf4, 0x21, 0x00


	//----- nvinfo : EIATTR_KPARAM_INFO
	.align		4
.L_33:
        /*00dc*/ 	.byte	0x04, 0x17
        /*00de*/ 	.short	(.L_35 - .L_34)
.L_34:
        /*00e0*/ 	.word	0x00000000
        /*00e4*/ 	.short	0x0001
        /*00e6*/ 	.short	0x0008
        /*00e8*/ 	.byte	0x00, 0xf4, 0x21, 0x00


	//----- nvinfo : EIATTR_KPARAM_INFO
	.align		4
.L_35:
        /*00ec*/ 	.byte	0x04, 0x17
        /*00ee*/ 	.short	(.L_37 - .L_36)
.L_36:
        /*00f0*/ 	.word	0x00000000
        /*00f4*/ 	.short	0x0000
        /*00f6*/ 	.short	0x0000
        /*00f8*/ 	.byte	0x00, 0xf4, 0x21, 0x00


	//----- nvinfo : EIATTR_MAXREG_COUNT
	.align		4
.L_37:
        /*00fc*/ 	.byte	0x03, 0x1b
        /*00fe*/ 	.short	0x00ff


	//----- nvinfo : EIATTR_NUM_BARRIERS
	.align		4
        /*0100*/ 	.byte	0x02, 0x4c
        /*0102*/ 	.byte	0x01
	.zero		1


	//----- nvinfo : EIATTR_ANNOTATIONS
	.align		4
        /*0104*/ 	.byte	0x04, 0x55
        /*0106*/ 	.short	(.L_39 - .L_38)


	//   ....[0]....
.L_38:
        /*0108*/ 	.word	0x00000001
        /*010c*/ 	.byte	0xe0, 0x04, 0x00, 0x00, 0x01, 0x00, 0x00, 0x00, 0x30, 0x05, 0x00, 0x00, 0x01, 0x00, 0x00, 0x00
        /* <DEDUP_REMOVED lines=3296> */
        /*cf1c*/ 	.byte	0x50, 0x46, 0x03, 0x00


	//----- nvinfo : EIATTR_MERCURY_ISA_VERSION
	.align		4
.L_39:
        /*cf20*/ 	.byte	0x03, 0x5f
        /*cf22*/ 	.short	0x0000


	//----- nvinfo : EIATTR_EXIT_INSTR_OFFSETS
	.align		4
        /*cf24*/ 	.byte	0x04, 0x1c
        /*cf26*/ 	.short	(.L_41 - .L_40)


	//   ....[0]....
.L_40:
        /*cf28*/ 	.word	0x00065f60


	//   ....[1]....
        /*cf2c*/ 	.word	0x00065f90


	//----- nvinfo : EIATTR_REQNTID
	.align		4
.L_41:
        /*cf30*/ 	.byte	0x04, 0x10
        /*cf32*/ 	.short	(.L_43 - .L_42)
.L_42:
        /*cf34*/ 	.word	0x00000080
        /*cf38*/ 	.word	0x00000001
        /*cf3c*/ 	.word	0x00000001
.L_43:


//--------------------- .nv.callgraph             --------------------------
	.section	.nv.callgraph,"",@"SHT_CUDA_CALLGRAPH"
	.align	4
	.sectionentsize	8
	.align		4
        /*0000*/ 	.word	0x00000000
	.align		4
        /*0004*/ 	.word	0xffffffff
	.align		4
        /*0008*/ 	.word	0x00000000
	.align		4
        /*000c*/ 	.word	0xfffffffe
	.align		4
        /*0010*/ 	.word	0x00000000
	.align		4
        /*0014*/ 	.word	0xfffffffd
	.align		4
        /*0018*/ 	.word	0x00000000
	.align		4
        /*001c*/ 	.word	0xfffffffc


//--------------------- .nv.rel.action            --------------------------
	.section	.nv.rel.action,"",@"SHT_CUDA_RELOCINFO"
	.align	8
	.sectionentsize	8
        /*0000*/ 	.byte	0x73, 0x00, 0x00, 0x00, 0x00, 0x00, 0x00, 0x00, 0x00, 0x00, 0x00, 0x11, 0x25, 0x00, 0x05, 0x36


//--------------------- .nv.constant0.matmul_kernel --------------------------
	.section	.nv.constant0.matmul_kernel,"a",@progbits
	.sectionflags	@""
	.align	4
.nv.constant0.matmul_kernel:
	.zero		432


//--------------------- .text.matmul_kernel       --------------------------
	.section	.text.matmul_kernel,"ax",@progbits
	.sectioninfo	@"SHI_REGISTERS=32"
	.align	128
        .global         matmul_kernel
        .type           matmul_kernel,@function
        .size           matmul_kernel,(.L_x_5 - matmul_kernel)
        .other          matmul_kernel,@"STO_CUDA_ENTRY STV_DEFAULT"
matmul_kernel:
.text.matmul_kernel:
[----:B------:R-:W-:-:S04]  /*0000*/  IMAD.MOV.U32 R1, RZ, RZ, c[0x0][0x28] ;  /* 0x00000a00ff017624 */ /* 0x000fc800078e00ff */
[----:B------:R-:W-:Y:S01]  /*0010*/  IMAD.MOV.U32 R0, RZ, RZ, c[0x0][0x17c] ;  /* 0x00005f00ff007624 */ /* 0x000fe200078e00ff */
[----:B------:R-:W-:Y:S01]  /*0020*/  IADD3 R1, R1, -0x3ea0, RZ ;  /* 0xffffc16001017810 */ /* 0x000fe20007ffe0ff */
[----:B------:R-:W0:Y:S01]  /*0030*/  S2R R12, SR_TID.X ;  /* 0x00000000000c7919 */ /* 0x000e220000002100 */
[----:B------:R-:W-:Y:S02]  /*0040*/  ULDC.64 UR6, c[0x0][0x118] ;  /* 0x0000460000067ab9 */ /* 0x000fe40000000a00 */
[----:B------:R-:W-:-:S04]  /*0050*/  IADD3 R0, R0, 0xff, RZ ;  /* 0x000000ff00007810 */ /* 0x000fc80007ffe0ff */
[----:B------:R-:W-:-:S04]  /*0060*/  SHF.R.S32.HI R3, RZ, 0x1f, R0 ;  /* 0x0000001fff037819 */ /* 0x000fc80000011400 */
[----:B------:R-:W-:-:S04]  /*0070*/  LEA.HI R3, R3, R0, RZ, 0x8 ;  /* 0x0000000003037211 */ /* 0x000fc800078f40ff */
[----:B------:R-:W-:Y:S02]  /*0080*/  SHF.R.S32.HI R0, RZ, 0x8, R3 ;  /* 0x00000008ff007819 */ /* 0x000fe40000011403 */
[----:B------:R-:W1:Y:S03]  /*0090*/  S2R R3, SR_CTAID.X ;  /* 0x0000000000037919 */ /* 0x000e660000002500 */
[----:B------:R-:W-:Y:S01]  /*00a0*/  IMAD.SHL.U32 R0, R0, 0x8, RZ ;  /* 0x0000000800007824 */ /* 0x000fe200078e00ff */
[----:B0-----:R-:W-:-:S04]  /*00b0*/  LOP3.LUT R15, R12, 0x7f, RZ, 0xc0, !PT ;  /* 0x0000007f0c0f7812 */ /* 0x001fc800078ec0ff */
[-C--:B------:R-:W-:Y:S02]  /*00c0*/  IABS R7, R0.reuse ;  /* 0x0000000000077213 */ /* 0x080fe40000000000 */
[----:B------:R-:W-:Y:S02]  /*00d0*/  IABS R10, R0 ;  /* 0x00000000000a7213 */ /* 0x000fe40000000000 */
[----:B------:R-:W0:Y:S01]  /*00e0*/  I2F.RP R2, R7 ;  /* 0x0000000700027306 */ /* 0x000e220000209400 */
[----:B-1----:R-:W-:-:S07]  /*00f0*/  IABS R8, R3 ;  /* 0x0000000300087213 */ /* 0x002fce0000000000 */
[----:B0-----:R-:W0:Y:S02]  /*0100*/  MUFU.RCP R2, R2 ;  /* 0x0000000200027308 */ /* 0x001e240000001000 */
[----:B0-----:R-:W-:Y:S01]  /*0110*/  IADD3 R4, R2, 0xffffffe, RZ ;  /* 0x0ffffffe02047810 */ /* 0x001fe20007ffe0ff */
[----:B------:R-:W-:-:S05]  /*0120*/  IMAD.MOV R2, RZ, RZ, -R10 ;  /* 0x000000ffff027224 */ /* 0x000fca00078e0a0a */
[----:B------:R0:W1:Y:S02]  /*0130*/  F2I.FTZ.U32.TRUNC.NTZ R5, R4 ;  /* 0x0000000400057305 */ /* 0x000064000021f000 */
[----:B0-----:R-:W-:Y:S02]  /*0140*/  IMAD.MOV.U32 R4, RZ, RZ, RZ ;  /* 0x000000ffff047224 */ /* 0x001fe400078e00ff */
[----:B-1----:R-:W-:-:S04]  /*0150*/  IMAD.MOV R6, RZ, RZ, -R5 ;  /* 0x000000ffff067224 */ /* 0x002fc800078e0a05 */
[----:B------:R-:W-:Y:S02]  /*0160*/  IMAD R9, R6, R7, RZ ;  /* 0x0000000706097224 */ /* 0x000fe400078e02ff */
[----:B------:R-:W-:Y:S02]  /*0170*/  IMAD.MOV.U32 R6, RZ, RZ, R8 ;  /* 0x000000ffff067224 */ /* 0x000fe400078e0008 */
[----:B------:R-:W-:-:S06]  /*0180*/  IMAD.HI.U32 R5, R5, R9, R4 ;  /* 0x0000000905057227 */ /* 0x000fcc00078e0004 */
[----:B------:R-:W-:-:S04]  /*0190*/  IMAD.HI.U32 R5, R5, R6, RZ ;  /* 0x0000000605057227 */ /* 0x000fc800078e00ff */
[----:B------:R-:W-:-:S05]  /*01a0*/  IMAD R2, R5, R2, R6 ;  /* 0x0000000205027224 */ /* 0x000fca00078e0206 */
[----:B------:R-:W-:-:S13]  /*01b0*/  ISETP.GT.U32.AND P1, PT, R7, R2, PT ;  /* 0x000000020700720c */ /* 0x000fda0003f24070 */
[----:B------:R-:W-:Y:S01]  /*01c0*/  @!P1 IMAD.IADD R2, R2, 0x1, -R7 ;  /* 0x0000000102029824 */ /* 0x000fe200078e0a07 */
[----:B------:R-:W-:Y:S02]  /*01d0*/  @!P1 IADD3 R5, R5, 0x1, RZ ;  /* 0x0000000105059810 */ /* 0x000fe40007ffe0ff */
[----:B------:R-:W-:Y:S02]  /*01e0*/  ISETP.NE.AND P1, PT, R0, RZ, PT ;  /* 0x000000ff0000720c */ /* 0x000fe40003f25270 */
[----:B------:R-:W-:Y:S02]  /*01f0*/  ISETP.GE.U32.AND P0, PT, R2, R7, PT ;  /* 0x000000070200720c */ /* 0x000fe40003f06070 */
[----:B------:R-:W-:-:S04]  /*0200*/  LOP3.LUT R2, R3, R0, RZ, 0x3c, !PT ;  /* 0x0000000003027212 */ /* 0x000fc800078e3cff */
[----:B------:R-:W-:Y:S01]  /*0210*/  ISETP.GE.AND P2, PT, R2, RZ, PT ;  /* 0x000000ff0200720c */ /* 0x000fe20003f46270 */
[----:B------:R-:W-:-:S05]  /*0220*/  IMAD.MOV.U32 R2, RZ, RZ, c[0x0][0x178] ;  /* 0x00005e00ff027624 */ /* 0x000fca00078e00ff */
[----:B------:R-:W-:Y:S02]  /*0230*/  IADD3 R2, R2, 0x7f, RZ ;  /* 0x0000007f02027810 */ /* 0x000fe40007ffe0ff */
[----:B------:R-:W-:-:S05]  /*0240*/  @P0 IADD3 R5, R5, 0x1, RZ ;  /* 0x0000000105050810 */ /* 0x000fca0007ffe0ff */
[----:B------:R-:W-:Y:S01]  /*0250*/  IMAD.MOV.U32 R4, RZ, RZ, R5 ;  /* 0x000000ffff047224 */ /* 0x000fe200078e0005 */
[----:B------:R-:W-:-:S03]  /*0260*/  SHF.R.S32.HI R5, RZ, 0x1f, R2 ;  /* 0x0000001fff057819 */ /* 0x000fc60000011402 */
[----:B------:R-:W-:Y:S01]  /*0270*/  @!P2 IMAD.MOV R4, RZ, RZ, -R4 ;  /* 0x000000ffff04a224 */ /* 0x000fe200078e0a04 */
[----:B------:R-:W-:Y:S02]  /*0280*/  @!P1 LOP3.LUT R4, RZ, R0, RZ, 0x33, !PT ;  /* 0x00000000ff049212 */ /* 0x000fe400078e33ff */
[----:B------:R-:W-:-:S03]  /*0290*/  LEA.HI R5, R5, R2, RZ, 0x7 ;  /* 0x0000000205057211 */ /* 0x000fc600078f38ff */
[----:B------:R-:W-:Y:S02]  /*02a0*/  IMAD.SHL.U32 R2, R4, 0x8, RZ ;  /* 0x0000000804027824 */ /* 0x000fe400078e00ff */
[----:B------:R-:W-:-:S03]  /*02b0*/  IMAD.MOV R4, RZ, RZ, -R4 ;  /* 0x000000ffff047224 */ /* 0x000fc600078e0a04 */
[----:B------:R-:W-:Y:S01]  /*02c0*/  LEA.HI.SX32 R5, R5, -R2, 0x19 ;  /* 0x8000000205057211 */ /* 0x000fe200078fcaff */
[----:B------:R-:W-:Y:S02]  /*02d0*/  IMAD R13, R0, R4, R3 ;  /* 0x00000004000d7224 */ /* 0x000fe400078e0203 */
[----:B------:R-:W-:Y:S01]  /*02e0*/  IMAD.MOV.U32 R4, RZ, RZ, RZ ;  /* 0x000000ffff047224 */ /* 0x000fe200078e00ff */
[----:B------:R-:W-:Y:S02]  /*02f0*/  IMNMX R6, R5, 0x8, PT ;  /* 0x0000000805067817 */ /* 0x000fe40003800200 */
[----:B------:R-:W-:Y:S02]  /*0300*/  IABS R11, R13 ;  /* 0x0000000d000b7213 */ /* 0x000fe40000000000 */
[----:B------:R-:W-:-:S04]  /*0310*/  IABS R9, R6 ;  /* 0x0000000600097213 */ /* 0x000fc80000000000 */
[----:B------:R-:W0:Y:S08]  /*0320*/  I2F.RP R7, R9 ;  /* 0x0000000900077306 */ /* 0x000e300000209400 */
[----:B0-----:R-:W0:Y:S02]  /*0330*/  MUFU.RCP R7, R7 ;  /* 0x0000000700077308 */ /* 0x001e240000001000 */
[----:B0-----:R-:W-:-:S06]  /*0340*/  IADD3 R5, R7, 0xffffffe, RZ ;  /* 0x0ffffffe07057810 */ /* 0x001fcc0007ffe0ff */
[----:B------:R-:W0:Y:S02]  /*0350*/  F2I.FTZ.U32.TRUNC.NTZ R5, R5 ;  /* 0x0000000500057305 */ /* 0x000e24000021f000 */
[----:B0-----:R-:W-:-:S04]  /*0360*/  IMAD.MOV R8, RZ, RZ, -R5 ;  /* 0x000000ffff087224 */ /* 0x001fc800078e0a05 */
[----:B------:R-:W-:-:S04]  /*0370*/  IMAD.MOV.U32 R0, RZ, RZ, R8 ;  /* 0x000000ffff007224 */ /* 0x000fc800078e0008 */
[----:B------:R-:W-:Y:S01]  /*0380*/  IMAD R3, R0, R9, RZ ;  /* 0x0000000900037224 */ /* 0x000fe200078e02ff */
[----:B------:R-:W-:-:S03]  /*0390*/  IABS R0, R6 ;  /* 0x0000000600007213 */ /* 0x000fc60000000000 */
[----:B------:R-:W-:-:S04]  /*03a0*/  IMAD.HI.U32 R4, R5, R3, R4 ;  /* 0x0000000305047227 */ /* 0x000fc800078e0004 */
[----:B------:R-:W-:Y:S02]  /*03b0*/  IMAD.MOV R0, RZ, RZ, -R0 ;  /* 0x000000ffff007224 */ /* 0x000fe400078e0a00 */
        /* <DEDUP_REMOVED lines=9> */
[----:B------:R-:W-:-:S05]  /*0450*/  IMAD.MOV.U32 R0, RZ, RZ, 0x7f ;  /* 0x0000007fff007424 */ /* 0x000fca00078e00ff */
[----:B------:R-:W-:Y:S02]  /*0460*/  IADD3 R16, R0, c[0x0][0x180], RZ ;  /* 0x0000600000107a10 */ /* 0x000fe40007ffe0ff */
[----:B------:R-:W-:Y:S02]  /*0470*/  @P0 IADD3 R4, R4, 0x1, RZ ;  /* 0x0000000104040810 */ /* 0x000fe40007ffe0ff */
[----:B------:R-:W-:-:S03]  /*0480*/  ISETP.GT.AND P0, PT, R16, 0x7f, PT ;  /* 0x0000007f1000780c */ /* 0x000fc60003f04270 */
[----:B------:R-:W-:Y:S01]  /*0490*/  @!P2 IMAD.MOV R4, RZ, RZ, -R4 ;  /* 0x000000ffff04a224 */ /* 0x000fe200078e0a04 */
[----:B------:R-:W-:-:S05]  /*04a0*/  @!P1 LOP3.LUT R4, RZ, R6, RZ, 0x33, !PT ;  /* 0x00000006ff049212 */ /* 0x000fca00078e33ff */
[----:B------:R-:W-:Y:S02]  /*04b0*/  IMAD.MOV R3, RZ, RZ, -R4 ;  /* 0x000000ffff037224 */ /* 0x000fe400078e0a04 */
[----:B------:R-:W-:Y:S02]  /*04c0*/  IMAD.SHL.U32 R14, R4, 0x100, RZ ;  /* 0x00000100040e7824 */ /* 0x000fe400078e00ff */
[----:B------:R-:W-:-:S03]  /*04d0*/  IMAD R3, R6, R3, R13 ;  /* 0x0000000306037224 */ /* 0x000fc600078e020d */
[----:B------:R-:W-:Y:S01]  /*04e0*/  STL [R1+0x770], R14 ;  /* 0x0007700e01007387 */ /* 0x000fe20000100800 */
[----:B------:R-:W-:Y:S01]  /*04f0*/  IMAD.IADD R0, R2, 0x1, R3 ;  /* 0x0000000102007824 */ /* 0x000fe200078e0203 */
[C---:B------:R-:W-:Y:S02]  /*0500*/  IADD3 R2, R14.reuse, 0x1, RZ ;  /* 0x000000010e027810 */ /* 0x040fe40007ffe0ff */
[C---:B------:R-:W-:Y:S02]  /*0510*/  IADD3 R3, R14.reuse, 0x2, RZ ;  /* 0x000000020e037810 */ /* 0x040fe40007ffe0ff */
[C---:B------:R-:W-:Y:S01]  /*0520*/  IADD3 R4, R14.reuse, 0x3, RZ ;  /* 0x000000030e047810 */ /* 0x040fe20007ffe0ff */
[----:B------:R0:W-:Y:S01]  /*0530*/  STL [R1+0x13bc], R2 ;  /* 0x0013bc0201007387 */ /* 0x0001e20000100800 */
[C---:B------:R-:W-:Y:S02]  /*0540*/  IADD3 R29, R14.reuse, 0xf0, RZ ;  /* 0x000000f00e1d7810 */ /* 0x040fe40007ffe0ff */
[C---:B------:R-:W-:Y:S01]  /*0550*/  IADD3 R5, R14.reuse, 0xf6, RZ ;  /* 0x000000f60e057810 */ /* 0x040fe20007ffe0ff */
[----:B------:R1:W-:Y:S01]  /*0560*/  STL [R1+0x13b8], R3 ;  /* 0x0013b80301007387 */ /* 0x0003e20000100800 */
[----:B------:R-:W-:-:S03]  /*0570*/  IADD3 R28, R14, 0xfa, RZ ;  /* 0x000000fa0e1c7810 */ /* 0x000fc60007ffe0ff */
[----:B------:R2:W-:Y:S01]  /*0580*/  STL [R1+0x13b4], R4 ;  /* 0x0013b40401007387 */ /* 0x0005e20000100800 */
[C---:B0-----:R-:W-:Y:S02]  /*0590*/  IADD3 R2, R14.reuse, 0x4, RZ ;  /* 0x000000040e027810 */ /* 0x041fe40007ffe0ff */
[----:B-1----:R-:W-:-:S03]  /*05a0*/  IADD3 R3, R14, 0x5, RZ ;  /* 0x000000050e037810 */ /* 0x002fc60007ffe0ff */
[----:B------:R0:W-:Y:S01]  /*05b0*/  STL [R1+0x13b0], R2 ;  /* 0x0013b00201007387 */ /* 0x0001e20000100800 */
[----:B--2---:R-:W-:-:S03]  /*05c0*/  IADD3 R4, R14, 0x6, RZ ;  /* 0x000000060e047810 */ /* 0x004fc60007ffe0ff */
[----:B------:R1:W-:Y:S04]  /*05d0*/  STL [R1+0x13c0], R3 ;  /* 0x0013c00301007387 */ /* 0x0003e80000100800 */
        /* <DEDUP_REMOVED lines=457> */
[----:B0-----:R-:W-:Y:S01]  /*2270*/  IADD3 R2, R14, 0xeb, RZ ;  /* 0x000000eb0e027810 */ /* 0x001fe20007ffe0ff */
[----:B-1----:R-:W-:Y:S01]  /*2280*/  IMAD R3, R0, 0x80, R15 ;  /* 0x0000008000037824 */ /* 0x002fe200078e020f */
[----:B------:R-:W-:-:S03]  /*2290*/  IADD3 R0, R14, 0xec, RZ ;  /* 0x000000ec0e007810 */ /* 0x000fc60007ffe0ff */
[----:B------:R0:W-:Y:S01]  /*22a0*/  STL [R1+0x1758], R2 ;  /* 0x0017580201007387 */ /* 0x0001e20000100800 */
[----:B--2---:R-:W-:-:S03]  /*22b0*/  IADD3 R4, R14, 0xf3, RZ ;  /* 0x000000f30e047810 */ /* 0x004fc60007ffe0ff */
[----:B------:R1:W-:Y:S04]  /*22c0*/  STL [R1+0x13a8], R3 ;  /* 0x0013a80301007387 */ /* 0x0003e80000100800 */
[----:B------:R2:W-:Y:S01]  /*22d0*/  STL [R1+0x175c], R0 ;  /* 0x00175c0001007387 */ /* 0x0005e20000100800 */
[C---:B0-----:R-:W-:Y:S02]  /*22e0*/  IADD3 R2, R14.reuse, 0xed, RZ ;  /* 0x000000ed0e027810 */ /* 0x041fe40007ffe0ff */
[C---:B-1----:R-:W-:Y:S02]  /*22f0*/  IADD3 R3, R14.reuse, 0xee, RZ ;  /* 0x000000ee0e037810 */ /* 0x042fe40007ffe0ff */
[----:B--2---:R-:W-:-:S03]  /*2300*/  IADD3 R0, R14, 0xef, RZ ;  /* 0x000000ef0e007810 */ /* 0x004fc60007ffe0ff */
[----:B------:R0:W-:Y:S04]  /*2310*/  STL [R1+0x1764], R3 ;  /* 0x0017640301007387 */ /* 0x0001e80000100800 */
[----:B------:R-:W-:Y:S04]  /*2320*/  STL [R1+0x1760], R2 ;  /* 0x0017600201007387 */ /* 0x000fe80000100800 */
[----:B------:R1:W-:Y:S01]  /*2330*/  STL [R1+0x1768], R0 ;  /* 0x0017680001007387 */ /* 0x0003e20000100800 */
[----:B0-----:R-:W-:-:S03]  /*2340*/  IADD3 R3, R14, 0xf1, RZ ;  /* 0x000000f10e037810 */ /* 0x001fc60007ffe0ff */
[----:B------:R-:W-:Y:S04]  /*2350*/  STL [R1+0x176c], R29 ;  /* 0x00176c1d01007387 */ /* 0x000fe80000100800 */
[----:B------:R0:W-:Y:S01]  /*2360*/  STL [R1+0x1774], R3 ;  /* 0x0017740301007387 */ /* 0x0001e20000100800 */
[----:B-1----:R-:W-:-:S05]  /*2370*/  IADD3 R0, R14, 0xf2, RZ ;  /* 0x000000f20e007810 */ /* 0x002fca0007ffe0ff */
[----:B------:R1:W-:Y:S01]  /*2380*/  STL [R1+0x1778], R0 ;  /* 0x0017780001007387 */ /* 0x0003e20000100800 */
[----:B0-----:R-:W-:-:S03]  /*2390*/  IADD3 R3, R14, 0xf5, RZ ;  /* 0x000000f50e037810 */ /* 0x001fc60007ffe0ff */
[----:B------:R0:W-:Y:S01]  /*23a0*/  STL [R1+0x1780], R4 ;  /* 0x0017800401007387 */ /* 0x0001e20000100800 */
[C---:B-1----:R-:W-:Y:S02]  /*23b0*/  IADD3 R0, R14.reuse, 0xf4, RZ ;  /* 0x000000f40e007810 */ /* 0x042fe40007ffe0ff */
[----:B0-----:R-:W-:-:S03]  /*23c0*/  IADD3 R4, R14, 0xf8, RZ ;  /* 0x000000f80e047810 */ /* 0x001fc60007ffe0ff */
[----:B------:R0:W-:Y:S04]  /*23d0*/  STL [R1+0x1784], R0 ;  /* 0x0017840001007387 */ /* 0x0001e80000100800 */
[----:B------:R1:W-:Y:S04]  /*23e0*/  STL [R1+0x1790], R5 ;  /* 0x0017900501007387 */ /* 0x0003e80000100800 */
[----:B------:R-:W-:Y:S01]  /*23f0*/  STL [R1+0x178c], R3 ;  /* 0x00178c0301007387 */ /* 0x000fe20000100800 */
[C---:B0-----:R-:W-:Y:S02]  /*2400*/  IADD3 R0, R14.reuse, 0xf7, RZ ;  /* 0x000000f70e007810 */ /* 0x041fe40007ffe0ff */
[----:B-1----:R-:W-:-:S03]  /*2410*/  IADD3 R5, R14, 0xfb, RZ ;  /* 0x000000fb0e057810 */ /* 0x002fc60007ffe0ff */
[----:B------:R0:W-:Y:S04]  /*2420*/  STL [R1+0x1798], R0 ;  /* 0x0017980001007387 */ /* 0x0001e80000100800 */
[----:B------:R1:W-:Y:S01]  /*2430*/  STL [R1+0x179c], R4 ;  /* 0x00179c0401007387 */ /* 0x0003e20000100800 */
[C---:B0-----:R-:W-:Y:S02]  /*2440*/  IADD3 R0, R14.reuse, 0xf9, RZ ;  /* 0x000000f90e007810 */ /* 0x041fe40007ffe0ff */
[----:B-1----:R-:W-:-:S03]  /*2450*/  IADD3 R4, R14, 0xfc, RZ ;  /* 0x000000fc0e047810 */ /* 0x002fc60007ffe0ff */
[----:B------:R0:W-:Y:S04]  /*2460*/  STL [R1+0x17a4], R0 ;  /* 0x0017a40001007387 */ /* 0x0001e80000100800 */
[----:B------:R-:W-:Y:S04]  /*2470*/  STL [R1+0x17a0], R5 ;  /* 0x0017a00501007387 */ /* 0x000fe80000100800 */
[----:B------:R-:W-:Y:S01]  /*2480*/  STL [R1+0x17a8], R28 ;  /* 0x0017a81c01007387 */ /* 0x000fe20000100800 */
[----:B0-----:R-:W-:-:S03]  /*2490*/  IADD3 R0, R14, 0xfd, RZ ;  /* 0x000000fd0e007810 */ /* 0x001fc60007ffe0ff */
[----:B------:R0:W-:Y:S04]  /*24a0*/  STL [R1+0x1794], R4 ;  /* 0x0017940401007387 */ /* 0x0001e80000100800 */
[----:B------:R1:W-:Y:S01]  /*24b0*/  STL [R1+0x1788], R0 ;  /* 0x0017880001007387 */ /* 0x0003e20000100800 */
[C---:B0-----:R-:W-:Y:S02]  /*24c0*/  IADD3 R4, R14.reuse, 0xfe, RZ ;  /* 0x000000fe0e047810 */ /* 0x041fe40007ffe0ff */
[----:B-1----:R-:W-:-:S03]  /*24d0*/  IADD3 R0, R14, 0xff, RZ ;  /* 0x000000ff0e007810 */ /* 0x002fc60007ffe0ff */
[----:B------:R0:W-:Y:S04]  /*24e0*/  STL [R1+0x177c], R4 ;  /* 0x00177c0401007387 */ /* 0x0001e80000100800 */
[----:B------:R0:W-:Y:S01]  /*24f0*/  STL [R1+0x1770], R0 ;  /* 0x0017700001007387 */ /* 0x0001e20000100800 */
[----:B------:R-:W-:Y:S05]  /*2500*/  @P0 BRA `(.L_x_0) ;  /* 0x0000078000000947 */ /* 0x000fea0003800000 */
[----:B------:R1:W-:Y:S01]  /*2510*/  STL [R1], RZ ;  /* 0x000000ff01007387 */ /* 0x0003e20000100800 */
[----:B0-----:R-:W-:Y:S01]  /*2520*/  IMAD.SHL.U32 R0, R12, 0x40, RZ ;  /* 0x000000400c007824 */ /* 0x001fe200078e00ff */
[----:B------:R-:W-:Y:S01]  /*2530*/  CS2R R24, SRZ ;  /* 0x0000000000187805 */ /* 0x000fe2000001ff00 */
[----:B------:R-:W-:Y:S01]  /*2540*/  CS2R R26, SRZ ;  /* 0x00000000001a7805 */ /* 0x000fe2000001ff00 */
[----:B------:R1:W-:Y:S01]  /*2550*/  STL [R1+0x4], RZ ;  /* 0x000004ff01007387 */ /* 0x0003e20000100800 */
[----:B------:R-:W-:Y:S01]  /*2560*/  CS2R R20, SRZ ;  /* 0x0000000000147805 */ /* 0x000fe2000001ff00 */
[----:B------:R-:W-:Y:S01]  /*2570*/  LOP3.LUT R0, R0, 0x1800, RZ, 0xc0, !PT ;  /* 0x0000180000007812 */ /* 0x000fe200078ec0ff */
[----:B------:R-:W-:Y:S01]  /*2580*/  CS2R R22, SRZ ;  /* 0x0000000000167805 */ /* 0x000fe2000001ff00 */
[----:B------:R1:W-:Y:S01]  /*2590*/  STL [R1+0x8], RZ ;  /* 0x000008ff01007387 */ /* 0x0003e20000100800 */
[----:B------:R-:W-:Y:S01]  /*25a0*/  CS2R R16, SRZ ;  /* 0x0000000000107805 */ /* 0x000fe2000001ff00 */
[----:B------:R-:W-:Y:S01]  /*25b0*/  CS2R R18, SRZ ;  /* 0x0000000000127805 */ /* 0x000fe2000001ff00 */
[----:B------:R-:W-:Y:S01]  /*25c0*/  CS2R R12, SRZ ;  /* 0x00000000000c7805 */ /* 0x000fe2000001ff00 */
[----:B------:R1:W-:Y:S01]  /*25d0*/  STL [R1+0xc], RZ ;  /* 0x00000cff01007387 */ /* 0x0003e20000100800 */
[----:B------:R-:W-:Y:S01]  /*25e0*/  CS2R R14, SRZ ;  /* 0x00000000000e7805 */ /* 0x000fe2000001ff00 */
[----:B------:R-:W-:Y:S01]  /*25f0*/  CS2R R8, SRZ ;  /* 0x0000000000087805 */ /* 0x000fe2000001ff00 */
[----:B------:R-:W-:Y:S01]  /*2600*/  CS2R R10, SRZ ;  /* 0x00000000000a7805 */ /* 0x000fe2000001ff00 */
[----:B------:R1:W-:Y:S01]  /*2610*/  STL [R1+0x10], RZ ;  /* 0x000010ff01007387 */ /* 0x0003e20000100800 */
[----:B------:R-:W-:Y:S01]  /*2620*/  CS2R R4, SRZ ;  /* 0x0000000000047805 */ /* 0x000fe2000001ff00 */
[----:B------:R-:W-:-:S02]  /*2630*/  CS2R R6, SRZ ;  /* 0x0000000000067805 */ /* 0x000fc4000001ff00 */
[----:B------:R1:W-:Y:S04]  /*2640*/  STL [R1+0x14], RZ ;  /* 0x000014ff01007387 */ /* 0x0003e80000100800 */
        /* <DEDUP_REMOVED lines=73> */
[----:B------:R1:W-:Y:S04]  /*2ae0*/  STL [R1+0x13ac], R0 ;  /* 0x0013ac0001007387 */ /* 0x0003e80000100800 */
        /* <DEDUP_REMOVED lines=24> */
[----:B------:R1:W-:Y:S01]  /*2c70*/  STL [R1+0x1dc], RZ ;  /* 0x0001dcff01007387 */ /* 0x0003e20000100800 */
[----:B------:R-:W-:Y:S05]  /*2c80*/  BRA `(.L_x_1) ;  /* 0x0005abf000007947 */ /* 0x000fea0003800000 */
.L_x_0:
[----:B0-----:R-:W2:Y:S04]  /*2c90*/  LDL R0, [R1+0x1788] ;  /* 0x0017880001007983 */ /* 0x001ea80000100800 */
[----:B------:R-:W3:Y:S04]  /*2ca0*/  LDL R13, [R1+0x17a0] ;  /* 0x0017a000010d7983 */ /* 0x000ee80000100800 */
[----:B------:R-:W4:Y:S04]  /*2cb0*/  LDL R8, [R1+0x1798] ;  /* 0x0017980001087983 */ /* 0x000f280000100800 */
[----:B------:R-:W5:Y:S04]  /*2cc0*/  LDL R9, [R1+0x1778] ;  /* 0x0017780001097983 */ /* 0x000f680000100800 */
[----:B------:R-:W4:Y:S04]  /*2cd0*/  LDL R6, [R1+0x1764] ;  /* 0x0017640001067983 */ /* 0x000f280000100800 */
[----:B------:R-:W4:Y:S04]  /*2ce0*/  LDL R14, [R1+0x1790] ;  /* 0x00179000010e7983 */ /* 0x000f280000100800 */
[----:B------:R-:W4:Y:S04]  /*2cf0*/  LDL R5, [R1+0x1780] ;  /* 0x0017800001057983 */ /* 0x000f280000100800 */
[----:B------:R-:W5:Y:S04]  /*2d00*/  LDL R26, [R1+0x13a8] ;  /* 0x0013a800011a7983 */ /* 0x000f680000100800 */
[----:B------:R-:W5:Y:S04]  /*2d10*/  LDL R21, [R1+0x1794] ;  /* 0x0017940001157983 */ /* 0x000f680000100800 */
[----:B------:R-:W5:Y:S04]  /*2d20*/  LDL R15, [R1+0x17a4] ;  /* 0x0017a400010f7983 */ /* 0x000f680000100800 */
[----:B------:R-:W5:Y:S04]  /*2d30*/  LDL R7, [R1+0x1768] ;  /* 0x0017680001077983 */ /* 0x000f680000100800 */
[----:B------:R-:W5:Y:S04]  /*2d40*/  LDL R25, [R1+0x177c] ;  /* 0x00177c0001197983 */ /* 0x000f680000100800 */
[----:B------:R-:W5:Y:S04]  /*2d50*/  LDL R22, [R1+0x179c] ;  /* 0x00179c0001167983 */ /* 0x000f680000100800 */
[----:B------:R-:W5:Y:S04]  /*2d60*/  LDL R18, [R1+0x1784] ;  /* 0x0017840001127983 */ /* 0x000f680000100800 */
[----:B------:R-:W5:Y:S04]  /*2d70*/  LDL R10, [R1+0x1774] ;  /* 0x00177400010a7983 */ /* 0x000f680000100800 */
[----:B------:R-:W5:Y:S01]  /*2d80*/  LDL R11, [R1+0x175c] ;  /* 0x00175c00010b7983 */ /* 0x000f620000100800 */
[----:B--2---:R-:W-:Y:S01]  /*2d90*/  IMAD.MOV.U32 R20, RZ, RZ, R0 ;  /* 0x000000ffff147224 */ /* 0x004fe200078e0000 */
[----:B------:R-:W-:Y:S01]  /*2da0*/  IABS R0, c[0x0][0x178] ;  /* 0x00005e0000007a13 */ /* 0x000fe20000000000 */
[----:B---3--:R-:W-:-:S04]  /*2db0*/  IMAD.MOV.U32 R27, RZ, RZ, R13 ;  /* 0x000000ffff1b7224 */ /* 0x008fc800078e000d */
[----:B------:R-:W-:Y:S02]  /*2dc0*/  IMAD.MOV.U32 R24, RZ, RZ, R0 ;  /* 0x000000ffff187224 */ /* 0x000fe400078e0000 */
[----:B------:R-:W-:Y:S02]  /*2dd0*/  IMAD.MOV.U32 R13, RZ, RZ, R2 ;  /* 0x000000ffff0d7224 */ /* 0x000fe400078e0002 */
[----:B------:R-:W0:Y:S08]  /*2de0*/  I2F.RP R2, R24 ;  /* 0x0000001800027306 */ /* 0x000e300000209400 */
[----:B0-----:R-:W0:Y:S01]  /*2df0*/  MUFU.RCP R2, R2 ;  /* 0x0000000200027308 */ /* 0x001e220000001000 */
[----:B----4-:R-:W-:-:S02]  /*2e00*/  IMAD.MOV.U32 R23, RZ, RZ, R8 ;  /* 0x000000ffff177224 */ /* 0x010fc400078e0008 */
[----:B------:R-:W-:Y:S01]  /*2e10*/  IMAD.MOV.U32 R8, RZ, RZ, R3 ;  /* 0x000000ffff087224 */ /* 0x000fe200078e0003 */
[----:B0-----:R-:W-:-:S04]  /*2e20*/  IADD3 R2, R2, 0xffffffe, RZ ;  /* 0x0ffffffe02027810 */ /* 0x001fc80007ffe0ff */
[----:B------:R0:W1:Y:S01]  /*2e30*/  F2I.FTZ.U32.TRUNC.NTZ R3, R2 ;  /* 0x0000000200037305 */ /* 0x000062000021f000 */
[----:B-----5:R-:W-:Y:S02]  /*2e40*/  IMAD.MOV.U32 R12, RZ, RZ, R9 ;  /* 0x000000ffff0c7224 */ /* 0x020fe400078e0009 */
[----:B------:R-:W-:Y:S02]  /*2e50*/  IMAD.MOV.U32 R9, RZ, RZ, R6 ;  /* 0x000000ffff097224 */ /* 0x000fe400078e0006 */
[----:B0-----:R-:W-:Y:S02]  /*2e60*/  IMAD.MOV.U32 R2, RZ, RZ, RZ ;  /* 0x000000ffff027224 */ /* 0x001fe400078e00ff */
[----:B-1----:R-:W-:-:S04]  /*2e70*/  IMAD.MOV R6, RZ, RZ, -R3 ;  /* 0x000000ffff067224 */ /* 0x002fc800078e0a03 */
[----:B------:R-:W-:-:S04]  /*2e80*/  IMAD R6, R6, R24, RZ ;  /* 0x0000001806067224 */ /* 0x000fc800078e02ff */
[----:B------:R-:W-:Y:S02]  /*2e90*/  IMAD.HI.U32 R6, R3, R6, R2 ;  /* 0x0000000603067227 */ /* 0x000fe400078e0002 */
[----:B------:R-:W2:Y:S02]  /*2ea0*/  LDL R3, [R1+0x1770] ;  /* 0x0017700001037983 */ /* 0x000ea40000100800 */
[----:B------:R-:W-:Y:S02]  /*2eb0*/  IMAD.MOV.U32 R16, RZ, RZ, R14 ;  /* 0x000000ffff107224 */ /* 0x000fe400078e000e */
[----:B------:R-:W-:Y:S01]  /*2ec0*/  IMAD.MOV.U32 R14, RZ, RZ, R29 ;  /* 0x000000ffff0e7224 */ /* 0x000fe200078e001d */
[----:B------:R-:W-:-:S04]  /*2ed0*/  IABS R29, c[0x0][0x17c] ;  /* 0x00005f00001d7a13 */ /* 0x000fc80000000000 */
[----:B------:R-:W0:Y:S08]  /*2ee0*/  I2F.RP R0, R29 ;  /* 0x0000001d00007306 */ /* 0x000e300000209400 */
[----:B0-----:R-:W0:Y:S01]  /*2ef0*/  MUFU.RCP R0, R0 ;  /* 0x0000000000007308 */ /* 0x001e220000001000 */
[----:B------:R-:W-:Y:S01]  /*2f00*/  IMAD.MOV.U32 R19, RZ, RZ, R5 ;  /* 0x000000ffff137224 */ /* 0x000fe200078e0005 */
[----:B0-----:R-:W-:-:S06]  /*2f10*/  IADD3 R0, R0, 0xffffffe, RZ ;  /* 0x0ffffffe00007810 */ /* 0x001fcc0007ffe0ff */
[----:B------:R0:W1:Y:S02]  /*2f20*/  F2I.FTZ.U32.TRUNC.NTZ R5, R0 ;  /* 0x0000000000057305 */ /* 0x000064000021f000 */
[----:B0-----:R-:W-:Y:S01]  /*2f30*/  IABS R0, R26 ;  /* 0x0000001a00007213 */ /* 0x001fe20000000000 */
[----:B------:R-:W-:Y:S02]  /*2f40*/  IMAD.MOV.U32 R26, RZ, RZ, R21 ;  /* 0x000000ffff1a7224 */ /* 0x000fe400078e0015 */
[----:B------:R-:W-:Y:S02]  /*2f50*/  IMAD.MOV.U32 R21, RZ, RZ, R15 ;  /* 0x000000ffff157224 */ /* 0x000fe400078e000f */
[----:B------:R-:W-:Y:S02]  /*2f60*/  IMAD.MOV.U32 R15, RZ, RZ, R7 ;  /* 0x000000ffff0f7224 */ /* 0x000fe400078e0007 */
[----:B------:R-:W0:Y:S01]  /*2f70*/  S2R R7, SR_TID.X ;  /* 0x0000000000077919 */ /* 0x000e220000002100 */
[----:B------:R-:W-:-:S02]  /*2f80*/  IMAD.MOV.U32 R17, RZ, RZ, R28 ;  /* 0x000000ffff117224 */ /* 0x000fc400078e001c */
[----:B-1----:R-:W-:Y:S02]  /*2f90*/  IMAD.MOV R28, RZ, RZ, -R5 ;  /* 0x000000ffff1c7224 */ /* 0x002fe400078e0a05 */
[----:B------:R-:W-:Y:S02]  /*2fa0*/  IMAD.MOV.U32 R4, RZ, RZ, RZ ;  /* 0x000000ffff047224 */ /* 0x000fe400078e00ff */
[----:B------:R-:W-:-:S04]  /*2fb0*/  IMAD R28, R28, R29, RZ ;  /* 0x0000001d1c1c7224 */ /* 0x000fc800078e02ff */
[----:B------:R-:W-:-:S04]  /*2fc0*/  IMAD.HI.U32 R28, R5, R28, R4 ;  /* 0x0000001c051c7227 */ /* 0x000fc800078e0004 */
[----:B------:R-:W-:Y:S02]  /*2fd0*/  IMAD.MOV.U32 R4, RZ, RZ, R0 ;  /* 0x000000ffff047224 */ /* 0x000fe400078e0000 */
[----:B------:R-:W-:Y:S01]  /*2fe0*/  IMAD.MOV.U32 R0, RZ, RZ, R25 ;  /* 0x000000ffff007224 */ /* 0x000fe200078e0019 */
[C---:B0-----:R-:W-:Y:S01]  /*2ff0*/  LOP3.LUT R2, R7.reuse, 0x7, RZ, 0xc0, !PT ;  /* 0x0000000707027812 */ /* 0x041fe200078ec0ff */
[----:B------:R-:W-:Y:S02]  /*3000*/  IMAD.SHL.U32 R7, R7, 0x2, RZ ;  /* 0x0000000207077824 */ /* 0x000fe400078e00ff */
[----:B------:R-:W-:-:S04]  /*3010*/  IMAD.HI.U32 R6, R6, R4, RZ ;  /* 0x0000000406067227 */ /* 0x000fc800078e00ff */
[C---:B------:R-:W-:Y:S02]  /*3020*/  IMAD.SHL.U32 R25, R2.reuse, 0x100, RZ ;  /* 0x0000010002197824 */ /* 0x040fe400078e00ff */
[----:B------:R-:W-:Y:S01]  /*3030*/  IMAD.SHL.U32 R5, R2, 0x10, RZ ;  /* 0x0000001002057824 */ /* 0x000fe200078e00ff */
[----:B------:R-:W-:Y:S01]  /*3040*/  IABS R2, R0 ;  /* 0x0000000000027213 */ /* 0x000fe20000000000 */
[----:B------:R-:W-:Y:S02]  /*3050*/  IMAD.MOV R6, RZ, RZ, -R6 ;  /* 0x000000ffff067224 */ /* 0x000fe400078e0a06 */
[----:B------:R-:W-:Y:S01]  /*3060*/  IMAD.IADD R0, R25, 0x1, R5 ;  /* 0x0000000119007824 */ /* 0x000fe200078e0205 */
[----:B------:R-:W-:Y:S02]  /*3070*/  LOP3.LUT R25, R5, 0x30, R7, 0x78, !PT ;  /* 0x0000003005197812 */ /* 0x000fe400078e7807 */
[----:B------:R-:W-:Y:S01]  /*3080*/  IABS R5, R20 ;  /* 0x0000001400057213 */ /* 0x000fe20000000000 */
[----:B------:R-:W-:Y:S01]  /*3090*/  IMAD.MOV.U32 R20, RZ, RZ, R17 ;  /* 0x000000ffff147224 */ /* 0x000fe200078e0011 */
[----:B------:R-:W-:Y:S01]  /*30a0*/  LOP3.LUT R0, R0, 0x10, R7, 0x78, !PT ;  /* 0x0000001000007812 */ /* 0x000fe200078e7807 */
[----:B------:R-:W-:-:S02]  /*30b0*/  IMAD.MOV.U32 R17, RZ, RZ, R8 ;  /* 0x000000ffff117224 */ /* 0x000fc400078e0008 */
[----:B------:R-:W-:Y:S02]  /*30c0*/  IMAD R4, R24, R6, R4 ;  /* 0x0000000618047224 */ /* 0x000fe400078e0204 */
[C---:B------:R-:W-:Y:S01]  /*30d0*/  IMAD.HI.U32 R7, R28.reuse, R2, RZ ;  /* 0x000000021c077227 */ /* 0x040fe200078e00ff */
[----:B------:R-:W-:Y:S03]  /*30e0*/  STL [R1+0x394], R25 ;  /* 0x0003941901007387 */ /* 0x000fe60000100800 */
[----:B------:R-:W-:Y:S01]  /*30f0*/  IMAD.HI.U32 R6, R28, R5, RZ ;  /* 0x000000051c067227 */ /* 0x000fe200078e00ff */
[----:B------:R0:W-:Y:S03]  /*3100*/  STL [R1+0x398], R0 ;  /* 0x0003980001007387 */ /* 0x0001e60000100800 */
[----:B------:R-:W-:-:S02]  /*3110*/  IMAD.MOV R7, RZ, RZ, -R7 ;  /* 0x000000ffff077224 */ /* 0x000fc400078e0a07 */
[----:B------:R-:W-:Y:S01]  /*3120*/  IMAD.MOV R6, RZ, RZ, -R6 ;  /* 0x000000ffff067224 */ /* 0x000fe200078e0a06 */
[----:B------:R1:W-:Y:S01]  /*3130*/  STL [R1+0x438], R4 ;  /* 0x0004380401007387 */ /* 0x0003e20000100800 */
[C---:B------:R-:W-:Y:S01]  /*3140*/  IMAD R7, R29.reuse, R7, R2 ;  /* 0x000000071d077224 */ /* 0x040fe200078e0202 */
[----:B0-----:R-:W-:Y:S01]  /*3150*/  IABS R0, R26 ;  /* 0x0000001a00007213 */ /* 0x001fe20000000000 */
[----:B------:R-:W-:Y:S01]  /*3160*/  IMAD R5, R29, R6, R5 ;  /* 0x000000061d057224 */ /* 0x000fe200078e0205 */
[----:B-1----:R-:W-:Y:S02]  /*3170*/  IABS R4, R27 ;  /* 0x0000001b00047213 */ /* 0x002fe40000000000 */
[----:B------:R-:W-:-:S03]  /*3180*/  IABS R2, R20 ;  /* 0x0000001400027213 */ /* 0x000fc60000000000 */
[----:B------:R-:W-:-:S04]  /*3190*/  IMAD.HI.U32 R6, R28, R4, RZ ;  /* 0x000000041c067227 */ /* 0x000fc800078e00ff */
[----:B------:R-:W-:-:S04]  /*31a0*/  IMAD.MOV R6, RZ, RZ, -R6 ;  /* 0x000000ffff067224 */ /* 0x000fc800078e0a06 */
[----:B------:R-:W-:Y:S01]  /*31b0*/  IMAD R4, R29, R6, R4 ;  /* 0x000000061d047224 */ /* 0x000fe200078e0204 */
[----:B--2---:R-:W-:-:S05]  /*31c0*/  IABS R3, R3 ;  /* 0x0000000300037213 */ /* 0x004fca0000000000 */
[----:B------:R-:W-:-:S04]  /*31d0*/  IMAD.HI.U32 R8, R28, R3, RZ ;  /* 0x000000031c087227 */ /* 0x000fc800078e00ff */
[----:B------:R-:W-:-:S04]  /*31e0*/  IMAD.MOV R8, RZ, RZ, -R8 ;  /* 0x000000ffff087224 */ /* 0x000fc800078e0a08 */
[----:B------:R-:W-:Y:S02]  /*31f0*/  IMAD R8, R29, R8, R3 ;  /* 0x000000081d087224 */ /* 0x000fe400078e0203 */
[----:B------:R-:W-:-:S03]  /*3200*/  IMAD.HI.U32 R3, R28, R0, RZ ;  /* 0x000000001c037227 */ /* 0x000fc600078e00ff */
[----:B------:R0:W-:Y:S01]  /*3210*/  STL [R1+0x60], R8 ;  /* 0x0000600801007387 */ /* 0x0001e20000100800 */
[----:B------:R-:W-:-:S03]  /*3220*/  IMAD.MOV R3, RZ, RZ, -R3 ;  /* 0x000000ffff037224 */ /* 0x000fc600078e0a03 */
[----:B------:R-:W-:Y:S04]  /*3230*/  STL [R1+0x5c], R7 ;  /* 0x00005c0701007387 */ /* 0x000fe80000100800 */
[----:B------:R1:W-:Y:S01]  /*3240*/  STL [R1+0x58], R5 ;  /* 0x0000580501007387 */ /* 0x0003e20000100800 */
[----:B------:R-:W-:Y:S01]  /*3250*/  IMAD R0, R29, R3, R0 ;  /* 0x000000031d007224 */ /* 0x000fe200078e0200 */
[----:B------:R-:W-:Y:S01]  /*3260*/  IABS R3, R22 ;  /* 0x0000001600037213 */ /* 0x000fe20000000000 */
[----:B0-----:R-:W-:Y:S01]  /*3270*/  IMAD.HI.U32 R8, R28, R2, RZ ;  /* 0x000000021c087227 */ /* 0x001fe200078e00ff */
[----:B-1----:R-:W-:-:S03]  /*3280*/  IABS R5, R21 ;  /* 0x0000001500057213 */ /* 0x002fc60000000000 */
[----:B------:R-:W-:Y:S02]  /*3290*/  IMAD.MOV R8, RZ, RZ, -R8 ;  /* 0x000000ffff087224 */ /* 0x000fe400078e0a08 */
[C---:B------:R-:W-:Y:S01]  /*32a0*/  IMAD.HI.U32 R7, R28.reuse, R5, RZ ;  /* 0x000000051c077227 */ /* 0x040fe200078e00ff */
[----:B------:R0:W-:Y:S03]  /*32b0*/  STL [R1+0x54], R0 ;  /* 0x0000540001007387 */ /* 0x0001e60000100800 */
[----:B------:R-:W-:Y:S01]  /*32c0*/  IMAD.HI.U32 R6, R28, R3, RZ ;  /* 0x000000031c067227 */ /* 0x000fe200078e00ff */
[----:B------:R1:W-:Y:S03]  /*32d0*/  STL [R1+0x50], R4 ;  /* 0x0000500401007387 */ /* 0x0003e60000100800 */
[----:B------:R-:W-:-:S02]  /*32e0*/  IMAD.MOV R7, RZ, RZ, -R7 ;  /* 0x000000ffff077224 */ /* 0x000fc400078e0a07 */
[C---:B------:R-:W-:Y:S01]  /*32f0*/  IMAD R8, R29.reuse, R8, R2 ;  /* 0x000000081d087224 */ /* 0x040fe200078e0202 */
[----:B0-----:R-:W-:Y:S01]  /*3300*/  IABS R0, R23 ;  /* 0x0000001700007213 */ /* 0x001fe20000000000 */
[----:B------:R-:W-:Y:S02]  /*3310*/  IMAD.MOV R6, RZ, RZ, -R6 ;  /* 0x000000ffff067224 */ /* 0x000fe400078e0a06 */
[C---:B------:R-:W-:Y:S01]  /*3320*/  IMAD R7, R29.reuse, R7, R5 ;  /* 0x000000071d077224 */ /* 0x040fe200078e0205 */
[----:B-1----:R-:W-:Y:S02]  /*3330*/  IABS R4, R16 ;  /* 0x0000001000047213 */ /* 0x002fe40000000000 */
[----:B------:R-:W-:Y:S01]  /*3340*/  IABS R5, R17 ;  /* 0x0000001100057213 */ /* 0x000fe20000000000 */
[----:B------:R-:W-:Y:S01]  /*3350*/  IMAD.HI.U32 R2, R28, R0, RZ ;  /* 0x000000001c027227 */ /* 0x000fe200078e00ff */
[----:B------:R0:W-:Y:S03]  /*3360*/  STL [R1+0x4c], R8 ;  /* 0x00004c0801007387 */ /* 0x0001e60000100800 */
[----:B------:R-:W-:-:S02]  /*3370*/  IMAD R3, R29, R6, R3 ;  /* 0x000000061d037224 */ /* 0x000fc400078e0203 */
[----:B------:R-:W-:-:S04]  /*3380*/  IMAD.HI.U32 R6, R28, R4, RZ ;  /* 0x000000041c067227 */ /* 0x000fc800078e00ff */
[----:B0-----:R-:W-:-:S04]  /*3390*/  IMAD.HI.U32 R8, R28, R5, RZ ;  /* 0x000000051c087227 */ /* 0x001fc800078e00ff */
[----:B------:R-:W-:Y:S02]  /*33a0*/  IMAD.MOV R2, RZ, RZ, -R2 ;  /* 0x000000ffff027224 */ /* 0x000fe400078e0a02 */
[----:B------:R-:W-:Y:S02]  /*33b0*/  IMAD.MOV R6, RZ, RZ, -R6 ;  /* 0x000000ffff067224 */ /* 0x000fe400078e0a06 */
[----:B------:R-:W-:Y:S02]  /*33c0*/  IMAD.MOV R8, RZ, RZ, -R8 ;  /* 0x000000ffff087224 */ /* 0x000fe400078e0a08 */
[C---:B------:R-:W-:Y:S02]  /*33d0*/  IMAD R0, R29.reuse, R2, R0 ;  /* 0x000000021d007224 */ /* 0x040fe400078e0200 */
[C---:B------:R-:W-:Y:S01]  /*33e0*/  IMAD R4, R29.reuse, R6, R4 ;  /* 0x000000061d047224 */ /* 0x040fe200078e0204 */
[----:B------:R-:W-:Y:S01]  /*33f0*/  STL [R1+0x48], R7 ;  /* 0x0000480701007387 */ /* 0x000fe20000100800 */
[----:B------:R-:W-:-:S03]  /*3400*/  IMAD R8, R29, R8, R5 ;  /* 0x000000081d087224 */ /* 0x000fc600078e0205 */
[----:B------:R0:W-:Y:S01]  /*3410*/  STL [R1+0x44], R3 ;  /* 0x0000440301007387 */ /* 0x0001e20000100800 */
[----:B------:R-:W-:-:S03]  /*3420*/  IABS R2, R19 ;  /* 0x0000001300027213 */ /* 0x000fc60000000000 */
[----:B------:R-:W-:Y:S04]  /*3430*/  STL [R1+0x40], R0 ;  /* 0x0000400001007387 */ /* 0x000fe80000100800 */
[----:B------:R1:W-:Y:S01]  /*3440*/  STL [R1+0x3c], R4 ;  /* 0x00003c0401007387 */ /* 0x0003e20000100800 */
[----:B0-----:R-:W-:-:S03]  /*3450*/  IABS R3, R18 ;  /* 0x0000001200037213 */ /* 0x001fc60000000000 */
[----:B------:R-:W-:Y:S01]  /*3460*/  STL [R1+0x38], R8 ;  /* 0x0000380801007387 */ /* 0x000fe20000100800 */
[----:B-1----:R-:W-:-:S03]  /*3470*/  IABS R4, R10 ;  /* 0x0000000a00047213 */ /* 0x002fc60000000000 */
[----:B------:R-:W2:Y:S01]  /*3480*/  LDL R10, [R1+0x1758] ;  /* 0x00175800010a7983 */ /* 0x000ea20000100800 */
[----:B------:R-:W-:Y:S01]  /*3490*/  IMAD.HI.U32 R7, R28, R3, RZ ;  /* 0x000000031c077227 */ /* 0x000fe200078e00ff */
[----:B------:R-:W-:-:S03]  /*34a0*/  IABS R0, R12 ;  /* 0x0000000c00007213 */ /* 0x000fc60000000000 */
[----:B------:R-:W-:-:S04]  /*34b0*/  IMAD.HI.U32 R6, R28, R2, RZ ;  /* 0x000000021c067227 */ /* 0x000fc800078e00ff */
[----:B------:R-:W-:Y:S02]  /*34c0*/  IMAD.MOV R7, RZ, RZ, -R7 ;  /* 0x000000ffff077224 */ /* 0x000fe400078e0a07 */
[----:B------:R-:W-:-:S04]  /*34d0*/  IMAD.HI.U32 R5, R28, R0, RZ ;  /* 0x000000001c057227 */ /* 0x000fc800078e00ff */
[----:B------:R-:W-:Y:S02]  /*34e0*/  IMAD.MOV R6, RZ, RZ, -R6 ;  /* 0x000000ffff067224 */ /* 0x000fe400078e0a06 */
[C---:B------:R-:W-:Y:S02]  /*34f0*/  IMAD R7, R29.reuse, R7, R3 ;  /* 0x000000071d077224 */ /* 0x040fe400078e0203 */
[----:B------:R-:W-:Y:S02]  /*3500*/  IMAD.MOV R5, RZ, RZ, -R5 ;  /* 0x000000ffff057224 */ /* 0x000fe400078e0a05 */
[C---:B------:R-:W-:Y:S01]  /*3510*/  IMAD R2, R29.reuse, R6, R2 ;  /* 0x000000061d027224 */ /* 0x040fe200078e0202 */
[----:B------:R-:W-:Y:S01]  /*3520*/  IABS R3, R14 ;  /* 0x0000000e00037213 */ /* 0x000fe20000000000 */
[----:B------:R-:W-:Y:S01]  /*3530*/  STL [R1+0x34], R7 ;  /* 0x0000340701007387 */ /* 0x000fe20000100800 */
[----:B------:R-:W-:-:S03]  /*3540*/  IMAD R0, R29, R5, R0 ;  /* 0x000000051d007224 */ /* 0x000fc600078e0200 */
[----:B------:R-:W3:Y:S04]  /*3550*/  LDL R14, [R1+0x1754] ;  /* 0x00175400010e7983 */ /* 0x000ee80000100800 */
[----:B------:R0:W-:Y:S01]  /*3560*/  STL [R1+0x30], R2 ;  /* 0x0000300201007387 */ /* 0x0001e20000100800 */
[----:B------:R-:W-:Y:S02]  /*3570*/  IABS R5, R9 ;  /* 0x0000000900057213 */ /* 0x000fe40000000000 */
[----:B0-----:R-:W-:Y:S02]  /*3580*/  IABS R2, R15 ;  /* 0x0000000f00027213 */ /* 0x001fe40000000000 */
[----:B------:R-:W4:Y:S04]  /*3590*/  LDL R15, [R1+0x1750] ;  /* 0x00175000010f7983 */ /* 0x000f280000100800 */
[----:B------:R0:W-:Y:S04]  /*35a0*/  STL [R1+0x2c], R0 ;  /* 0x00002c0001007387 */ /* 0x0001e80000100800 */
[----:B------:R-:W5:Y:S01]  /*35b0*/  LDL R9, [R1+0x174c] ;  /* 0x00174c0001097983 */ /* 0x000f620000100800 */
[----:B------:R-:W-:-:S04]  /*35c0*/  IMAD.HI.U32 R6, R28, R4, RZ ;  /* 0x000000041c067227 */ /* 0x000fc800078e00ff */
[----:B------:R-:W-:-:S04]  /*35d0*/  IMAD.HI.U32 R8, R28, R3, RZ ;  /* 0x000000031c087227 */ /* 0x000fc800078e00ff */
[----:B------:R-:W-:Y:S02]  /*35e0*/  IMAD.MOV R6, RZ, RZ, -R6 ;  /* 0x000000ffff067224 */ /* 0x000fe400078e0a06 */
[----:B------:R-:W-:Y:S02]  /*35f0*/  IMAD.MOV R8, RZ, RZ, -R8 ;  /* 0x000000ffff087224 */ /* 0x000fe400078e0a08 */
[C---:B------:R-:W-:Y:S02]  /*3600*/  IMAD R4, R29.reuse, R6, R4 ;  /* 0x000000061d047224 */ /* 0x040fe400078e0204 */
[----:B------:R-:W-:Y:S01]  /*3610*/  IMAD.HI.U32 R7, R28, R2, RZ ;  /* 0x000000021c077227 */ /* 0x000fe200078e00ff */
[----:B0-----:R-:W-:Y:S02]  /*3620*/  IABS R0, R13 ;  /* 0x0000000d00007213 */ /* 0x001fe40000000000 */
[----:B------:R-:W5:Y:S01]  /*3630*/  LDL R13, [R1+0x1748] ;  /* 0x00174800010d7983 */ /* 0x000f620000100800 */
[----:B------:R-:W-:-:S02]  /*3640*/  IMAD R8, R29, R8, R3 ;  /* 0x000000081d087224 */ /* 0x000fc400078e0203 */
[----:B------:R-:W-:Y:S01]  /*3650*/  IMAD.MOV R7, RZ, RZ, -R7 ;  /* 0x000000ffff077224 */ /* 0x000fe200078e0a07 */
[----:B------:R0:W-:Y:S04]  /*3660*/  STL [R1+0x28], R4 ;  /* 0x0000280401007387 */ /* 0x0001e80000100800 */
[----:B------:R-:W-:Y:S01]  /*3670*/  STL [R1+0x24], R8 ;  /* 0x0000240801007387 */ /* 0x000fe20000100800 */
[----:B------:R-:W-:Y:S01]  /*3680*/  IMAD R7, R29, R7, R2 ;  /* 0x000000071d077224 */ /* 0x000fe200078e0202 */
[----:B0-----:R-:W-:Y:S02]  /*3690*/  IABS R4, R11 ;  /* 0x0000000b00047213 */ /* 0x001fe40000000000 */
[----:B------:R-:W5:Y:S01]  /*36a0*/  LDL R11, [R1+0x1744] ;  /* 0x00174400010b7983 */ /* 0x000f620000100800 */
[----:B------:R-:W-:-:S03]  /*36b0*/  IMAD.HI.U32 R6, R28, R5, RZ ;  /* 0x000000051c067227 */ /* 0x000fc600078e00ff */
[----:B------:R-:W-:Y:S01]  /*36c0*/  STL [R1+0x20], R7 ;  /* 0x0000200701007387 */ /* 0x000fe20000100800 */
[----:B------:R-:W-:-:S04]  /*36d0*/  IMAD.HI.U32 R3, R28, R0, RZ ;  /* 0x000000001c037227 */ /* 0x000fc800078e00ff */
[----:B------:R-:W-:Y:S02]  /*36e0*/  IMAD.MOV R6, RZ, RZ, -R6 ;  /* 0x000000ffff067224 */ /* 0x000fe400078e0a06 */
[----:B------:R-:W-:Y:S02]  /*36f0*/  IMAD.MOV R3, RZ, RZ, -R3 ;  /* 0x000000ffff037224 */ /* 0x000fe400078e0a03 */
[C---:B------:R-:W-:Y:S02]  /*3700*/  IMAD R5, R29.reuse, R6, R5 ;  /* 0x000000061d057224 */ /* 0x040fe400078e0205 */
[----:B------:R-:W-:Y:S01]  /*3710*/  IMAD R0, R29, R3, R0 ;  /* 0x000000031d007224 */ /* 0x000fe200078e0200 */
[----:B--2---:R-:W-:Y:S02]  /*3720*/  IABS R2, R10 ;  /* 0x0000000a00027213 */ /* 0x004fe40000000000 */
[----:B------:R-:W2:Y:S04]  /*3730*/  LDL R10, [R1+0x1740] ;  /* 0x00174000010a7983 */ /* 0x000ea80000100800 */
[----:B------:R3:W-:Y:S02]  /*3740*/  STL [R1+0x1c], R5 ;  /* 0x00001c0501007387 */ /* 0x0007e40000100800 */
[----:B---3--:R-:W-:-:S02]  /*3750*/  IABS R5, R14 ;  /* 0x0000000e00057213 */ /* 0x008fc40000000000 */
[----:B------:R-:W3:Y:S04]  /*3760*/  LDL R14, [R1+0x173c] ;  /* 0x00173c00010e7983 */ /* 0x000ee80000100800 */
[----:B------:R5:W-:Y:S01]  /*3770*/  STL [R1+0x38c], R0 ;  /* 0x00038c0001007387 */ /* 0x000be20000100800 */
[----:B----4-:R-:W-:-:S03]  /*3780*/  IABS R3, R15 ;  /* 0x0000000f00037213 */ /* 0x010fc60000000000 */
[----:B------:R-:W4:Y:S01]  /*3790*/  LDL R15, [R1+0x1738] ;  /* 0x00173800010f7983 */ /* 0x000f220000100800 */
[----:B-----5:R-:W-:-:S03]  /*37a0*/  IABS R0, R9 ;  /* 0x0000000900007213 */ /* 0x020fc60000000000 */
[----:B------:R-:W5:Y:S01]  /*37b0*/  LDL R9, [R1+0x1730] ;  /* 0x0017300001097983 */ /* 0x000f620000100800 */
[----:B------:R-:W-:-:S04]  /*37c0*/  IMAD.HI.U32 R6, R28, R4, RZ ;  /* 0x000000041c067227 */ /* 0x000fc800078e00ff */
[----:B------:R-:W-:-:S04]  /*37d0*/  IMAD.HI.U32 R8, R28, R2, RZ ;  /* 0x000000021c087227 */ /* 0x000fc800078e00ff */
[----:B------:R-:W-:Y:S02]  /*37e0*/  IMAD.MOV R6, RZ, RZ, -R6 ;  /* 0x000000ffff067224 */ /* 0x000fe400078e0a06 */
[----:B------:R-:W-:-:S04]  /*37f0*/  IMAD.HI.U32 R7, R28, R5, RZ ;  /* 0x000000051c077227 */ /* 0x000fc800078e00ff */
[----:B------:R-:W-:Y:S02]  /*3800*/  IMAD.MOV R8, RZ, RZ, -R8 ;  /* 0x000000ffff087224 */ /* 0x000fe400078e0a08 */
[C---:B------:R-:W-:Y:S02]  /*3810*/  IMAD R4, R29.reuse, R6, R4 ;  /* 0x000000061d047224 */ /* 0x040fe400078e0204 */
[----:B------:R-:W-:Y:S02]  /*3820*/  IMAD.MOV R7, RZ, RZ, -R7 ;  /* 0x000000ffff077224 */ /* 0x000fe400078e0a07 */
[C---:B------:R-:W-:Y:S02]  /*3830*/  IMAD R8, R29.reuse, R8, R2 ;  /* 0x000000081d087224 */ /* 0x040fe400078e0202 */
[----:B------:R-:W-:Y:S01]  /*3840*/  IMAD.HI.U32 R6, R28, R3, RZ ;  /* 0x000000031c067227 */ /* 0x000fe200078e00ff */
[----:B------:R0:W-:Y:S03]  /*3850*/  STL [R1+0x390], R4 ;  /* 0x0003900401007387 */ /* 0x0001e60000100800 */
[----:B------:R-:W-:Y:S01]  /*3860*/  IMAD R7, R29, R7, R5 ;  /* 0x000000071d077224 */ /* 0x000fe200078e0205 */
[----:B------:R1:W-:Y:S01]  /*3870*/  STL [R1+0x374], R8 ;  /* 0x0003740801007387 */ /* 0x0003e20000100800 */
[----:B------:R-:W-:Y:S01]  /*3880*/  IMAD.MOV R6, RZ, RZ, -R6 ;  /* 0x000000ffff067224 */ /* 0x000fe200078e0a06 */
[----:B0-----:R-:W-:-:S02]  /*3890*/  IABS R4, R13 ;  /* 0x0000000d00047213 */ /* 0x001fc40000000000 */
[----:B------:R-:W5:Y:S01]  /*38a0*/  LDL R13, [R1+0x1734] ;  /* 0x00173400010d7983 */ /* 0x000f620000100800 */
[----:B------:R-:W-:Y:S01]  /*38b0*/  IABS R5, R11 ;  /* 0x0000000b00057213 */ /* 0x000fe20000000000 */
[----:B------:R-:W-:Y:S02]  /*38c0*/  IMAD R3, R29, R6, R3 ;  /* 0x000000061d037224 */ /* 0x000fe400078e0203 */
[----:B------:R-:W-:Y:S04]  /*38d0*/  STL [R1+0x380], R7 ;  /* 0x0003800701007387 */ /* 0x000fe80000100800 */
[----:B------:R-:W5:Y:S04]  /*38e0*/  LDL R11, [R1+0x1728] ;  /* 0x00172800010b7983 */ /* 0x000f680000100800 */
[----:B------:R2:W-:Y:S01]  /*38f0*/  STL [R1+0x388], R3 ;  /* 0x0003880301007387 */ /* 0x0005e20000100800 */
[----:B------:R-:W-:-:S04]  /*3900*/  IMAD.HI.U32 R2, R28, R0, RZ ;  /* 0x000000001c027227 */ /* 0x000fc800078e00ff */
[----:B------:R-:W-:Y:S02]  /*3910*/  IMAD.MOV R2, RZ, RZ, -R2 ;  /* 0x000000ffff027224 */ /* 0x000fe400078e0a02 */
[----:B------:R-:W-:-:S04]  /*3920*/  IMAD.HI.U32 R6, R28, R4, RZ ;  /* 0x000000041c067227 */ /* 0x000fc800078e00ff */
[----:B-1----:R-:W-:-:S04]  /*3930*/  IMAD.HI.U32 R8, R28, R5, RZ ;  /* 0x000000051c087227 */ /* 0x002fc800078e00ff */
[C---:B------:R-:W-:Y:S02]  /*3940*/  IMAD R0, R29.reuse, R2, R0 ;  /* 0x000000021d007224 */ /* 0x040fe400078e0200 */
[----:B------:R-:W-:Y:S02]  /*3950*/  IMAD.MOV R6, RZ, RZ, -R6 ;  /* 0x000000ffff067224 */ /* 0x000fe400078e0a06 */
[----:B------:R-:W-:Y:S02]  /*3960*/  IMAD.MOV R8, RZ, RZ, -R8 ;  /* 0x000000ffff087224 */ /* 0x000fe400078e0a08 */
[C---:B------:R-:W-:Y:S02]  /*3970*/  IMAD R4, R29.reuse, R6, R4 ;  /* 0x000000061d047224 */ /* 0x040fe400078e0204 */
[----:B------:R-:W-:Y:S01]  /*3980*/  IMAD R8, R29, R8, R5 ;  /* 0x000000081d087224 */ /* 0x000fe200078e0205 */
[----:B--2---:R-:W-:Y:S02]  /*3990*/  IABS R3, R10 ;  /* 0x0000000a00037213 */ /* 0x004fe40000000000 */
[----:B------:R-:W2:Y:S04]  /*39a0*/  LDL R10, [R1+0x172c] ;  /* 0x00172c00010a7983 */ /* 0x000ea80000100800 */
[----:B------:R4:W-:Y:S01]  /*39b0*/  STL [R1+0x384], R0 ;  /* 0x0003840001007387 */ /* 0x0009e20000100800 */
[----:B---3--:R-:W-:-:S03]  /*39c0*/  IABS R2, R14 ;  /* 0x0000000e00027213 */ /* 0x008fc60000000000 */
[----:B------:R-:W3:Y:S01]  /*39d0*/  LDL R14, [R1+0x1724] ;  /* 0x00172400010e7983 */ /* 0x000ee20000100800 */
[----:B----4-:R-:W-:-:S03]  /*39e0*/  IABS R0, R15 ;  /* 0x0000000f00007213 */ /* 0x010fc60000000000 */
[----:B------:R-:W4:Y:S04]  /*39f0*/  LDL R15, [R1+0x1720] ;  /* 0x00172000010f7983 */ /* 0x000f280000100800 */
[----:B------:R5:W-:Y:S04]  /*3a00*/  STL [R1+0x37c], R4 ;  /* 0x00037c0401007387 */ /* 0x000be80000100800 */
[----:B------:R-:W-:Y:S01]  /*3a10*/  STL [R1+0x378], R8 ;  /* 0x0003780801007387 */ /* 0x000fe20000100800 */
[----:B-----5:R-:W-:-:S03]  /*3a20*/  IABS R4, R9 ;  /* 0x0000000900047213 */ /* 0x020fc60000000000 */
[----:B------:R-:W5:Y:S01]  /*3a30*/  LDL R9, [R1+0x171c] ;  /* 0x00171c0001097983 */ /* 0x000f620000100800 */
[----:B------:R-:W-:-:S04]  /*3a40*/  IMAD.HI.U32 R7, R28, R3, RZ ;  /* 0x000000031c077227 */ /* 0x000fc800078e00ff */
[----:B------:R-:W-:-:S04]  /*3a50*/  IMAD.HI.U32 R6, R28, R2, RZ ;  /* 0x000000021c067227 */ /* 0x000fc800078e00ff */
[----:B------:R-:W-:Y:S02]  /*3a60*/  IMAD.MOV R7, RZ, RZ, -R7 ;  /* 0x000000ffff077224 */ /* 0x000fe400078e0a07 */
[----:B------:R-:W-:Y:S02]  /*3a70*/  IMAD.MOV R6, RZ, RZ, -R6 ;  /* 0x000000ffff067224 */ /* 0x000fe400078e0a06 */
[C---:B------:R-:W-:Y:S02]  /*3a80*/  IMAD R7, R29.reuse, R7, R3 ;  /* 0x000000071d077224 */ /* 0x040fe400078e0203 */
[----:B------:R-:W-:Y:S02]  /*3a90*/  IMAD R2, R29, R6, R2 ;  /* 0x000000061d027224 */ /* 0x000fe400078e0202 */
[----:B------:R-:W-:Y:S01]  /*3aa0*/  IMAD.HI.U32 R5, R28, R0, RZ ;  /* 0x000000001c057227 */ /* 0x000fe200078e00ff */
[----:B------:R-:W-:Y:S03]  /*3ab0*/  STL [R1+0x360], R7 ;  /* 0x0003600701007387 */ /* 0x000fe60000100800 */
[----:B------:R-:W-:Y:S01]  /*3ac0*/  IMAD.MOV R5, RZ, RZ, -R5 ;  /* 0x000000ffff057224 */ /* 0x000fe200078e0a05 */
[----:B------:R-:W-:-:S02]  /*3ad0*/  IABS R3, R13 ;  /* 0x0000000d00037213 */ /* 0x000fc40000000000 */
[----:B------:R-:W5:Y:S04]  /*3ae0*/  LDL R13, [R1+0x1718] ;  /* 0x00171800010d7983 */ /* 0x000f680000100800 */
[----:B------:R0:W-:Y:S01]  /*3af0*/  STL [R1+0x36c], R2 ;  /* 0x00036c0201007387 */ /* 0x0001e20000100800 */
[----:B------:R-:W-:Y:S01]  /*3b00*/  IMAD R0, R29, R5, R0 ;  /* 0x000000051d007224 */ /* 0x000fe200078e0200 */
[----:B0-----:R-:W-:Y:S02]  /*3b10*/  IABS R2, R11 ;  /* 0x0000000b00027213 */ /* 0x001fe40000000000 */
[----:B------:R-:W5:Y:S04]  /*3b20*/  LDL R11, [R1+0x1714] ;  /* 0x00171400010b7983 */ /* 0x000f680000100800 */
[----:B------:R3:W-:Y:S01]  /*3b30*/  STL [R1+0x370], R0 ;  /* 0x0003700001007387 */ /* 0x0007e20000100800 */
        /* <DEDUP_REMOVED lines=8> */
[----:B------:R-:W-:Y:S01]  /*3bc0*/  IMAD R7, R29, R7, R2 ;  /* 0x000000071d077224 */ /* 0x000fe200078e0202 */
[----:B--2---:R-:W-:Y:S02]  /*3bd0*/  IABS R5, R10 ;  /* 0x0000000a00057213 */ /* 0x004fe40000000000 */
[----:B------:R-:W2:Y:S01]  /*3be0*/  LDL R10, [R1+0x1710] ;  /* 0x00171000010a7983 */ /* 0x000ea20000100800 */
[----:B---3--:R-:W-:-:S03]  /*3bf0*/  IABS R0, R14 ;  /* 0x0000000e00007213 */ /* 0x008fc60000000000 */
[----:B------:R-:W3:Y:S04]  /*3c00*/  LDL R14, [R1+0x170c] ;  /* 0x00170c00010e7983 */ /* 0x000ee80000100800 */
[----:B------:R4:W-:Y:S04]  /*3c10*/  STL [R1+0x368], R4 ;  /* 0x0003680401007387 */ /* 0x0009e80000100800 */
[----:B------:R-:W-:Y:S01]  /*3c20*/  STL [R1+0x364], R8 ;  /* 0x0003640801007387 */ /* 0x000fe20000100800 */
[----:B----4-:R-:W-:-:S03]  /*3c30*/  IABS R4, R15 ;  /* 0x0000000f00047213 */ /* 0x010fc60000000000 */
[----:B------:R-:W4:Y:S04]  /*3c40*/  LDL R15, [R1+0x1708] ;  /* 0x00170800010f7983 */ /* 0x000f280000100800 */
        /* <DEDUP_REMOVED lines=8> */
[----:B------:R-:W-:-:S03]  /*3cd0*/  IMAD R0, R29, R3, R0 ;  /* 0x000000031d007224 */ /* 0x000fc600078e0200 */
[----:B------:R0:W-:Y:S02]  /*3ce0*/  STL [R1+0x358], R5 ;  /* 0x0003580501007387 */ /* 0x0001e40000100800 */
[----:B0-----:R-:W-:Y:S02]  /*3cf0*/  IABS R5, R13 ;  /* 0x0000000d00057213 */ /* 0x001fe40000000000 */
[----:B------:R-:W5:Y:S04]  /*3d00*/  LDL R13, [R1+0x1700] ;  /* 0x00170000010d7983 */ /* 0x000f680000100800 */
[----:B------:R2:W-:Y:S01]  /*3d10*/  STL [R1+0x35c], R0 ;  /* 0x00035c0001007387 */ /* 0x0005e20000100800 */
[----:B------:R-:W-:-:S03]  /*3d20*/  IABS R3, R11 ;  /* 0x0000000b00037213 */ /* 0x000fc60000000000 */
[----:B------:R-:W5:Y:S01]  /*3d30*/  LDL R11, [R1+0x16fc] ;  /* 0x0016fc00010b7983 */ /* 0x000f620000100800 */
[----:B------:R-:W-:-:S04]  /*3d40*/  IMAD.HI.U32 R6, R28, R4, RZ ;  /* 0x000000041c067227 */ /* 0x000fc800078e00ff */
[----:B------:R-:W-:Y:S02]  /*3d50*/  IMAD.MOV R6, RZ, RZ, -R6 ;  /* 0x000000ffff067224 */ /* 0x000fe400078e0a06 */
[----:B------:R-:W-:-:S04]  /*3d60*/  IMAD.HI.U32 R8, R28, R2, RZ ;  /* 0x000000021c087227 */ /* 0x000fc800078e00ff */
[----:B------:R-:W-:-:S04]  /*3d70*/  IMAD.HI.U32 R7, R28, R5, RZ ;  /* 0x000000051c077227 */ /* 0x000fc800078e00ff */
[----:B------:R-:W-:Y:S02]  /*3d80*/  IMAD R4, R29, R6, R4 ;  /* 0x000000061d047224 */ /* 0x000fe400078e0204 */
        /* <DEDUP_REMOVED lines=8> */
[----:B------:R-:W2:Y:S04]  /*3e10*/  LDL R10, [R1+0x16f8] ;  /* 0x0016f800010a7983 */ /* 0x000ea80000100800 */
[----:B------:R3:W-:Y:S04]  /*3e20*/  STL [R1+0x354], R4 ;  /* 0x0003540401007387 */ /* 0x0007e80000100800 */
[----:B------:R-:W-:Y:S01]  /*3e30*/  STL [R1+0x350], R8 ;  /* 0x0003500801007387 */ /* 0x000fe20000100800 */
[----:B---3--:R-:W-:-:S03]  /*3e40*/  IABS R4, R14 ;  /* 0x0000000e00047213 */ /* 0x008fc60000000000 */
[----:B------:R-:W3:Y:S04]  /*3e50*/  LDL R14, [R1+0x16f4] ;  /* 0x0016f400010e7983 */ /* 0x000ee80000100800 */
[----:B------:R-:W-:Y:S01]  /*3e60*/  STL [R1+0x338], R7 ;  /* 0x0003380701007387 */ /* 0x000fe20000100800 */
[----:B----4-:R-:W-:-:S03]  /*3e70*/  IABS R5, R15 ;  /* 0x0000000f00057213 */ /* 0x010fc60000000000 */
[----:B------:R-:W4:Y:S04]  /*3e80*/  LDL R15, [R1+0x16f0] ;  /* 0x0016f000010f7983 */ /* 0x000f280000100800 */
[----:B------:R5:W-:Y:S02]  /*3e90*/  STL [R1+0x344], R3 ;  /* 0x0003440301007387 */ /* 0x000be40000100800 */
[----:B-----5:R-:W-:Y:S02]  /*3ea0*/  IABS R3, R9 ;  /* 0x0000000900037213 */ /* 0x020fe40000000000 */
[----:B------:R-:W5:Y:S01]  /*3eb0*/  LDL R9, [R1+0x16ec] ;  /* 0x0016ec0001097983 */ /* 0x000f620000100800 */
[----:B------:R-:W-:-:S04]  /*3ec0*/  IMAD.HI.U32 R2, R28, R0, RZ ;  /* 0x000000001c027227 */ /* 0x000fc800078e00ff */
[----:B------:R-:W-:Y:S02]  /*3ed0*/  IMAD.MOV R2, RZ, RZ, -R2 ;  /* 0x000000ffff027224 */ /* 0x000fe400078e0a02 */
[----:B------:R-:W-:-:S04]  /*3ee0*/  IMAD.HI.U32 R6, R28, R4, RZ ;  /* 0x000000041c067227 */ /* 0x000fc800078e00ff */
[----:B------:R-:W-:Y:S02]  /*3ef0*/  IMAD R0, R29, R2, R0 ;  /* 0x000000021d007224 */ /* 0x000fe400078e0200 */
[----:B------:R-:W-:-:S03]  /*3f00*/  IMAD.HI.U32 R8, R28, R5, RZ ;  /* 0x000000051c087227 */ /* 0x000fc600078e00ff */
[----:B------:R0:W-:Y:S01]  /*3f10*/  STL [R1+0x348], R0 ;  /* 0x0003480001007387 */ /* 0x0001e20000100800 */
[----:B------:R-:W-:Y:S02]  /*3f20*/  IMAD.MOV R6, RZ, RZ, -R6 ;  /* 0x000000ffff067224 */ /* 0x000fe400078e0a06 */
[----:B------:R-:W-:Y:S02]  /*3f30*/  IMAD.MOV R8, RZ, RZ, -R8 ;  /* 0x000000ffff087224 */ /* 0x000fe400078e0a08 */
[C---:B------:R-:W-:Y:S01]  /*3f40*/  IMAD R4, R29.reuse, R6, R4 ;  /* 0x000000061d047224 */ /* 0x040fe200078e0204 */
[----:B------:R-:W-:Y:S02]  /*3f50*/  IABS R2, R13 ;  /* 0x0000000d00027213 */ /* 0x000fe40000000000 */
[----:B------:R-:W5:Y:S01]  /*3f60*/  LDL R13, [R1+0x16e8] ;  /* 0x0016e800010d7983 */ /* 0x000f620000100800 */
[----:B------:R-:W-:Y:S01]  /*3f70*/  IMAD R8, R29, R8, R5 ;  /* 0x000000081d087224 */ /* 0x000fe200078e0205 */
[----:B0-----:R-:W-:-:S02]  /*3f80*/  IABS R0, R11 ;  /* 0x0000000b00007213 */ /* 0x001fc40000000000 */
[----:B------:R-:W5:Y:S04]  /*3f90*/  LDL R11, [R1+0x16e4] ;  /* 0x0016e400010b7983 */ /* 0x000f680000100800 */
[----:B------:R2:W-:Y:S04]  /*3fa0*/  STL [R1+0x340], R4 ;  /* 0x0003400401007387 */ /* 0x0005e80000100800 */
[----:B------:R-:W-:Y:S01]  /*3fb0*/  STL [R1+0x33c], R8 ;  /* 0x00033c0801007387 */ /* 0x000fe20000100800 */
        /* <DEDUP_REMOVED lines=11> */
[----:B------:R-:W-:Y:S01]  /*4070*/  STL [R1+0x324], R7 ;  /* 0x0003240701007387 */ /* 0x000fe20000100800 */
[----:B---3--:R-:W-:-:S03]  /*4080*/  IABS R3, R14 ;  /* 0x0000000e00037213 */ /* 0x008fc60000000000 */
[----:B------:R-:W3:Y:S04]  /*4090*/  LDL R14, [R1+0x16dc] ;  /* 0x0016dc00010e7983 */ /* 0x000ee80000100800 */
[----:B------:R4:W-:Y:S02]  /*40a0*/  STL [R1+0x330], R2 ;  /* 0x0003300201007387 */ /* 0x0009e40000100800 */
[----:B----4-:R-:W-:Y:S02]  /*40b0*/  IABS R2, R15 ;  /* 0x0000000f00027213 */ /* 0x010fe40000000000 */
[----:B------:R-:W4:Y:S04]  /*40c0*/  LDL R15, [R1+0x16d8] ;  /* 0x0016d800010f7983 */ /* 0x000f280000100800 */
[----:B------:R0:W-:Y:S01]  /*40d0*/  STL [R1+0x334], R0 ;  /* 0x0003340001007387 */ /* 0x0001e20000100800 */
[----:B-----5:R-:W-:-:S03]  /*40e0*/  IABS R5, R9 ;  /* 0x0000000900057213 */ /* 0x020fc60000000000 */
[----:B------:R-:W5:Y:S01]  /*40f0*/  LDL R9, [R1+0x16d4] ;  /* 0x0016d40001097983 */ /* 0x000f620000100800 */
[----:B------:R-:W-:-:S04]  /*4100*/  IMAD.HI.U32 R6, R28, R4, RZ ;  /* 0x000000041c067227 */ /* 0x000fc800078e00ff */
[----:B------:R-:W-:-:S04]  /*4110*/  IMAD.HI.U32 R8, R28, R3, RZ ;  /* 0x000000031c087227 */ /* 0x000fc800078e00ff */
[----:B------:R-:W-:Y:S02]  /*4120*/  IMAD.MOV R6, RZ, RZ, -R6 ;  /* 0x000000ffff067224 */ /* 0x000fe400078e0a06 */
[----:B------:R-:W-:Y:S02]  /*4130*/  IMAD.MOV R8, RZ, RZ, -R8 ;  /* 0x000000ffff087224 */ /* 0x000fe400078e0a08 */
[----:B------:R-:W-:Y:S02]  /*4140*/  IMAD R4, R29, R6, R4 ;  /* 0x000000061d047224 */ /* 0x000fe400078e0204 */
[----:B------:R-:W-:-:S04]  /*4150*/  IMAD.HI.U32 R7, R28, R2, RZ ;  /* 0x000000021c077227 */ /* 0x000fc800078e00ff */
[C---:B------:R-:W-:Y:S02]  /*4160*/  IMAD R8, R29.reuse, R8, R3 ;  /* 0x000000081d087224 */ /* 0x040fe400078e0203 */
[----:B------:R-:W-:Y:S01]  /*4170*/  IMAD.MOV R7, RZ, RZ, -R7 ;  /* 0x000000ffff077224 */ /* 0x000fe200078e0a07 */
[----:B0-----:R-:W-:Y:S02]  /*4180*/  IABS R0, R13 ;  /* 0x0000000d00007213 */ /* 0x001fe40000000000 */
[----:B------:R-:W5:Y:S04]  /*4190*/  LDL R13, [R1+0x16d0] ;  /* 0x0016d000010d7983 */ /* 0x000f680000100800 */
[----:B------:R0:W-:Y:S01]  /*41a0*/  STL [R1+0x32c], R4 ;  /* 0x00032c0401007387 */ /* 0x0001e20000100800 */
[----:B------:R-:W-:-:S03]  /*41b0*/  IMAD R7, R29, R7, R2 ;  /* 0x000000071d077224 */ /* 0x000fc600078e0202 */
[----:B------:R-:W-:Y:S01]  /*41c0*/  STL [R1+0x328], R8 ;  /* 0x0003280801007387 */ /* 0x000fe20000100800 */
[----:B0-----:R-:W-:-:S03]  /*41d0*/  IABS R4, R11 ;  /* 0x0000000b00047213 */ /* 0x001fc60000000000 */
        /* <DEDUP_REMOVED lines=33> */
[----:B------:R-:W-:-:S03]  /*43f0*/  IMAD R3, R29, R6, R3 ;  /* 0x000000061d037224 */ /* 0x000fc600078e0203 */
[----:B------:R-:W-:Y:S01]  /*4400*/  STL [R1+0x2fc], R7 ;  /* 0x0002fc0701007387 */ /* 0x000fe20000100800 */
[----:B------:R-:W-:-:S03]  /*4410*/  IABS R5, R11 ;  /* 0x0000000b00057213 */ /* 0x000fc60000000000 */
        /* <DEDUP_REMOVED lines=30> */
[----:B------:R-:W-:-:S04]  /*4600*/  IMAD.MOV R5, RZ, RZ, -R5 ;  /* 0x000000ffff057224 */ /* 0x000fc800078e0a05 */
[----:B------:R-:W-:Y:S01]  /*4610*/  IMAD R0, R29, R5, R0 ;  /* 0x000000051d007224 */ /* 0x000fe200078e0200 */
[----:B------:R-:W-:Y:S02]  /*4620*/  IABS R3, R13 ;  /* 0x0000000d00037213 */ /* 0x000fe40000000000 */
[----:B------:R-:W5:Y:S04]  /*4630*/  LDL R13, [R1+0x16a0] ;  /* 0x0016a000010d7983 */ /* 0x000f680000100800 */
[----:B------:R0:W-:Y:S02]  /*4640*/  STL [R1+0x2f4], R2 ;  /* 0x0002f40201007387 */ /* 0x0001e40000100800 */
        /* <DEDUP_REMOVED lines=29> */
[----:B------:R0:W-:Y:S01]  /*4820*/  STL [R1+0x2e0], R5 ;  /* 0x0002e00501007387 */ /* 0x0001e20000100800 */
[----:B------:R-:W-:Y:S01]  /*4830*/  IMAD.HI.U32 R6, R28, R4, RZ ;  /* 0x000000041c067227 */ /* 0x000fe200078e00ff */
[----:B0-----:R-:W-:Y:S02]  /*4840*/  IABS R5, R13 ;  /* 0x0000000d00057213 */ /* 0x001fe40000000000 */
[----:B------:R-:W5:Y:S04]  /*4850*/  LDL R13, [R1+0x1688] ;  /* 0x00168800010d7983 */ /* 0x000f680000100800 */
[----:B------:R2:W-:Y:S01]  /*4860*/  STL [R1+0x2e4], R0 ;  /* 0x0002e40001007387 */ /* 0x0005e20000100800 */
[----:B------:R-:W-:-:S03]  /*4870*/  IABS R3, R11 ;  /* 0x0000000b00037213 */ /* 0x000fc60000000000 */
[----:B------:R-:W5:Y:S01]  /*4880*/  LDL R11, [R1+0x1684] ;  /* 0x00168400010b7983 */ /* 0x000f620000100800 */
        /* <DEDUP_REMOVED lines=31> */
[C---:B------:R-:W-:Y:S02]  /*4a80*/  IMAD R4, R29.reuse, R6, R4 ;  /* 0x000000061d047224 */ /* 0x040fe400078e0204 */
[----:B------:R-:W-:Y:S01]  /*4a90*/  IMAD R8, R29, R8, R5 ;  /* 0x000000081d087224 */ /* 0x000fe200078e0205 */
[----:B------:R-:W-:Y:S02]  /*4aa0*/  IABS R2, R13 ;  /* 0x0000000d00027213 */ /* 0x000fe40000000000 */
[----:B------:R-:W5:Y:S01]  /*4ab0*/  LDL R13, [R1+0x1670] ;  /* 0x00167000010d7983 */ /* 0x000f620000100800 */
[----:B------:R-:W-:Y:S01]  /*4ac0*/  IMAD.HI.U32 R7, R28, R3, RZ ;  /* 0x000000031c077227 */ /* 0x000fe200078e00ff */
[----:B0-----:R-:W-:-:S02]  /*4ad0*/  IABS R0, R11 ;  /* 0x0000000b00007213 */ /* 0x001fc40000000000 */
[----:B------:R-:W5:Y:S04]  /*4ae0*/  LDL R11, [R1+0x166c] ;  /* 0x00166c00010b7983 */ /* 0x000f680000100800 */
[----:B------:R2:W-:Y:S04]  /*4af0*/  STL [R1+0x2c8], R4 ;  /* 0x0002c80401007387 */ /* 0x0005e80000100800 */
[----:B------:R-:W-:Y:S01]  /*4b00*/  STL [R1+0x2c4], R8 ;  /* 0x0002c40801007387 */ /* 0x000fe20000100800 */
        /* <DEDUP_REMOVED lines=25> */
[----:B------:R-:W-:Y:S02]  /*4ca0*/  IMAD R8, R29, R8, R3 ;  /* 0x000000081d087224 */ /* 0x000fe400078e0203 */
[----:B------:R-:W-:-:S04]  /*4cb0*/  IMAD.MOV R7, RZ, RZ, -R7 ;  /* 0x000000ffff077224 */ /* 0x000fc800078e0a07 */
[----:B------:R-:W-:Y:S01]  /*4cc0*/  IMAD R7, R29, R7, R2 ;  /* 0x000000071d077224 */ /* 0x000fe200078e0202 */
[----:B0-----:R-:W-:Y:S02]  /*4cd0*/  IABS R0, R13 ;  /* 0x0000000d00007213 */ /* 0x001fe40000000000 */
[----:B------:R-:W5:Y:S04]  /*4ce0*/  LDL R13, [R1+0x1658] ;  /* 0x00165800010d7983 */ /* 0x000f680000100800 */
[----:B------:R0:W-:Y:S04]  /*4cf0*/  STL [R1+0x2b4], R4 ;  /* 0x0002b40401007387 */ /* 0x0001e80000100800 */
        /* <DEDUP_REMOVED lines=856> */
[----:B------:R-:W-:-:S03]  /*8280*/  IMAD.MOV R5, RZ, RZ, -R5 ;  /* 0x000000ffff057224 */ /* 0x000fc600078e0a05 */
[----:B------:R0:W-:Y:S01]  /*8290*/  STL [R1+0xdc], R0 ;  /* 0x0000dc0001007387 */ /* 0x0001e20000100800 */
[----:B------:R-:W-:Y:S02]  /*82a0*/  IMAD R4, R29, R5, R4 ;  /* 0x000000051d047224 */ /* 0x000fe400078e0204 */
[----:B------:R-:W-:-:S04]  /*82b0*/  IMAD.HI.U32 R8, R28, R6, RZ ;  /* 0x000000061c087227 */ /* 0x000fc800078e00ff */
[C---:B------:R-:W-:Y:S01]  /*82c0*/  IMAD.HI.U32 R7, R28.reuse, R3, RZ ;  /* 0x000000031c077227 */ /* 0x040fe200078e00ff */
[----:B------:R-:W-:Y:S02]  /*82d0*/  IABS R2, R13 ;  /* 0x0000000d00027213 */ /* 0x000fe40000000000 */
[----:B------:R-:W5:Y:S01]  /*82e0*/  LDL R13, [R1+0x1418] ;  /* 0x00141800010d7983 */ /* 0x000f620000100800 */
[----:B------:R-:W-:Y:S01]  /*82f0*/  IMAD.MOV R8, RZ, RZ, -R8 ;  /* 0x000000ffff087224 */ /* 0x000fe200078e0a08 */
[----:B0-----:R-:W-:Y:S02]  /*8300*/  IABS R0, R11 ;  /* 0x0000000b00007213 */ /* 0x001fe40000000000 */
[----:B------:R-:W5:Y:S04]  /*8310*/  LDL R11, [R1+0x1414] ;  /* 0x00141400010b7983 */ /* 0x000f680000100800 */
[----:B------:R2:W-:Y:S01]  /*8320*/  STL [R1+0xcc], R4 ;  /* 0x0000cc0401007387 */ /* 0x0005e20000100800 */
[----:B------:R-:W-:-:S04]  /*8330*/  IMAD.HI.U32 R5, R28, R2, RZ ;  /* 0x000000021c057227 */ /* 0x000fc800078e00ff */
[----:B------:R-:W-:Y:S02]  /*8340*/  IMAD.MOV R7, RZ, RZ, -R7 ;  /* 0x000000ffff077224 */ /* 0x000fe400078e0a07 */
[----:B------:R-:W-:Y:S02]  /*8350*/  IMAD R8, R29, R8, R6 ;  /* 0x000000081d087224 */ /* 0x000fe400078e0206 */
        /* <DEDUP_REMOVED lines=8> */
[----:B------:R-:W-:Y:S04]  /*83e0*/  STL [R1+0xc4], R8 ;  /* 0x0000c40801007387 */ /* 0x000fe80000100800 */
        /* <DEDUP_REMOVED lines=10> */
[----:B------:R-:W-:Y:S02]  /*8490*/  IMAD.MOV R5, RZ, RZ, -R5 ;  /* 0x000000ffff057224 */ /* 0x000fe400078e0a05 */
[----:B0-----:R-:W-:-:S04]  /*84a0*/  IMAD.HI.U32 R6, R28, R3, RZ ;  /* 0x000000031c067227 */ /* 0x001fc800078e00ff */
[C---:B------:R-:W-:Y:S02]  /*84b0*/  IMAD R5, R29.reuse, R5, R4 ;  /* 0x000000051d057224 */ /* 0x040fe400078e0204 */
[----:B------:R-:W-:Y:S02]  /*84c0*/  IMAD.MOV R4, RZ, RZ, -R6 ;  /* 0x000000ffff047224 */ /* 0x000fe400078e0a06 */
[----:B------:R-:W-:Y:S01]  /*84d0*/  IMAD.HI.U32 R7, R28, R2, RZ ;  /* 0x000000021c077227 */ /* 0x000fe200078e00ff */
[----:B------:R0:W-:Y:S03]  /*84e0*/  STL [R1+0xc], R5 ;  /* 0x00000c0501007387 */ /* 0x0001e60000100800 */
[----:B------:R-:W-:Y:S02]  /*84f0*/  IMAD R4, R29, R4, R3 ;  /* 0x000000041d047224 */ /* 0x000fe400078e0203 */
[----:B------:R-:W-:-:S02]  /*8500*/  IMAD.MOV R7, RZ, RZ, -R7 ;  /* 0x000000ffff077224 */ /* 0x000fc400078e0a07 */
[----:B0-----:R-:W-:Y:S01]  /*8510*/  IMAD.HI.U32 R5, R28, R0, RZ ;  /* 0x000000001c057227 */ /* 0x001fe200078e00ff */
[----:B------:R-:W-:Y:S02]  /*8520*/  IABS R27, R13 ;  /* 0x0000000d001b7213 */ /* 0x000fe40000000000 */
[----:B------:R-:W-:Y:S02]  /*8530*/  IABS R26, R11 ;  /* 0x0000000b001a7213 */ /* 0x000fe40000000000 */
[----:B------:R-:W4:Y:S04]  /*8540*/  LDL R11, [R1+0x1400] ;  /* 0x00140000010b7983 */ /* 0x000f280000100800 */
[----:B------:R0:W-:Y:S02]  /*8550*/  STL [R1+0x8], R4 ;  /* 0x0000080401007387 */ /* 0x0001e40000100800 */
[----:B0-----:R-:W-:-:S05]  /*8560*/  IMAD R4, R29, R7, R2 ;  /* 0x000000071d047224 */ /* 0x001fca00078e0202 */
        /* <DEDUP_REMOVED lines=8> */
[----:B------:R0:W-:Y:S01]  /*85f0*/  STL [R1], R3 ;  /* 0x0000000301007387 */ /* 0x0001e20000100800 */
[----:B---3--:R-:W-:-:S03]  /*8600*/  IABS R24, R14 ;  /* 0x0000000e00187213 */ /* 0x008fc60000000000 */
[----:B------:R-:W3:Y:S04]  /*8610*/  LDL R14, [R1+0x13f8] ;  /* 0x0013f800010e7983 */ /* 0x000ee80000100800 */
[----:B------:R1:W-:Y:S01]  /*8620*/  STL [R1+0x1998], R27 ;  /* 0x0019981b01007387 */ /* 0x0003e20000100800 */
[----:B-----5:R-:W-:-:S03]  /*8630*/  IABS R22, R9 ;  /* 0x0000000900167213 */ /* 0x020fc60000000000 */
[----:B------:R-:W5:Y:S01]  /*8640*/  LDL R9, [R1+0x13f0] ;  /* 0x0013f00001097983 */ /* 0x000f620000100800 */
[C---:B------:R-:W-:Y:S01]  /*8650*/  IMAD.HI.U32 R0, R28.reuse, R26, RZ ;  /* 0x0000001a1c007227 */ /* 0x040fe200078e00ff */
[----:B----4-:R-:W-:Y:S02]  /*8660*/  IABS R23, R15 ;  /* 0x0000000f00177213 */ /* 0x010fe40000000000 */
[----:B------:R-:W4:Y:S01]  /*8670*/  LDL R15, [R1+0x13f4] ;  /* 0x0013f400010f7983 */ /* 0x000f220000100800 */
[----:B------:R-:W-:Y:S02]  /*8680*/  IMAD.MOV R0, RZ, RZ, -R0 ;  /* 0x000000ffff007224 */ /* 0x000fe400078e0a00 */
[----:B------:R-:W-:-:S04]  /*8690*/  IMAD.HI.U32 R2, R28, R25, RZ ;  /* 0x000000191c027227 */ /* 0x000fc800078e00ff */
[----:B0-----:R-:W-:-:S04]  /*86a0*/  IMAD.HI.U32 R3, R28, R24, RZ ;  /* 0x000000181c037227 */ /* 0x001fc800078e00ff */
[C---:B------:R-:W-:Y:S02]  /*86b0*/  IMAD R26, R29.reuse, R0, R26 ;  /* 0x000000001d1a7224 */ /* 0x040fe400078e021a */
[----:B------:R-:W-:Y:S02]  /*86c0*/  IMAD.MOV R0, RZ, RZ, -R2 ;  /* 0x000000ffff007224 */ /* 0x000fe400078e0a02 */
[----:B------:R-:W-:Y:S01]  /*86d0*/  IMAD.MOV R3, RZ, RZ, -R3 ;  /* 0x000000ffff037224 */ /* 0x000fe200078e0a03 */
[----:B------:R0:W-:Y:S01]  /*86e0*/  STL [R1+0x199c], R26 ;  /* 0x00199c1a01007387 */ /* 0x0001e20000100800 */
[C---:B------:R-:W-:Y:S02]  /*86f0*/  IMAD R25, R29.reuse, R0, R25 ;  /* 0x000000001d197224 */ /* 0x040fe400078e0219 */
[----:B------:R-:W-:Y:S02]  /*8700*/  IMAD R24, R29, R3, R24 ;  /* 0x000000031d187224 */ /* 0x000fe400078e0218 */
[----:B------:R-:W-:-:S04]  /*8710*/  IMAD.HI.U32 R2, R28, R23, RZ ;  /* 0x000000171c027227 */ /* 0x000fc800078e00ff */
[----:B------:R-:W-:Y:S01]  /*8720*/  IMAD.HI.U32 R0, R28, R22, RZ ;  /* 0x000000161c007227 */ /* 0x000fe200078e00ff */
[----:B------:R-:W-:Y:S02]  /*8730*/  IABS R21, R11 ;  /* 0x0000000b00157213 */ /* 0x000fe40000000000 */
[----:B------:R-:W4:Y:S04]  /*8740*/  LDL R11, [R1+0x13ec] ;  /* 0x0013ec00010b7983 */ /* 0x000f280000100800 */
[----:B------:R0:W-:Y:S04]  /*8750*/  STL [R1+0x1978], R25 ;  /* 0x0019781901007387 */ /* 0x0001e80000100800 */
[----:B------:R-:W-:Y:S01]  /*8760*/  STL [R1+0x1974], R24 ;  /* 0x0019741801007387 */ /* 0x000fe20000100800 */
[----:B------:R-:W-:-:S02]  /*8770*/  IMAD.MOV R2, RZ, RZ, -R2 ;  /* 0x000000ffff027224 */ /* 0x000fc400078e0a02 */
        /* <DEDUP_REMOVED lines=8> */
[----:B------:R-:W-:Y:S01]  /*8800*/  STL [R1+0x196c], R22 ;  /* 0x00196c1601007387 */ /* 0x000fe20000100800 */
[----:B-----5:R-:W-:Y:S01]  /*8810*/  IABS R17, R9 ;  /* 0x0000000900117213 */ /* 0x020fe20000000000 */
[C---:B------:R-:W-:Y:S02]  /*8820*/  IMAD.HI.U32 R2, R28.reuse, R21, RZ ;  /* 0x000000151c027227 */ /* 0x040fe400078e00ff */
[----:B------:R-:W5:Y:S02]  /*8830*/  LDL R9, [R1+0x13dc] ;  /* 0x0013dc0001097983 */ /* 0x000f640000100800 */
[----:B------:R-:W-:Y:S01]  /*8840*/  IMAD.MOV R0, RZ, RZ, -R2 ;  /* 0x000000ffff007224 */ /* 0x000fe200078e0a02 */
[----:B----4-:R-:W-:Y:S01]  /*8850*/  IABS R18, R15 ;  /* 0x0000000f00127213 */ /* 0x010fe20000000000 */
[----:B------:R-:W-:Y:S01]  /*8860*/  IMAD.HI.U32 R2, R28, R20, RZ ;  /* 0x000000141c027227 */ /* 0x000fe200078e00ff */
[----:B------:R-:W4:Y:S03]  /*8870*/  LDL R13, [R1+0x13e0] ;  /* 0x0013e000010d7983 */ /* 0x000f260000100800 */
[----:B------:R-:W-:-:S02]  /*8880*/  IMAD R21, R29, R0, R21 ;  /* 0x000000001d157224 */ /* 0x000fc400078e0215 */
[----:B------:R-:W-:Y:S02]  /*8890*/  IMAD.MOV R0, RZ, RZ, -R2 ;  /* 0x000000ffff007224 */ /* 0x000fe400078e0a02 */
[----:B------:R-:W-:-:S04]  /*88a0*/  IMAD.HI.U32 R3, R28, R19, RZ ;  /* 0x000000131c037227 */ /* 0x000fc800078e00ff */
[C---:B------:R-:W-:Y:S01]  /*88b0*/  IMAD.HI.U32 R2, R28.reuse, R18, RZ ;  /* 0x000000121c027227 */ /* 0x040fe200078e00ff */
[----:B------:R-:W-:Y:S03]  /*88c0*/  STL [R1+0x1968], R21 ;  /* 0x0019681501007387 */ /* 0x000fe60000100800 */
        /* <DEDUP_REMOVED lines=8> */
[----:B------:R-:W-:Y:S02]  /*8950*/  IABS R16, R11 ;  /* 0x0000000b00107213 */ /* 0x000fe40000000000 */
[----:B------:R-:W4:Y:S04]  /*8960*/  LDL R11, [R1+0x13d8] ;  /* 0x0013d800010b7983 */ /* 0x000f280000100800 */
[----:B------:R-:W-:Y:S04]  /*8970*/  STL [R1+0x197c], R20 ;  /* 0x00197c1401007387 */ /* 0x000fe80000100800 */
[----:B------:R-:W-:Y:S01]  /*8980*/  STL [R1+0x1980], R19 ;  /* 0x0019801301007387 */ /* 0x000fe20000100800 */
[----:B--2---:R-:W-:-:S03]  /*8990*/  IABS R15, R10 ;  /* 0x0000000a000f7213 */ /* 0x004fc60000000000 */
[----:B------:R-:W2:Y:S04]  /*89a0*/  LDL R10, [R1+0x13d4] ;  /* 0x0013d400010a7983 */ /* 0x000ea80000100800 */
[----:B------:R-:W-:Y:S04]  /*89b0*/  STL [R1+0x1984], R18 ;  /* 0x0019841201007387 */ /* 0x000fe80000100800 */
[----:B-1----:R-:W2:Y:S04]  /*89c0*/  LDL.LU R27, [R1+0x438] ;  /* 0x00043800011b7983 */ /* 0x002ea80000300800 */
[----:B------:R-:W-:Y:S04]  /*89d0*/  STL [R1+0x1988], R17 ;  /* 0x0019881101007387 */ /* 0x000fe80000100800 */
[----:B------:R-:W2:Y:S04]  /*89e0*/  LDL R6, [R1+0x13c8] ;  /* 0x0013c80001067983 */ /* 0x000ea80000100800 */
[----:B------:R-:W2:Y:S01]  /*89f0*/  LDL R8, [R1+0x13cc] ;  /* 0x0013cc0001087983 */ /* 0x000ea20000100800 */
[----:B-----5:R-:W-:-:S03]  /*8a00*/  IABS R12, R9 ;  /* 0x00000009000c7213 */ /* 0x020fc60000000000 */
[----:B------:R-:W5:Y:S01]  /*8a10*/  LDL R9, [R1+0x13d0] ;  /* 0x0013d00001097983 */ /* 0x000f620000100800 */
[----:B------:R-:W-:Y:S01]  /*8a20*/  IMAD.HI.U32 R2, R28, R16, RZ ;  /* 0x000000101c027227 */ /* 0x000fe200078e00ff */
[----:B---3--:R-:W-:-:S03]  /*8a30*/  IABS R14, R14 ;  /* 0x0000000e000e7213 */ /* 0x008fc60000000000 */
[----:B------:R-:W-:Y:S02]  /*8a40*/  IMAD.MOV R0, RZ, RZ, -R2 ;  /* 0x000000ffff007224 */ /* 0x000fe400078e0a02 */
[----:B------:R-:W-:Y:S01]  /*8a50*/  IMAD.HI.U32 R2, R28, R15, RZ ;  /* 0x0000000f1c027227 */ /* 0x000fe200078e00ff */
[----:B----4-:R-:W-:-:S03]  /*8a60*/  IABS R13, R13 ;  /* 0x0000000d000d7213 */ /* 0x010fc60000000000 */
[----:B------:R-:W-:Y:S02]  /*8a70*/  IMAD R16, R29, R0, R16 ;  /* 0x000000001d107224 */ /* 0x000fe400078e0210 */
        /* <DEDUP_REMOVED lines=8> */
[----:B------:R-:W-:Y:S01]  /*8b00*/  IMAD.MOV R0, RZ, RZ, -R0 ;  /* 0x000000ffff007224 */ /* 0x000fe200078e0a00 */
[----:B------:R-:W-:Y:S01]  /*8b10*/  STL [R1+0x198c], R16 ;  /* 0x00198c1001007387 */ /* 0x000fe20000100800 */
[C---:B------:R-:W-:Y:S02]  /*8b20*/  IMAD R13, R29.reuse, R2, R13 ;  /* 0x000000021d0d7224 */ /* 0x040fe400078e020d */
[----:B------:R-:W-:Y:S01]  /*8b30*/  IMAD R12, R29, R0, R12 ;  /* 0x000000001d0c7224 */ /* 0x000fe200078e020c */
[----:B------:R-:W-:Y:S04]  /*8b40*/  STL [R1+0x1990], R15 ;  /* 0x0019900f01007387 */ /* 0x000fe80000100800 */
[----:B------:R-:W-:Y:S04]  /*8b50*/  STL [R1+0x1994], R14 ;  /* 0x0019940e01007387 */ /* 0x000fe80000100800 */
[----:B0-----:R-:W3:Y:S01]  /*8b60*/  LDL.LU R26, [R1+0x60] ;  /* 0x00006000011a7983 */ /* 0x001ee20000300800 */
[----:B------:R-:W-:-:S03]  /*8b70*/  IABS R11, R11 ;  /* 0x0000000b000b7213 */ /* 0x000fc60000000000 */
[----:B------:R-:W4:Y:S02]  /*8b80*/  LDL.LU R5, [R1+0x5c] ;  /* 0x00005c0001057983 */ /* 0x000f240000300800 */
[----:B------:R-:W-:Y:S02]  /*8b90*/  IMAD.HI.U32 R2, R28, R11, RZ ;  /* 0x0000000b1c027227 */ /* 0x000fe400078e00ff */
[----:B------:R-:W-:Y:S02]  /*8ba0*/  STL [R1+0x19a0], R13 ;  /* 0x0019a00d01007387 */ /* 0x000fe40000100800 */
[----:B------:R-:W-:Y:S02]  /*8bb0*/  IMAD.MOV R0, RZ, RZ, -R2 ;  /* 0x000000ffff007224 */ /* 0x000fe400078e0a02 */
[----:B------:R0:W-:Y:S01]  /*8bc0*/  STL [R1+0x19a4], R12 ;  /* 0x0019a40c01007387 */ /* 0x0001e20000100800 */
[----:B------:R-:W-:Y:S01]  /*8bd0*/  IABS R25, c[0x0][0x178] ;  /* 0x00005e0000197a13 */ /* 0x000fe20000000000 */
[----:B------:R-:W-:-:S02]  /*8be0*/  IMAD R11, R29, R0, R11 ;  /* 0x000000001d0b7224 */ /* 0x000fc400078e020b */
[----:B0-----:R-:W3:Y:S01]  /*8bf0*/  LDL.LU R12, [R1+0x54] ;  /* 0x00005400010c7983 */ /* 0x001ee20000300800 */
[----:B--2---:R-:W-:Y:S02]  /*8c00*/  IABS R10, R10 ;  /* 0x0000000a000a7213 */ /* 0x004fe40000000000 */
[----:B------:R-:W-:Y:S02]  /*8c10*/  ISETP.GT.U32.AND P0, PT, R25, R27, PT ;  /* 0x0000001b1900720c */ /* 0x000fe40003f04070 */
[----:B------:R-:W-:Y:S02]  /*8c20*/  IABS R7, R6 ;  /* 0x0000000600077213 */ /* 0x000fe40000000000 */
[----:B------:R-:W2:Y:S04]  /*8c30*/  LDL R6, [R1+0x13c4] ;  /* 0x0013c40001067983 */ /* 0x000ea80000100800 */
[----:B------:R-:W2:Y:S04]  /*8c40*/  LDL.LU R19, [R1+0x50] ;  /* 0x0000500001137983 */ /* 0x000ea80000300800 */
[----:B------:R-:W2:Y:S04]  /*8c50*/  LDL.LU R20, [R1+0x4c] ;  /* 0x00004c0001147983 */ /* 0x000ea80000300800 */
[----:B------:R-:W2:Y:S04]  /*8c60*/  LDL.LU R22, [R1+0x48] ;  /* 0x0000480001167983 */ /* 0x000ea80000300800 */
[----:B------:R-:W2:Y:S04]  /*8c70*/  LDL.LU R24, [R1+0x44] ;  /* 0x0000440001187983 */ /* 0x000ea80000300800 */
[----:B------:R-:W2:Y:S04]  /*8c80*/  LDL.LU R4, [R1+0x40] ;  /* 0x0000400001047983 */ /* 0x000ea80000300800 */
[----:B------:R0:W-:Y:S01]  /*8c90*/  STL [R1+0x19a8], R11 ;  /* 0x0019a80b01007387 */ /* 0x0001e20000100800 */
[----:B------:R-:W-:-:S03]  /*8ca0*/  IMAD.HI.U32 R2, R28, R10, RZ ;  /* 0x0000000a1c027227 */ /* 0x000fc600078e00ff */
[----:B0-----:R-:W2:Y:S01]  /*8cb0*/  LDL.LU R11, [R1+0x58] ;  /* 0x00005800010b7983 */ /* 0x001ea20000300800 */
[----:B------:R-:W-:Y:S01]  /*8cc0*/  IABS R8, R8 ;  /* 0x0000000800087213 */ /* 0x000fe20000000000 */
[----:B------:R-:W-:Y:S02]  /*8cd0*/  @!P0 IMAD.IADD R27, R27, 0x1, -R25 ;  /* 0x000000011b1b8824 */ /* 0x000fe400078e0a19 */
[----:B------:R-:W-:Y:S01]  /*8ce0*/  IMAD.MOV R0, RZ, RZ, -R2 ;  /* 0x000000ffff007224 */ /* 0x000fe200078e0a02 */
[----:B-----5:R-:W-:-:S03]  /*8cf0*/  IABS R9, R9 ;  /* 0x0000000900097213 */ /* 0x020fc60000000000 */
[----:B------:R-:W-:Y:S01]  /*8d00*/  IMAD R10, R29, R0, R10 ;  /* 0x000000001d0a7224 */ /* 0x000fe200078e020a */
[----:B------:R-:W-:Y:S01]  /*8d10*/  ISETP.GT.U32.AND P5, PT, R25, R27, PT ;  /* 0x0000001b1900720c */ /* 0x000fe20003fa4070 */
[----:B------:R-:W-:-:S04]  /*8d20*/  IMAD.HI.U32 R2, R28, R8, RZ ;  /* 0x000000081c027227 */ /* 0x000fc800078e00ff */
[----:B------:R-:W-:-:S04]  /*8d30*/  IMAD.HI.U32 R3, R28, R9, RZ ;  /* 0x000000091c037227 */ /* 0x000fc800078e00ff */
[----:B------:R-:W-:-:S04]  /*8d40*/  IMAD.HI.U32 R0, R28, R7, RZ ;  /* 0x000000071c007227 */ /* 0x000fc800078e00ff */
[----:B------:R-:W-:Y:S02]  /*8d50*/  IMAD.MOV R3, RZ, RZ, -R3 ;  /* 0x000000ffff037224 */ /* 0x000fe400078e0a03 */
[----:B------:R-:W-:Y:S02]  /*8d60*/  IMAD.MOV R2, RZ, RZ, -R2 ;  /* 0x000000ffff027224 */ /* 0x000fe400078e0a02 */
[----:B------:R-:W-:Y:S02]  /*8d70*/  IMAD.MOV R0, RZ, RZ, -R0 ;  /* 0x000000ffff007224 */ /* 0x000fe400078e0a00 */
[C---:B------:R-:W-:Y:S02]  /*8d80*/  IMAD R9, R29.reuse, R3, R9 ;  /* 0x000000031d097224 */ /* 0x040fe400078e0209 */
[C---:B------:R-:W-:Y:S02]  /*8d90*/  IMAD R8, R29.reuse, R2, R8 ;  /* 0x000000021d087224 */ /* 0x040fe400078e0208 */
[----:B------:R-:W-:Y:S01]  /*8da0*/  IMAD R7, R29, R0, R7 ;  /* 0x000000001d077224 */ /* 0x000fe200078e0207 */
[----:B------:R-:W-:Y:S01]  /*8db0*/  STL [R1+0x19ac], R10 ;  /* 0x0019ac0a01007387 */ /* 0x000fe20000100800 */
[----:B------:R-:W-:-:S03]  /*8dc0*/  @!P5 IMAD.IADD R27, R27, 0x1, -R25 ;  /* 0x000000011b1bd824 */ /* 0x000fc600078e0a19 */
[----:B------:R-:W-:Y:S04]  /*8dd0*/  STL [R1+0x19b0], R9 ;  /* 0x0019b00901007387 */ /* 0x000fe80000100800 */
[----:B------:R-:W-:Y:S04]  /*8de0*/  STL [R1+0x19b4], R8 ;  /* 0x0019b40801007387 */ /* 0x000fe80000100800 */
[----:B------:R-:W-:Y:S04]  /*8df0*/  STL [R1+0x19b8], R7 ;  /* 0x0019b80701007387 */ /* 0x000fe80000100800 */
[----:B------:R-:W5:Y:S04]  /*8e00*/  LDL.LU R25, [R1+0x3c] ;  /* 0x00003c0001197983 */ /* 0x000f680000300800 */
[----:B------:R-:W5:Y:S04]  /*8e10*/  LDL.LU R13, [R1+0x38] ;  /* 0x00003800010d7983 */ /* 0x000f680000300800 */
[----:B------:R0:W-:Y:S04]  /*8e20*/  STL [R1+0x438], R27 ;  /* 0x0004381b01007387 */ /* 0x0001e80000100800 */
[----:B------:R-:W5:Y:S04]  /*8e30*/  LDL.LU R14, [R1+0x34] ;  /* 0x00003400010e7983 */ /* 0x000f680000300800 */
[----:B------:R-:W5:Y:S04]  /*8e40*/  LDL.LU R18, [R1+0x30] ;  /* 0x0000300001127983 */ /* 0x000f680000300800 */
[----:B------:R-:W5:Y:S04]  /*8e50*/  LDL.LU R21, [R1+0x2c] ;  /* 0x00002c0001157983 */ /* 0x000f680000300800 */
[----:B0-----:R-:W5:Y:S04]  /*8e60*/  LDL.LU R27, [R1+0x28] ;  /* 0x00002800011b7983 */ /* 0x001f680000300800 */
[----:B------:R-:W5:Y:S04]  /*8e70*/  LDL.LU R10, [R1+0x24] ;  /* 0x00002400010a7983 */ /* 0x000f680000300800 */
[----:B------:R-:W5:Y:S04]  /*8e80*/  LDL.LU R15, [R1+0x20] ;  /* 0x00002000010f7983 */ /* 0x000f680000300800 */
[----:B------:R-:W5:Y:S04]  /*8e90*/  LDL.LU R16, [R1+0x1c] ;  /* 0x00001c0001107983 */ /* 0x000f680000300800 */
[----:B------:R-:W5:Y:S01]  /*8ea0*/  LDL.LU R17, [R1+0x38c] ;  /* 0x00038c0001117983 */ /* 0x000f620000300800 */
[----:B---3--:R-:W-:-:S02]  /*8eb0*/  ISETP.GT.U32.AND P3, PT, R29, R26, PT ;  /* 0x0000001a1d00720c */ /* 0x008fc40003f64070 */
[C---:B----4-:R-:W-:Y:S02]  /*8ec0*/  ISETP.GT.U32.AND P0, PT, R29.reuse, R5, PT ;  /* 0x000000051d00720c */ /* 0x050fe40003f04070 */
[----:B------:R-:W-:-:S09]  /*8ed0*/  ISETP.GT.U32.AND P2, PT, R29, R12, PT ;  /* 0x0000000c1d00720c */ /* 0x000fd20003f44070 */
[--C-:B------:R-:W-:Y:S02]  /*8ee0*/  @!P3 IMAD.IADD R26, R26, 0x1, -R29.reuse ;  /* 0x000000011a1ab824 */ /* 0x100fe400078e0a1d */
[--C-:B------:R-:W-:Y:S02]  /*8ef0*/  @!P0 IMAD.IADD R5, R5, 0x1, -R29.reuse ;  /* 0x0000000105058824 */ /* 0x100fe400078e0a1d */
[----:B------:R-:W-:-:S03]  /*8f00*/  @!P2 IMAD.IADD R12, R12, 0x1, -R29 ;  /* 0x000000010c0ca824 */ /* 0x000fc600078e0a1d */
[----:B------:R-:W-:-:S13]  /*8f10*/  ISETP.GT.U32.AND P2, PT, R29, R5, PT ;  /* 0x000000051d00720c */ /* 0x000fda0003f44070 */
[----:B------:R-:W-:Y:S01]  /*8f20*/  @!P2 IMAD.IADD R5, R5, 0x1, -R29 ;  /* 0x000000010505a824 */ /* 0x000fe200078e0a1d */
[C---:B--2---:R-:W-:Y:S02]  /*8f30*/  ISETP.GT.U32.AND P4, PT, R29.reuse, R19, PT ;  /* 0x000000131d00720c */ /* 0x044fe40003f84070 */
[C---:B------:R-:W-:Y:S02]  /*8f40*/  ISETP.GT.U32.AND P5, PT, R29.reuse, R22, PT ;  /* 0x000000161d00720c */ /* 0x040fe40003fa4070 */
[C---:B------:R-:W-:Y:S02]  /*8f50*/  ISETP.GT.U32.AND P3, PT, R29.reuse, R24, PT ;  /* 0x000000181d00720c */ /* 0x040fe40003f64070 */
[C---:B------:R-:W-:Y:S02]  /*8f60*/  ISETP.GT.U32.AND P6, PT, R29.reuse, R20, PT ;  /* 0x000000141d00720c */ /* 0x040fe40003fc4070 */
[C---:B------:R-:W-:Y:S02]  /*8f70*/  ISETP.GT.U32.AND P0, PT, R29.reuse, R4, PT ;  /* 0x000000041d00720c */ /* 0x040fe40003f04070 */
[----:B------:R-:W-:-:S03]  /*8f80*/  ISETP.GT.U32.AND P1, PT, R29, R11, PT ;  /* 0x0000000b1d00720c */ /* 0x000fc60003f24070 */
[--C-:B------:R-:W-:Y:S02]  /*8f90*/  @!P4 IMAD.IADD R19, R19, 0x1, -R29.reuse ;  /* 0x000000011313c824 */ /* 0x100fe400078e0a1d */
[--C-:B------:R-:W-:Y:S01]  /*8fa0*/  @!P5 IMAD.IADD R22, R22, 0x1, -R29.reuse ;  /* 0x000000011616d824 */ /* 0x100fe200078e0a1d */
[----:B------:R-:W-:Y:S01]  /*8fb0*/  ISETP.GT.U32.AND P5, PT, R29, R12, PT ;  /* 0x0000000c1d00720c */ /* 0x000fe20003fa4070 */
[----:B------:R-:W-:-:S06]  /*8fc0*/  @!P3 IMAD.IADD R24, R24, 0x1, -R29 ;  /* 0x000000011818b824 */ /* 0x000fcc00078e0a1d */
[----:B------:R-:W-:Y:S01]  /*8fd0*/  @!P1 IMAD.IADD R11, R11, 0x1, -R29 ;  /* 0x000000010b0b9824 */ /* 0x000fe200078e0a1d */
[----:B------:R-:W-:-:S04]  /*8fe0*/  ISETP.GT.U32.AND P1, PT, R29, R26, PT ;  /* 0x0000001a1d00720c */ /* 0x000fc80003f24070 */
[C---:B------:R-:W-:Y:S02]  /*8ff0*/  ISETP.GT.U32.AND P4, PT, R29.reuse, R11, PT ;  /* 0x0000000b1d00720c */ /* 0x040fe40003f84070 */
[----:B------:R-:W-:Y:S01]  /*9000*/  ISETP.GT.U32.AND P3, PT, R29, R19, PT ;  /* 0x000000131d00720c */ /* 0x000fe20003f64070 */
[--C-:B------:R-:W-:Y:S02]  /*9010*/  @!P0 IMAD.IADD R4, R4, 0x1, -R29.reuse ;  /* 0x0000000104048824 */ /* 0x100fe400078e0a1d */
[----:B------:R-:W-:-:S03]  /*9020*/  @!P6 IMAD.IADD R20, R20, 0x1, -R29 ;  /* 0x000000011414e824 */ /* 0x000fc600078e0a1d */
[C---:B------:R-:W-:Y:S01]  /*9030*/  ISETP.GT.U32.AND P6, PT, R29.reuse, R4, PT ;  /* 0x000000041d00720c */ /* 0x040fe20003fc4070 */
[--C-:B------:R-:W-:Y:S01]  /*9040*/  @!P1 IMAD.IADD R26, R26, 0x1, -R29.reuse ;  /* 0x000000011a1a9824 */ /* 0x100fe200078e0a1d */
[----:B------:R-:W-:Y:S01]  /*9050*/  ISETP.GT.U32.AND P0, PT, R29, R20, PT ;  /* 0x000000141d00720c */ /* 0x000fe20003f04070 */
[--C-:B------:R-:W-:Y:S02]  /*9060*/  @!P5 IMAD.IADD R12, R12, 0x1, -R29.reuse ;  /* 0x000000010c0cd824 */ /* 0x100fe400078e0a1d */
[--C-:B------:R-:W-:Y:S01]  /*9070*/  @!P4 IMAD.IADD R11, R11, 0x1, -R29.reuse ;  /* 0x000000010b0bc824 */ /* 0x100fe200078e0a1d */
[----:B------:R0:W-:Y:S01]  /*9080*/  STL [R1+0x60], R26 ;  /* 0x0000601a01007387 */ /* 0x0001e20000100800 */
[----:B------:R-:W-:-:S03]  /*9090*/  @!P3 IMAD.IADD R19, R19, 0x1, -R29 ;  /* 0x000000011313b824 */ /* 0x000fc600078e0a1d */
[----:B------:R-:W2:Y:S04]  /*90a0*/  LDL.LU R23, [R1+0x390] ;  /* 0x0003900001177983 */ /* 0x000ea80000300800 */
[----:B0-----:R-:W3:Y:S01]  /*90b0*/  LDL.LU R26, [R1+0x374] ;  /* 0x00037400011a7983 */ /* 0x001ee20000300800 */
[C---:B-----5:R-:W-:Y:S02]  /*90c0*/  ISETP.GT.U32.AND P4, PT, R29.reuse, R25, PT ;  /* 0x000000191d00720c */ /* 0x060fe40003f84070 */
[C---:B------:R-:W-:Y:S01]  /*90d0*/  ISETP.GT.U32.AND P5, PT, R29.reuse, R13, PT ;  /* 0x0000000d1d00720c */ /* 0x040fe20003fa4070 */
[----:B------:R0:W-:Y:S01]  /*90e0*/  STL [R1+0x5c], R5 ;  /* 0x00005c0501007387 */ /* 0x0001e20000100800 */
[----:B------:R-:W-:-:S03]  /*90f0*/  ISETP.GT.U32.AND P3, PT, R29, R14, PT ;  /* 0x0000000e1d00720c */ /* 0x000fc60003f64070 */
[----:B0-----:R-:W4:Y:S01]  /*9100*/  LDL.LU R5, [R1+0x380] ;  /* 0x0003800001057983 */ /* 0x001f220000300800 */
[--C-:B------:R-:W-:Y:S01]  /*9110*/  @!P6 IMAD.IADD R4, R4, 0x1, -R29.reuse ;  /* 0x000000010404e824 */ /* 0x100fe200078e0a1d */
[C---:B------:R-:W-:Y:S01]  /*9120*/  ISETP.GT.U32.AND P1, PT, R29.reuse, R22, PT ;  /* 0x000000161d00720c */ /* 0x040fe20003f24070 */
[--C-:B------:R-:W-:Y:S01]  /*9130*/  @!P0 IMAD.IADD R20, R20, 0x1, -R29.reuse ;  /* 0x0000000114148824 */ /* 0x100fe200078e0a1d */
[----:B------:R-:W-:Y:S02]  /*9140*/  ISETP.GT.U32.AND P0, PT, R29, R18, PT ;  /* 0x000000121d00720c */ /* 0x000fe40003f04070 */
[--C-:B------:R-:W-:Y:S01]  /*9150*/  @!P4 IMAD.IADD R25, R25, 0x1, -R29.reuse ;  /* 0x000000011919c824 */ /* 0x100fe200078e0a1d */
[----:B------:R-:W-:Y:S01]  /*9160*/  ISETP.GT.U32.AND P2, PT, R29, R24, PT ;  /* 0x000000181d00720c */ /* 0x000fe20003f44070 */
[--C-:B------:R-:W-:Y:S01]  /*9170*/  @!P5 IMAD.IADD R13, R13, 0x1, -R29.reuse ;  /* 0x000000010d0dd824 */ /* 0x100fe200078e0a1d */
[C---:B------:R-:W-:Y:S01]  /*9180*/  ISETP.GT.U32.AND P6, PT, R29.reuse, R10, PT ;  /* 0x0000000a1d00720c */ /* 0x040fe20003fc4070 */
[----:B------:R-:W-:Y:S01]  /*9190*/  @!P3 IMAD.IADD R14, R14, 0x1, -R29 ;  /* 0x000000010e0eb824 */ /* 0x000fe200078e0a1d */
[----:B------:R-:W-:-:S02]  /*91a0*/  ISETP.GT.U32.AND P4, PT, R29, R15, PT ;  /* 0x0000000f1d00720c */ /* 0x000fc40003f84070 */
[C---:B------:R-:W-:Y:S02]  /*91b0*/  ISETP.GT.U32.AND P5, PT, R29.reuse, R16, PT ;  /* 0x000000101d00720c */ /* 0x040fe40003fa4070 */
[----:B------:R-:W-:-:S07]  /*91c0*/  ISETP.GT.U32.AND P3, PT, R29, R17, PT ;  /* 0x000000111d00720c */ /* 0x000fce0003f64070 */
[--C-:B------:R-:W-:Y:S01]  /*91d0*/  @!P6 IMAD.IADD R10, R10, 0x1, -R29.reuse ;  /* 0x000000010a0ae824 */ /* 0x100fe200078e0a1d */
[----:B------:R-:W-:Y:S01]  /*91e0*/  ISETP.GT.U32.AND P6, PT, R29, R25, PT ;  /* 0x000000191d00720c */ /* 0x000fe20003fc4070 */
[--C-:B------:R-:W-:Y:S01]  /*91f0*/  @!P1 IMAD.IADD R22, R22, 0x1, -R29.reuse ;  /* 0x0000000116169824 */ /* 0x100fe200078e0a1d */
[----:B------:R-:W-:Y:S01]  /*9200*/  STL [R1+0x58], R11 ;  /* 0x0000580b01007387 */ /* 0x000fe20000100800 */
[--C-:B------:R-:W-:Y:S02]  /*9210*/  @!P0 IMAD.IADD R18, R18, 0x1, -R29.reuse ;  /* 0x0000000112128824 */ /* 0x100fe400078e0a1d */
[--C-:B------:R-:W-:Y:S01]  /*9220*/  @!P4 IMAD.IADD R15, R15, 0x1, -R29.reuse ;  /* 0x000000010f0fc824 */ /* 0x100fe200078e0a1d */
[C---:B------:R-:W-:Y:S01]  /*9230*/  ISETP.GT.U32.AND P4, PT, R29.reuse, R13, PT ;  /* 0x0000000d1d00720c */ /* 0x040fe20003f84070 */
[----:B------:R-:W-:Y:S01]  /*9240*/  STL [R1+0x54], R12 ;  /* 0x0000540c01007387 */ /* 0x000fe20000100800 */
[--C-:B------:R-:W-:Y:S02]  /*9250*/  @!P2 IMAD.IADD R24, R24, 0x1, -R29.reuse ;  /* 0x000000011818a824 */ /* 0x100fe400078e0a1d */
[--C-:B------:R-:W-:Y:S01]  /*9260*/  @!P5 IMAD.IADD R16, R16, 0x1, -R29.reuse ;  /* 0x000000011010d824 */ /* 0x100fe200078e0a1d */
[----:B------:R-:W-:Y:S01]  /*9270*/  STL [R1+0x50], R19 ;  /* 0x0000501301007387 */ /* 0x000fe20000100800 */
[----:B------:R-:W-:Y:S01]  /*9280*/  ISETP.GT.U32.AND P5, PT, R29, R14, PT ;  /* 0x0000000e1d00720c */ /* 0x000fe20003fa4070 */
[--C-:B------:R-:W-:Y:S01]  /*9290*/  @!P3 IMAD.IADD R17, R17, 0x1, -R29.reuse ;  /* 0x000000011111b824 */ /* 0x100fe200078e0a1d */
[----:B------:R-:W-:Y:S01]  /*92a0*/  ISETP.GT.U32.AND P3, PT, R29, R18, PT ;  /* 0x000000121d00720c */ /* 0x000fe20003f64070 */
[----:B------:R-:W-:Y:S04]  /*92b0*/  STL [R1+0x4c], R20 ;  /* 0x00004c1401007387 */ /* 0x000fe80000100800 */
[----:B------:R-:W-:Y:S04]  /*92c0*/  STL [R1+0x48], R22 ;  /* 0x0000481601007387 */ /* 0x000fe80000100800 */
[----:B------:R0:W-:Y:S04]  /*92d0*/  STL [R1+0x40], R4 ;  /* 0x0000400401007387 */ /* 0x0001e80000100800 */
[----:B------:R1:W-:Y:S01]  /*92e0*/  STL [R1+0x44], R24 ;  /* 0x0000441801007387 */ /* 0x0003e20000100800 */
[----:B------:R-:W-:-:S03]  /*92f0*/  @!P6 IMAD.IADD R25, R25, 0x1, -R29 ;  /* 0x000000011919e824 */ /* 0x000fc600078e0a1d */
[----:B0-----:R-:W5:Y:S04]  /*9300*/  LDL.LU R4, [R1+0x388] ;  /* 0x0003880001047983 */ /* 0x001f680000300800 */
[----:B------:R-:W5:Y:S01]  /*9310*/  LDL.LU R19, [R1+0x384] ;  /* 0x0003840001137983 */ /* 0x000f620000300800 */
[----:B------:R-:W-:-:S03]  /*9320*/  @!P4 IMAD.IADD R13, R13, 0x1, -R29 ;  /* 0x000000010d0dc824 */ /* 0x000fc600078e0a1d */
[----:B------:R-:W5:Y:S01]  /*9330*/  LDL.LU R20, [R1+0x37c] ;  /* 0x00037c0001147983 */ /* 0x000f620000300800 */
[----:B------:R-:W-:-:S03]  /*9340*/  @!P5 IMAD.IADD R14, R14, 0x1, -R29 ;  /* 0x000000010e0ed824 */ /* 0x000fc600078e0a1d */
[----:B------:R-:W5:Y:S01]  /*9350*/  LDL.LU R22, [R1+0x378] ;  /* 0x0003780001167983 */ /* 0x000f620000300800 */
[----:B------:R-:W-:-:S03]  /*9360*/  @!P3 IMAD.IADD R18, R18, 0x1, -R29 ;  /* 0x000000011212b824 */ /* 0x000fc600078e0a1d */
[----:B-1----:R-:W5:Y:S04]  /*9370*/  LDL.LU R24, [R1+0x360] ;  /* 0x0003600001187983 */ /* 0x002f680000300800 */
[----:B------:R0:W-:Y:S04]  /*9380*/  STL [R1+0x3c], R25 ;  /* 0x00003c1901007387 */ /* 0x0001e80000100800 */
[----:B0-----:R-:W5:Y:S04]  /*9390*/  LDL.LU R25, [R1+0x36c] ;  /* 0x00036c0001197983 */ /* 0x001f680000300800 */
[----:B------:R0:W-:Y:S04]  /*93a0*/  STL [R1+0x38], R13 ;  /* 0x0000380d01007387 */ /* 0x0001e80000100800 */
[----:B------:R-:W5:Y:S04]  /*93b0*/  LDL.LU R11, [R1+0x370] ;  /* 0x00037000010b7983 */ /* 0x000f680000300800 */
[----:B------:R1:W-:Y:S04]  /*93c0*/  STL [R1+0x34], R14 ;  /* 0x0000340e01007387 */ /* 0x0003e80000100800 */
[----:B------:R-:W5:Y:S04]  /*93d0*/  LDL.LU R12, [R1+0x368] ;  /* 0x00036800010c7983 */ /* 0x000f680000300800 */
[----:B------:R2:W-:Y:S04]  /*93e0*/  STL [R1+0x30], R18 ;  /* 0x0000301201007387 */ /* 0x0005e80000100800 */
[----:B0-----:R-:W5:Y:S04]  /*93f0*/  LDL.LU R13, [R1+0x364] ;  /* 0x00036400010d7983 */ /* 0x001f680000300800 */
[----:B-1----:R-:W5:Y:S01]  /*9400*/  LDL.LU R14, [R1+0x34c] ;  /* 0x00034c00010e7983 */ /* 0x002f620000300800 */
[----:B------:R-:W-:-:S02]  /*9410*/  ISETP.GT.U32.AND P2, PT, R29, R27, PT ;  /* 0x0000001b1d00720c */ /* 0x000fc40003f44070 */
[----:B------:R-:W-:-:S11]  /*9420*/  ISETP.GT.U32.AND P1, PT, R29, R21, PT ;  /* 0x000000151d00720c */ /* 0x000fd60003f24070 */
[--C-:B------:R-:W-:Y:S02]  /*9430*/  @!P2 IMAD.IADD R27, R27, 0x1, -R29.reuse ;  /* 0x000000011b1ba824 */ /* 0x100fe400078e0a1d */
[----:B------:R-:W-:Y:S01]  /*9440*/  @!P1 IMAD.IADD R21, R21, 0x1, -R29 ;  /* 0x0000000115159824 */ /* 0x000fe200078e0a1d */
[C---:B------:R-:W-:Y:S02]  /*9450*/  ISETP.GT.U32.AND P4, PT, R29.reuse, R15, PT ;  /* 0x0000000f1d00720c */ /* 0x040fe40003f84070 */
[C---:B------:R-:W-:Y:S02]  /*9460*/  ISETP.GT.U32.AND P5, PT, R29.reuse, R16, PT ;  /* 0x000000101d00720c */ /* 0x040fe40003fa4070 */
[----:B------:R-:W-:-:S09]  /*9470*/  ISETP.GT.U32.AND P3, PT, R29, R17, PT ;  /* 0x000000111d00720c */ /* 0x000fd20003f64070 */
[--C-:B------:R-:W-:Y:S02]  /*9480*/  @!P4 IMAD.IADD R15, R15, 0x1, -R29.reuse ;  /* 0x000000010f0fc824 */ /* 0x100fe400078e0a1d */
[--C-:B------:R-:W-:Y:S02]  /*9490*/  @!P5 IMAD.IADD R16, R16, 0x1, -R29.reuse ;  /* 0x000000011010d824 */ /* 0x100fe400078e0a1d */
[----:B------:R-:W-:Y:S01]  /*94a0*/  @!P3 IMAD.IADD R17, R17, 0x1, -R29 ;  /* 0x000000011111b824 */ /* 0x000fe200078e0a1d */
[----:B------:R-:W-:-:S05]  /*94b0*/  IABS R6, R6 ;  /* 0x0000000600067213 */ /* 0x000fca0000000000 */
[----:B------:R-:W-:-:S04]  /*94c0*/  IMAD.HI.U32 R0, R28, R6, RZ ;  /* 0x000000061c007227 */ /* 0x000fc800078e00ff */
[----:B------:R-:W-:-:S04]  /*94d0*/  IMAD.MOV R0, RZ, RZ, -R0 ;  /* 0x000000ffff007224 */ /* 0x000fc800078e0a00 */
[C---:B------:R-:W-:Y:S01]  /*94e0*/  IMAD R6, R29.reuse, R0, R6 ;  /* 0x000000001d067224 */ /* 0x040fe200078e0206 */
[C---:B--2---:R-:W-:Y:S02]  /*94f0*/  ISETP.GT.U32.AND P0, PT, R29.reuse, R23, PT ;  /* 0x000000171d00720c */ /* 0x044fe40003f04070 */
[----:B---3--:R-:W-:-:S11]  /*9500*/  ISETP.GT.U32.AND P1, PT, R29, R26, PT ;  /* 0x0000001a1d00720c */ /* 0x008fd60003f24070 */
[--C-:B------:R-:W-:Y:S01]  /*9510*/  @!P0 IMAD.IADD R23, R23, 0x1, -R29.reuse ;  /* 0x0000000117178824 */ /* 0x100fe200078e0a1d */
[C---:B------:R-:W-:Y:S02]  /*9520*/  ISETP.GT.U32.AND P0, PT, R29.reuse, R21, PT ;  /* 0x000000151d00720c */ /* 0x040fe40003f04070 */
[C---:B----4-:R-:W-:Y:S01]  /*9530*/  ISETP.GT.U32.AND P2, PT, R29.reuse, R5, PT ;  /* 0x000000051d00720c */ /* 0x050fe20003f44070 */
[----:B------:R-:W-:Y:S01]  /*9540*/  @!P1 IMAD.IADD R26, R26, 0x1, -R29 ;  /* 0x000000011a1a9824 */ /* 0x000fe200078e0a1d */
[----:B------:R-:W-:-:S11]  /*9550*/  ISETP.GT.U32.AND P1, PT, R29, R27, PT ;  /* 0x0000001b1d00720c */ /* 0x000fd60003f24070 */
[--C-:B------:R-:W-:Y:S01]  /*9560*/  @!P2 IMAD.IADD R5, R5, 0x1, -R29.reuse ;  /* 0x000000010505a824 */ /* 0x100fe200078e0a1d */
[----:B------:R-:W-:Y:S01]  /*9570*/  ISETP.GT.U32.AND P2, PT, R29, R10, PT ;  /* 0x0000000a1d00720c */ /* 0x000fe20003f44070 */
[----:B------:R-:W-:-:S03]  /*9580*/  @!P0 IMAD.IADD R21, R21, 0x1, -R29 ;  /* 0x0000000115158824 */ /* 0x000fc600078e0a1d */
[----:B------:R-:W-:Y:S01]  /*9590*/  ISETP.GT.U32.AND P6, PT, R29, R5, PT ;  /* 0x000000051d00720c */ /* 0x000fe20003fc4070 */
[--C-:B------:R-:W-:Y:S01]  /*95a0*/  @!P1 IMAD.IADD R27, R27, 0x1, -R29.reuse ;  /* 0x000000011b1b9824 */ /* 0x100fe200078e0a1d */
[----:B------:R0:W-:Y:S04]  /*95b0*/  STL [R1+0x2c], R21 ;  /* 0x00002c1501007387 */ /* 0x0001e80000100800 */
[----:B------:R-:W2:Y:S03]  /*95c0*/  LDL.LU R18, [R1+0x358] ;  /* 0x0003580001127983 */ /* 0x000ea60000300800 */
[--C-:B------:R-:W-:Y:S01]  /*95d0*/  @!P2 IMAD.IADD R10, R10, 0x1, -R29.reuse ;  /* 0x000000010a0aa824 */ /* 0x100fe200078e0a1d */
[----:B0-----:R-:W3:Y:S04]  /*95e0*/  LDL.LU R21, [R1+0x35c] ;  /* 0x00035c0001157983 */ /* 0x001ee80000300800 */
[----:B------:R0:W-:Y:S01]  /*95f0*/  STL [R1+0x28], R27 ;  /* 0x0000281b01007387 */ /* 0x0001e20000100800 */
[----:B------:R-:W-:Y:S01]  /*9600*/  @!P6 IMAD.IADD R5, R5, 0x1, -R29 ;  /* 0x000000010505e824 */ /* 0x000fe200078e0a1d */
[----:B------:R-:W-:-:S02]  /*9610*/  ISETP.GT.U32.AND P0, PT, R29, R23, PT ;  /* 0x000000171d00720c */ /* 0x000fc40003f04070 */
[----:B0-----:R-:W4:Y:S01]  /*9620*/  LDL.LU R27, [R1+0x354] ;  /* 0x00035400011b7983 */ /* 0x001f220000300800 */
[C---:B------:R-:W-:Y:S02]  /*9630*/  ISETP.GT.U32.AND P1, PT, R29.reuse, R26, PT ;  /* 0x0000001a1d00720c */ /* 0x040fe40003f24070 */
[C---:B-----5:R-:W-:Y:S02]  /*9640*/  ISETP.GT.U32.AND P2, PT, R29.reuse, R4, PT ;  /* 0x000000041d00720c */ /* 0x060fe40003f44070 */
[C---:B------:R-:W-:Y:S02]  /*9650*/  ISETP.GT.U32.AND P4, PT, R29.reuse, R19, PT ;  /* 0x000000131d00720c */ /* 0x040fe40003f84070 */
[----:B------:R-:W-:-:S09]  /*9660*/  ISETP.GT.U32.AND P5, PT, R29, R20, PT ;  /* 0x000000141d00720c */ /* 0x000fd20003fa4070 */
[--C-:B------:R-:W-:Y:S01]  /*9670*/  @!P2 IMAD.IADD R4, R4, 0x1, -R29.reuse ;  /* 0x000000010404a824 */ /* 0x100fe200078e0a1d */
[----:B------:R-:W-:Y:S01]  /*9680*/  ISETP.GT.U32.AND P3, PT, R29, R22, PT ;  /* 0x000000161d00720c */ /* 0x000fe20003f64070 */
[--C-:B------:R-:W-:Y:S02]  /*9690*/  @!P4 IMAD.IADD R19, R19, 0x1, -R29.reuse ;  /* 0x000000011313c824 */ /* 0x100fe400078e0a1d */
[--C-:B------:R-:W-:Y:S01]  /*96a0*/  @!P5 IMAD.IADD R20, R20, 0x1, -R29.reuse ;  /* 0x000000011414d824 */ /* 0x100fe200078e0a1d */
[----:B------:R-:W-:Y:S01]  /*96b0*/  STL [R1+0x24], R10 ;  /* 0x0000240a01007387 */ /* 0x000fe20000100800 */
[----:B------:R-:W-:Y:S01]  /*96c0*/  @!P0 IMAD.IADD R23, R23, 0x1, -R29 ;  /* 0x0000000117178824 */ /* 0x000fe200078e0a1d */
[C---:B------:R-:W-:Y:S02]  /*96d0*/  ISETP.GT.U32.AND P6, PT, R29.reuse, R11, PT ;  /* 0x0000000b1d00720c */ /* 0x040fe40003fc4070 */
[C---:B------:R-:W-:Y:S02]  /*96e0*/  ISETP.GT.U32.AND P2, PT, R29.reuse, R12, PT ;  /* 0x0000000c1d00720c */ /* 0x040fe40003f44070 */
[----:B------:R-:W-:-:S02]  /*96f0*/  ISETP.GT.U32.AND P4, PT, R29, R13, PT ;  /* 0x0000000d1d00720c */ /* 0x000fc40003f84070 */
[----:B------:R-:W-:-:S07]  /*9700*/  ISETP.GT.U32.AND P5, PT, R29, R14, PT ;  /* 0x0000000e1d00720c */ /* 0x000fce0003fa4070 */
[--C-:B------:R-:W-:Y:S01]  /*9710*/  @!P6 IMAD.IADD R11, R11, 0x1, -R29.reuse ;  /* 0x000000010b0be824 */ /* 0x100fe200078e0a1d */
[C---:B------:R-:W-:Y:S01]  /*9720*/  ISETP.GT.U32.AND P6, PT, R29.reuse, R4, PT ;  /* 0x000000041d00720c */ /* 0x040fe20003fc4070 */
[--C-:B------:R-:W-:Y:S01]  /*9730*/  @!P2 IMAD.IADD R12, R12, 0x1, -R29.reuse ;  /* 0x000000010c0ca824 */ /* 0x100fe200078e0a1d */
[----:B------:R-:W-:Y:S01]  /*9740*/  STL [R1+0x20], R15 ;  /* 0x0000200f01007387 */ /* 0x000fe20000100800 */
[--C-:B------:R-:W-:Y:S01]  /*9750*/  @!P1 IMAD.IADD R26, R26, 0x1, -R29.reuse ;  /* 0x000000011a1a9824 */ /* 0x100fe200078e0a1d */
[----:B------:R-:W-:Y:S01]  /*9760*/  ISETP.GT.U32.AND P2, PT, R29, R19, PT ;  /* 0x000000131d00720c */ /* 0x000fe20003f44070 */
[--C-:B------:R-:W-:Y:S01]  /*9770*/  @!P3 IMAD.IADD R22, R22, 0x1, -R29.reuse ;  /* 0x000000011616b824 */ /* 0x100fe200078e0a1d */
[----:B------:R-:W-:Y:S01]  /*9780*/  STL [R1+0x1c], R16 ;  /* 0x00001c1001007387 */ /* 0x000fe20000100800 */
[--C-:B------:R-:W-:Y:S01]  /*9790*/  @!P4 IMAD.IADD R13, R13, 0x1, -R29.reuse ;  /* 0x000000010d0dc824 */ /* 0x100fe200078e0a1d */
[C---:B------:R-:W-:Y:S02]  /*97a0*/  ISETP.GT.U32.AND P4, PT, R29.reuse, R20, PT ;  /* 0x000000141d00720c */ /* 0x040fe40003f84070 */
[----:B------:R-:W-:Y:S01]  /*97b0*/  STL [R1+0x38c], R17 ;  /* 0x00038c1101007387 */ /* 0x000fe20000100800 */
[----:B------:R-:W-:Y:S01]  /*97c0*/  @!P5 IMAD.IADD R14, R14, 0x1, -R29 ;  /* 0x000000010e0ed824 */ /* 0x000fe200078e0a1d */
[----:B------:R-:W-:-:S02]  /*97d0*/  ISETP.GT.U32.AND P5, PT, R29, R22, PT ;  /* 0x000000161d00720c */ /* 0x000fc40003fa4070 */
[----:B------:R-:W-:Y:S04]  /*97e0*/  STL [R1+0x390], R23 ;  /* 0x0003901701007387 */ /* 0x000fe80000100800 */
[----:B------:R0:W-:Y:S04]  /*97f0*/  STL [R1+0x380], R5 ;  /* 0x0003800501007387 */ /* 0x0001e80000100800 */
[----:B------:R1:W-:Y:S01]  /*9800*/  STL [R1+0x374], R26 ;  /* 0x0003741a01007387 */ /* 0x0003e20000100800 */
[----:B------:R-:W-:-:S03]  /*9810*/  @!P6 IMAD.IADD R4, R4, 0x1, -R29 ;  /* 0x000000010404e824 */ /* 0x000fc600078e0a1d */
[----:B0-----:R-:W5:Y:S04]  /*9820*/  LDL R5, [R1+0x13c0] ;  /* 0x0013c00001057983 */ /* 0x001f680000100800 */
[----:B-1----:R-:W5:Y:S01]  /*9830*/  LDL.LU R26, [R1+0x350] ;  /* 0x00035000011a7983 */ /* 0x002f620000300800 */
[----:B------:R-:W-:-:S03]  /*9840*/  @!P2 IMAD.IADD R19, R19, 0x1, -R29 ;  /* 0x000000011313a824 */ /* 0x000fc600078e0a1d */
[----:B------:R-:W5:Y:S01]  /*9850*/  LDL.LU R15, [R1+0x338] ;  /* 0x00033800010f7983 */ /* 0x000f620000300800 */
[----:B------:R-:W-:-:S03]  /*9860*/  @!P4 IMAD.IADD R20, R20, 0x1, -R29 ;  /* 0x000000011414c824 */ /* 0x000fc600078e0a1d */
[----:B------:R-:W5:Y:S04]  /*9870*/  LDL.LU R16, [R1+0x344] ;  /* 0x0003440001107983 */ /* 0x000f680000300800 */
[----:B------:R-:W5:Y:S04]  /*9880*/  LDL.LU R17, [R1+0x348] ;  /* 0x0003480001117983 */ /* 0x000f680000300800 */
[----:B------:R-:W-:Y:S01]  /*9890*/  STL [R1+0x19bc], R6 ;  /* 0x0019bc0601007387 */ /* 0x000fe20000100800 */
[----:B------:R-:W-:-:S03]  /*98a0*/  @!P5 IMAD.IADD R22, R22, 0x1, -R29 ;  /* 0x000000011616d824 */ /* 0x000fc600078e0a1d */
[----:B------:R-:W5:Y:S04]  /*98b0*/  LDL.LU R23, [R1+0x340] ;  /* 0x0003400001177983 */ /* 0x000f680000300800 */
        /* <DEDUP_REMOVED lines=19> */
[C---:B--2---:R-:W-:Y:S02]  /*99f0*/  ISETP.GT.U32.AND P3, PT, R29.reuse, R18, PT ;  /* 0x000000121d00720c */ /* 0x044fe40003f64070 */
[C---:B---3--:R-:W-:Y:S02]  /*9a00*/  ISETP.GT.U32.AND P0, PT, R29.reuse, R21, PT ;  /* 0x000000151d00720c */ /* 0x048fe40003f04070 */
[----:B----4-:R-:W-:-:S09]  /*9a10*/  ISETP.GT.U32.AND P1, PT, R29, R27, PT ;  /* 0x0000001b1d00720c */ /* 0x010fd20003f24070 */
[--C-:B------:R-:W-:Y:S01]  /*9a20*/  @!P3 IMAD.IADD R18, R18, 0x1, -R29.reuse ;  /* 0x000000011212b824 */ /* 0x100fe200078e0a1d */
[----:B------:R-:W-:Y:S01]  /*9a30*/  ISETP.GT.U32.AND P3, PT, R29, R24, PT ;  /* 0x000000181d00720c */ /* 0x000fe20003f64070 */
[--C-:B------:R-:W-:Y:S01]  /*9a40*/  @!P0 IMAD.IADD R21, R21, 0x1, -R29.reuse ;  /* 0x0000000115158824 */ /* 0x100fe200078e0a1d */
[----:B------:R-:W-:Y:S01]  /*9a50*/  ISETP.GT.U32.AND P0, PT, R29, R25, PT ;  /* 0x000000191d00720c */ /* 0x000fe20003f04070 */
[----:B------:R-:W-:Y:S01]  /*9a60*/  @!P1 IMAD.IADD R27, R27, 0x1, -R29 ;  /* 0x000000011b1b9824 */ /* 0x000fe200078e0a1d */
[----:B------:R-:W-:-:S09]  /*9a70*/  ISETP.GT.U32.AND P1, PT, R29, R11, PT ;  /* 0x0000000b1d00720c */ /* 0x000fd20003f24070 */
[--C-:B------:R-:W-:Y:S01]  /*9a80*/  @!P3 IMAD.IADD R24, R24, 0x1, -R29.reuse ;  /* 0x000000011818b824 */ /* 0x100fe200078e0a1d */
[----:B------:R-:W-:Y:S01]  /*9a90*/  ISETP.GT.U32.AND P6, PT, R29, R27, PT ;  /* 0x0000001b1d00720c */ /* 0x000fe20003fc4070 */
[----:B------:R-:W-:-:S03]  /*9aa0*/  @!P0 IMAD.IADD R25, R25, 0x1, -R29 ;  /* 0x0000000119198824 */ /* 0x000fc600078e0a1d */
[----:B------:R0:W-:Y:S04]  /*9ab0*/  STL [R1+0x360], R24 ;  /* 0x0003601801007387 */ /* 0x0001e80000100800 */
[----:B------:R-:W2:Y:S01]  /*9ac0*/  LDL.LU R22, [R1+0x328] ;  /* 0x0003280001167983 */ /* 0x000ea20000300800 */
[----:B------:R-:W-:-:S03]  /*9ad0*/  @!P1 IMAD.IADD R11, R11, 0x1, -R29 ;  /* 0x000000010b0b9824 */ /* 0x000fc600078e0a1d */
[----:B0-----:R-:W3:Y:S04]  /*9ae0*/  LDL.LU R24, [R1+0x310] ;  /* 0x0003100001187983 */ /* 0x001ee80000300800 */
[----:B------:R0:W-:Y:S01]  /*9af0*/  STL [R1+0x36c], R25 ;  /* 0x00036c1901007387 */ /* 0x0001e20000100800 */
[----:B------:R-:W-:Y:S01]  /*9b00*/  @!P6 IMAD.IADD R27, R27, 0x1, -R29 ;  /* 0x000000011b1be824 */ /* 0x000fe200078e0a1d */
[C---:B------:R-:W-:Y:S02]  /*9b10*/  ISETP.GT.U32.AND P3, PT, R29.reuse, R18, PT ;  /* 0x000000121d00720c */ /* 0x040fe40003f64070 */
[----:B0-----:R-:W4:Y:S01]  /*9b20*/  LDL.LU R25, [R1+0x31c] ;  /* 0x00031c0001197983 */ /* 0x001f220000300800 */
[----:B------:R-:W-:-:S03]  /*9b30*/  ISETP.GT.U32.AND P0, PT, R29, R21, PT ;  /* 0x000000151d00720c */ /* 0x000fc60003f04070 */
[----:B------:R-:W-:Y:S07]  /*9b40*/  STL [R1+0x370], R11 ;  /* 0x0003700b01007387 */ /* 0x000fee0000100800 */
[--C-:B------:R-:W-:Y:S01]  /*9b50*/  @!P3 IMAD.IADD R18, R18, 0x1, -R29.reuse ;  /* 0x000000011212b824 */ /* 0x100fe200078e0a1d */
[----:B------:R-:W-:Y:S04]  /*9b60*/  STL [R1+0x368], R12 ;  /* 0x0003680c01007387 */ /* 0x000fe80000100800 */
[----:B------:R-:W-:Y:S01]  /*9b70*/  STL [R1+0x364], R13 ;  /* 0x0003640d01007387 */ /* 0x000fe20000100800 */
[----:B------:R-:W-:-:S03]  /*9b80*/  @!P0 IMAD.IADD R21, R21, 0x1, -R29 ;  /* 0x0000000115158824 */ /* 0x000fc600078e0a1d */
[----:B------:R-:W-:Y:S04]  /*9b90*/  STL [R1+0x34c], R14 ;  /* 0x00034c0e01007387 */ /* 0x000fe80000100800 */
[----:B------:R-:W-:Y:S04]  /*9ba0*/  STL [R1+0x358], R18 ;  /* 0x0003581201007387 */ /* 0x000fe80000100800 */
[----:B------:R0:W-:Y:S04]  /*9bb0*/  STL [R1+0x354], R27 ;  /* 0x0003541b01007387 */ /* 0x0001e80000100800 */
[----:B------:R1:W-:Y:S04]  /*9bc0*/  STL [R1+0x35c], R21 ;  /* 0x00035c1501007387 */ /* 0x0003e80000100800 */
[----:B0-----:R-:W4:Y:S04]  /*9bd0*/  LDL.LU R27, [R1+0x320] ;  /* 0x00032000011b7983 */ /* 0x001f280000300800 */
[----:B------:R-:W4:Y:S04]  /*9be0*/  LDL.LU R11, [R1+0x318] ;  /* 0x00031800010b7983 */ /* 0x000f280000300800 */
[----:B------:R-:W4:Y:S04]  /*9bf0*/  LDL.LU R13, [R1+0x314] ;  /* 0x00031400010d7983 */ /* 0x000f280000300800 */
[----:B------:R-:W4:Y:S04]  /*9c00*/  LDL.LU R18, [R1+0x2fc] ;  /* 0x0002fc0001127983 */ /* 0x000f280000300800 */
[----:B-1----:R-:W4:Y:S01]  /*9c10*/  LDL.LU R21, [R1+0x308] ;  /* 0x0003080001157983 */ /* 0x002f220000300800 */
[----:B-----5:R-:W-:-:S02]  /*9c20*/  ISETP.GT.U32.AND P1, PT, R29, R26, PT ;  /* 0x0000001a1d00720c */ /* 0x020fc40003f24070 */
[C---:B------:R-:W-:Y:S02]  /*9c30*/  ISETP.GT.U32.AND P2, PT, R29.reuse, R15, PT ;  /* 0x0000000f1d00720c */ /* 0x040fe40003f44070 */
[----:B------:R-:W-:-:S09]  /*9c40*/  ISETP.GT.U32.AND P4, PT, R29, R16, PT ;  /* 0x000000101d00720c */ /* 0x000fd20003f84070 */
[--C-:B------:R-:W-:Y:S01]  /*9c50*/  @!P1 IMAD.IADD R26, R26, 0x1, -R29.reuse ;  /* 0x000000011a1a9824 */ /* 0x100fe200078e0a1d */
[----:B------:R-:W-:Y:S01]  /*9c60*/  ISETP.GT.U32.AND P5, PT, R29, R17, PT ;  /* 0x000000111d00720c */ /* 0x000fe20003fa4070 */
[--C-:B------:R-:W-:Y:S02]  /*9c70*/  @!P2 IMAD.IADD R15, R15, 0x1, -R29.reuse ;  /* 0x000000010f0fa824 */ /* 0x100fe400078e0a1d */
[----:B------:R-:W-:Y:S01]  /*9c80*/  @!P4 IMAD.IADD R16, R16, 0x1, -R29 ;  /* 0x000000011010c824 */ /* 0x000fe200078e0a1d */
[C---:B------:R-:W-:Y:S02]  /*9c90*/  ISETP.GT.U32.AND P6, PT, R29.reuse, R3, PT ;  /* 0x000000031d00720c */ /* 0x040fe40003fc4070 */
[C---:B------:R-:W-:Y:S02]  /*9ca0*/  ISETP.GT.U32.AND P1, PT, R29.reuse, R10, PT ;  /* 0x0000000a1d00720c */ /* 0x040fe40003f24070 */
[C---:B------:R-:W-:Y:S02]  /*9cb0*/  ISETP.GT.U32.AND P2, PT, R29.reuse, R19, PT ;  /* 0x000000131d00720c */ /* 0x040fe40003f44070 */
[----:B------:R-:W-:-:S07]  /*9cc0*/  ISETP.GT.U32.AND P4, PT, R29, R20, PT ;  /* 0x000000141d00720c */ /* 0x000fce0003f84070 */
[--C-:B------:R-:W-:Y:S01]  /*9cd0*/  @!P6 IMAD.IADD R3, R3, 0x1, -R29.reuse ;  /* 0x000000010303e824 */ /* 0x100fe200078e0a1d */
[C---:B------:R-:W-:Y:S01]  /*9ce0*/  ISETP.GT.U32.AND P6, PT, R29.reuse, R26, PT ;  /* 0x0000001a1d00720c */ /* 0x040fe20003fc4070 */
[--C-:B------:R-:W-:Y:S01]  /*9cf0*/  @!P1 IMAD.IADD R10, R10, 0x1, -R29.reuse ;  /* 0x000000010a0a9824 */ /* 0x100fe200078e0a1d */
[----:B------:R-:W-:Y:S01]  /*9d00*/  ISETP.GT.U32.AND P1, PT, R29, R15, PT ;  /* 0x0000000f1d00720c */ /* 0x000fe20003f24070 */
[--C-:B------:R-:W-:Y:S02]  /*9d10*/  @!P5 IMAD.IADD R17, R17, 0x1, -R29.reuse ;  /* 0x000000011111d824 */ /* 0x100fe400078e0a1d */
[--C-:B------:R-:W-:Y:S01]  /*9d20*/  @!P2 IMAD.IADD R19, R19, 0x1, -R29.reuse ;  /* 0x000000011313a824 */ /* 0x100fe200078e0a1d */
[C---:B------:R-:W-:Y:S01]  /*9d30*/  ISETP.GT.U32.AND P2, PT, R29.reuse, R16, PT ;  /* 0x000000101d00720c */ /* 0x040fe20003f44070 */
[----:B------:R-:W-:Y:S01]  /*9d40*/  @!P4 IMAD.IADD R20, R20, 0x1, -R29 ;  /* 0x000000011414c824 */ /* 0x000fe200078e0a1d */
[----:B------:R-:W-:-:S05]  /*9d50*/  ISETP.GT.U32.AND P4, PT, R29, R17, PT ;  /* 0x000000111d00720c */ /* 0x000fca0003f84070 */
[--C-:B------:R-:W-:Y:S02]  /*9d60*/  @!P6 IMAD.IADD R26, R26, 0x1, -R29.reuse ;  /* 0x000000011a1ae824 */ /* 0x100fe400078e0a1d */
[----:B------:R-:W-:-:S03]  /*9d70*/  @!P1 IMAD.IADD R15, R15, 0x1, -R29 ;  /* 0x000000010f0f9824 */ /* 0x000fc600078e0a1d */
[----:B------:R0:W-:Y:S01]  /*9d80*/  STL [R1+0x350], R26 ;  /* 0x0003501a01007387 */ /* 0x0001e20000100800 */
[--C-:B------:R-:W-:Y:S02]  /*9d90*/  @!P2 IMAD.IADD R16, R16, 0x1, -R29.reuse ;  /* 0x000000011010a824 */ /* 0x100fe400078e0a1d */
[----:B------:R-:W-:Y:S01]  /*9da0*/  @!P4 IMAD.IADD R17, R17, 0x1, -R29 ;  /* 0x000000011111c824 */ /* 0x000fe200078e0a1d */
[----:B0-----:R-:W5:Y:S04]  /*9db0*/  LDL.LU R26, [R1+0x30c] ;  /* 0x00030c00011a7983 */ /* 0x001f680000300800 */
[----:B------:R0:W-:Y:S04]  /*9dc0*/  STL [R1+0x338], R15 ;  /* 0x0003380f01007387 */ /* 0x0001e80000100800 */
[----:B------:R-:W5:Y:S04]  /*9dd0*/  LDL.LU R12, [R1+0x304] ;  /* 0x00030400010c7983 */ /* 0x000f680000300800 */
[----:B------:R1:W-:Y:S04]  /*9de0*/  STL [R1+0x344], R16 ;  /* 0x0003441001007387 */ /* 0x0003e80000100800 */
[----:B------:R-:W5:Y:S04]  /*9df0*/  LDL.LU R14, [R1+0x300] ;  /* 0x00030000010e7983 */ /* 0x000f680000300800 */
[----:B------:R-:W-:Y:S04]  /*9e00*/  STL [R1+0x348], R17 ;  /* 0x0003481101007387 */ /* 0x000fe80000100800 */
[----:B0-----:R-:W5:Y:S04]  /*9e10*/  LDL.LU R15, [R1+0x2e8] ;  /* 0x0002e800010f7983 */ /* 0x001f680000300800 */
[----:B-1----:R-:W5:Y:S01]  /*9e20*/  LDL.LU R16, [R1+0x2f4] ;  /* 0x0002f40001107983 */ /* 0x002f620000300800 */
[----:B------:R-:W-:-:S02]  /*9e30*/  ISETP.GT.U32.AND P3, PT, R29, R23, PT ;  /* 0x000000171d00720c */ /* 0x000fc40003f64070 */
[----:B------:R-:W-:-:S11]  /*9e40*/  ISETP.GT.U32.AND P0, PT, R29, R4, PT ;  /* 0x000000041d00720c */ /* 0x000fd60003f04070 */
[--C-:B------:R-:W-:Y:S02]  /*9e50*/  @!P3 IMAD.IADD R23, R23, 0x1, -R29.reuse ;  /* 0x000000011717b824 */ /* 0x100fe400078e0a1d */
[----:B------:R-:W-:Y:S01]  /*9e60*/  @!P0 IMAD.IADD R4, R4, 0x1, -R29 ;  /* 0x0000000104048824 */ /* 0x000fe200078e0a1d */
[C---:B------:R-:W-:Y:S02]  /*9e70*/  ISETP.GT.U32.AND P1, PT, R29.reuse, R10, PT ;  /* 0x0000000a1d00720c */ /* 0x040fe40003f24070 */
[----:B------:R-:W-:-:S11]  /*9e80*/  ISETP.GT.U32.AND P2, PT, R29, R19, PT ;  /* 0x000000131d00720c */ /* 0x000fd60003f44070 */
[--C-:B------:R-:W-:Y:S01]  /*9e90*/  @!P1 IMAD.IADD R10, R10, 0x1, -R29.reuse ;  /* 0x000000010a0a9824 */ /* 0x100fe200078e0a1d */
[----:B------:R-:W-:Y:S01]  /*9ea0*/  ISETP.GT.U32.AND P4, PT, R29, R20, PT ;  /* 0x000000141d00720c */ /* 0x000fe20003f84070 */
[----:B------:R-:W-:Y:S01]  /*9eb0*/  @!P2 IMAD.IADD R19, R19, 0x1, -R29 ;  /* 0x000000011313a824 */ /* 0x000fe200078e0a1d */
[C---:B--2---:R-:W-:Y:S02]  /*9ec0*/  ISETP.GT.U32.AND P5, PT, R29.reuse, R22, PT ;  /* 0x000000161d00720c */ /* 0x044fe40003fa4070 */
[C---:B---3--:R-:W-:Y:S02]  /*9ed0*/  ISETP.GT.U32.AND P3, PT, R29.reuse, R24, PT ;  /* 0x000000181d00720c */ /* 0x048fe40003f64070 */
[----:B----4-:R-:W-:-:S09]  /*9ee0*/  ISETP.GT.U32.AND P0, PT, R29, R25, PT ;  /* 0x000000191d00720c */ /* 0x010fd20003f04070 */
[--C-:B------:R-:W-:Y:S01]  /*9ef0*/  @!P5 IMAD.IADD R22, R22, 0x1, -R29.reuse ;  /* 0x000000011616d824 */ /* 0x100fe200078e0a1d */
[C---:B------:R-:W-:Y:S01]  /*9f00*/  ISETP.GT.U32.AND P5, PT, R29.reuse, R23, PT ;  /* 0x000000171d00720c */ /* 0x040fe20003fa4070 */
[--C-:B------:R-:W-:Y:S01]  /*9f10*/  @!P3 IMAD.IADD R24, R24, 0x1, -R29.reuse ;  /* 0x000000011818b824 */ /* 0x100fe200078e0a1d */
[----:B------:R-:W-:Y:S01]  /*9f20*/  ISETP.GT.U32.AND P3, PT, R29, R4, PT ;  /* 0x000000041d00720c */ /* 0x000fe20003f64070 */
[----:B------:R-:W-:Y:S01]  /*9f30*/  @!P0 IMAD.IADD R25, R25, 0x1, -R29 ;  /* 0x0000000119198824 */ /* 0x000fe200078e0a1d */
[----:B------:R-:W-:-:S09]  /*9f40*/  ISETP.GT.U32.AND P0, PT, R29, R3, PT ;  /* 0x000000031d00720c */ /* 0x000fd20003f04070 */
[--C-:B------:R-:W-:Y:S02]  /*9f50*/  @!P5 IMAD.IADD R23, R23, 0x1, -R29.reuse ;  /* 0x000000011717d824 */ /* 0x100fe400078e0a1d */
[--C-:B------:R-:W-:Y:S01]  /*9f60*/  @!P3 IMAD.IADD R4, R4, 0x1, -R29.reuse ;  /* 0x000000010404b824 */ /* 0x100fe200078e0a1d */
[----:B------:R-:W-:Y:S02]  /*9f70*/  ISETP.GT.U32.AND P6, PT, R29, R25, PT ;  /* 0x000000191d00720c */ /* 0x000fe40003fc4070 */
[----:B------:R-:W-:Y:S04]  /*9f80*/  STL [R1+0x340], R23 ;  /* 0x0003401701007387 */ /* 0x000fe80000100800 */
[----:B------:R0:W-:Y:S01]  /*9f90*/  STL [R1+0x33c], R4 ;  /* 0x00033c0401007387 */ /* 0x0001e20000100800 */
[----:B------:R-:W-:Y:S01]  /*9fa0*/  @!P0 IMAD.IADD R3, R3, 0x1, -R29 ;  /* 0x0000000103038824 */ /* 0x000fe200078e0a1d */
[----:B------:R-:W-:-:S02]  /*9fb0*/  ISETP.GT.U32.AND P0, PT, R29, R27, PT ;  /* 0x0000001b1d00720c */ /* 0x000fc40003f04070 */
[----:B0-----:R-:W2:Y:S01]  /*9fc0*/  LDL.LU R4, [R1+0x2f8] ;  /* 0x0002f80001047983 */ /* 0x001ea20000300800 */
[----:B------:R-:W-:-:S03]  /*9fd0*/  ISETP.GT.U32.AND P1, PT, R29, R11, PT ;  /* 0x0000000b1d00720c */ /* 0x000fc60003f24070 */
[----:B------:R-:W3:Y:S04]  /*9fe0*/  LDL.LU R17, [R1+0x2f0] ;  /* 0x0002f00001117983 */ /* 0x000ee80000300800 */
[----:B------:R-:W4:Y:S01]  /*9ff0*/  LDL.LU R23, [R1+0x2ec] ;  /* 0x0002ec0001177983 */ /* 0x000f220000300800 */
[--C-:B------:R-:W-:Y:S01]  /*a000*/  @!P6 IMAD.IADD R25, R25, 0x1, -R29.reuse ;  /* 0x000000011919e824 */ /* 0x100fe200078e0a1d */
[C---:B------:R-:W-:Y:S02]  /*a010*/  ISETP.GT.U32.AND P2, PT, R29.reuse, R13, PT ;  /* 0x0000000d1d00720c */ /* 0x040fe40003f44070 */
[----:B------:R-:W-:Y:S01]  /*a020*/  ISETP.GT.U32.AND P5, PT, R29, R22, PT ;  /* 0x000000161d00720c */ /* 0x000fe20003fa4070 */
[--C-:B------:R-:W-:Y:S01]  /*a030*/  @!P0 IMAD.IADD R27, R27, 0x1, -R29.reuse ;  /* 0x000000011b1b8824 */ /* 0x100fe200078e0a1d */
[----:B------:R-:W-:Y:S01]  /*a040*/  ISETP.GT.U32.AND P3, PT, R29, R24, PT ;  /* 0x000000181d00720c */ /* 0x000fe20003f64070 */
[----:B------:R-:W-:-:S02]  /*a050*/  @!P1 IMAD.IADD R11, R11, 0x1, -R29 ;  /* 0x000000010b0b9824 */ /* 0x000fc400078e0a1d */
[--C-:B------:R-:W-:Y:S01]  /*a060*/  @!P4 IMAD.IADD R20, R20, 0x1, -R29.reuse ;  /* 0x000000011414c824 */ /* 0x100fe200078e0a1d */
[----:B------:R-:W-:Y:S05]  /*a070*/  STL [R1+0x324], R3 ;  /* 0x0003240301007387 */ /* 0x000fea0000100800 */
[--C-:B------:R-:W-:Y:S02]  /*a080*/  @!P2 IMAD.IADD R13, R13, 0x1, -R29.reuse ;  /* 0x000000010d0da824 */ /* 0x100fe400078e0a1d */
[--C-:B------:R-:W-:Y:S01]  /*a090*/  @!P5 IMAD.IADD R22, R22, 0x1, -R29.reuse ;  /* 0x000000011616d824 */ /* 0x100fe200078e0a1d */
[----:B------:R-:W-:Y:S01]  /*a0a0*/  STL [R1+0x330], R10 ;  /* 0x0003300a01007387 */ /* 0x000fe20000100800 */
[----:B------:R-:W-:Y:S01]  /*a0b0*/  @!P3 IMAD.IADD R24, R24, 0x1, -R29 ;  /* 0x000000011818b824 */ /* 0x000fe200078e0a1d */
[----:B------:R-:W-:-:S02]  /*a0c0*/  ISETP.GT.U32.AND P4, PT, R29, R18, PT ;  /* 0x000000121d00720c */ /* 0x000fc40003f84070 */
[----:B------:R-:W-:Y:S04]  /*a0d0*/  STL [R1+0x334], R19 ;  /* 0x0003341301007387 */ /* 0x000fe80000100800 */
[----:B------:R-:W-:Y:S04]  /*a0e0*/  STL [R1+0x32c], R20 ;  /* 0x00032c1401007387 */ /* 0x000fe80000100800 */
[----:B------:R-:W-:Y:S04]  /*a0f0*/  STL [R1+0x328], R22 ;  /* 0x0003281601007387 */ /* 0x000fe80000100800 */
[----:B------:R0:W-:Y:S04]  /*a100*/  STL [R1+0x310], R24 ;  /* 0x0003101801007387 */ /* 0x0001e80000100800 */
[----:B0-----:R-:W4:Y:S04]  /*a110*/  LDL.LU R24, [R1+0x2d4] ;  /* 0x0002d40001187983 */ /* 0x001f280000300800 */
[----:B------:R-:W4:Y:S04]  /*a120*/  LDL.LU R19, [R1+0x2e0] ;  /* 0x0002e00001137983 */ /* 0x000f280000300800 */
[----:B------:R-:W4:Y:S01]  /*a130*/  LDL.LU R20, [R1+0x2e4] ;  /* 0x0002e40001147983 */ /* 0x000f220000300800 */
[----:B------:R-:W-:-:S03]  /*a140*/  @!P4 IMAD.IADD R18, R18, 0x1, -R29 ;  /* 0x000000011212c824 */ /* 0x000fc600078e0a1d */
[----:B------:R0:W-:Y:S04]  /*a150*/  STL [R1+0x31c], R25 ;  /* 0x00031c1901007387 */ /* 0x0001e80000100800 */
[----:B------:R-:W4:Y:S04]  /*a160*/  LDL.LU R22, [R1+0x2dc] ;  /* 0x0002dc0001167983 */ /* 0x000f280000300800 */
[----:B0-----:R-:W4:Y:S01]  /*a170*/  LDL.LU R25, [R1+0x2d8] ;  /* 0x0002d80001197983 */ /* 0x001f220000300800 */
[C---:B-----5:R-:W-:Y:S02]  /*a180*/  ISETP.GT.U32.AND P6, PT, R29.reuse, R12, PT ;  /* 0x0000000c1d00720c */ /* 0x060fe40003fc4070 */
[----:B------:R-:W-:-:S02]  /*a190*/  ISETP.GT.U32.AND P0, PT, R29, R14, PT ;  /* 0x0000000e1d00720c */ /* 0x000fc40003f04070 */
[----:B------:R-:W-:-:S09]  /*a1a0*/  ISETP.GT.U32.AND P1, PT, R29, R15, PT ;  /* 0x0000000f1d00720c */ /* 0x000fd20003f24070 */
[--C-:B------:R-:W-:Y:S01]  /*a1b0*/  @!P6 IMAD.IADD R12, R12, 0x1, -R29.reuse ;  /* 0x000000010c0ce824 */ /* 0x100fe200078e0a1d */
[C---:B------:R-:W-:Y:S01]  /*a1c0*/  ISETP.GT.U32.AND P6, PT, R29.reuse, R27, PT ;  /* 0x0000001b1d00720c */ /* 0x040fe20003fc4070 */
[--C-:B------:R-:W-:Y:S01]  /*a1d0*/  @!P0 IMAD.IADD R14, R14, 0x1, -R29.reuse ;  /* 0x000000010e0e8824 */ /* 0x100fe200078e0a1d */
[C---:B------:R-:W-:Y:S02]  /*a1e0*/  ISETP.GT.U32.AND P0, PT, R29.reuse, R11, PT ;  /* 0x0000000b1d00720c */ /* 0x040fe40003f04070 */
[----:B------:R-:W-:Y:S01]  /*a1f0*/  ISETP.GT.U32.AND P2, PT, R29, R16, PT ;  /* 0x000000101d00720c */ /* 0x000fe20003f44070 */
[----:B------:R-:W-:Y:S01]  /*a200*/  @!P1 IMAD.IADD R15, R15, 0x1, -R29 ;  /* 0x000000010f0f9824 */ /* 0x000fe200078e0a1d */
[----:B------:R-:W-:-:S07]  /*a210*/  ISETP.GT.U32.AND P1, PT, R29, R13, PT ;  /* 0x0000000d1d00720c */ /* 0x000fce0003f24070 */
[--C-:B------:R-:W-:Y:S02]  /*a220*/  @!P6 IMAD.IADD R27, R27, 0x1, -R29.reuse ;  /* 0x000000011b1be824 */ /* 0x100fe400078e0a1d */
[----:B------:R-:W-:-:S03]  /*a230*/  @!P0 IMAD.IADD R11, R11, 0x1, -R29 ;  /* 0x000000010b0b8824 */ /* 0x000fc600078e0a1d */
[----:B------:R0:W-:Y:S01]  /*a240*/  STL [R1+0x320], R27 ;  /* 0x0003201b01007387 */ /* 0x0001e20000100800 */
[--C-:B------:R-:W-:Y:S01]  /*a250*/  @!P2 IMAD.IADD R16, R16, 0x1, -R29.reuse ;  /* 0x000000011010a824 */ /* 0x100fe200078e0a1d */
[----:B------:R-:W-:Y:S01]  /*a260*/  ISETP.GT.U32.AND P2, PT, R29, R18, PT ;  /* 0x000000121d00720c */ /* 0x000fe20003f44070 */
[--C-:B------:R-:W-:Y:S01]  /*a270*/  @!P1 IMAD.IADD R13, R13, 0x1, -R29.reuse ;  /* 0x000000010d0d9824 */ /* 0x100fe200078e0a1d */
[----:B0-----:R-:W5:Y:S04]  /*a280*/  LDL.LU R27, [R1+0x2c0] ;  /* 0x0002c000011b7983 */ /* 0x001f680000300800 */
[----:B------:R-:W5:Y:S04]  /*a290*/  LDL.LU R3, [R1+0x2cc] ;  /* 0x0002cc0001037983 */ /* 0x000f680000300800 */
[----:B------:R0:W-:Y:S04]  /*a2a0*/  STL [R1+0x318], R11 ;  /* 0x0003180b01007387 */ /* 0x0001e80000100800 */
[----:B------:R-:W5:Y:S04]  /*a2b0*/  LDL.LU R10, [R1+0x2d0] ;  /* 0x0002d000010a7983 */ /* 0x000f680000300800 */
[----:B------:R1:W-:Y:S04]  /*a2c0*/  STL [R1+0x314], R13 ;  /* 0x0003140d01007387 */ /* 0x0003e80000100800 */
[----:B0-----:R-:W5:Y:S04]  /*a2d0*/  LDL.LU R11, [R1+0x2c8] ;  /* 0x0002c800010b7983 */ /* 0x001f680000300800 */
[----:B-1----:R-:W5:Y:S01]  /*a2e0*/  LDL.LU R13, [R1+0x2c4] ;  /* 0x0002c400010d7983 */ /* 0x002f620000300800 */
[----:B------:R-:W-:-:S05]  /*a2f0*/  @!P2 IMAD.IADD R18, R18, 0x1, -R29 ;  /* 0x000000011212a824 */ /* 0x000fca00078e0a1d */
[----:B------:R0:W-:Y:S04]  /*a300*/  STL [R1+0x2fc], R18 ;  /* 0x0002fc1201007387 */ /* 0x0001e80000100800 */
[----:B0-----:R-:W5:Y:S01]  /*a310*/  LDL.LU R18, [R1+0x2ac] ;  /* 0x0002ac0001127983 */ /* 0x001f620000300800 */
[C---:B------:R-:W-:Y:S02]  /*a320*/  ISETP.GT.U32.AND P3, PT, R29.reuse, R26, PT ;  /* 0x0000001a1d00720c */ /* 0x040fe40003f64070 */
        /* <DEDUP_REMOVED lines=17> */
[----:B------:R-:W-:-:S04]  /*a440*/  ISETP.GT.U32.AND P3, PT, R29, R12, PT ;  /* 0x0000000c1d00720c */ /* 0x000fc80003f64070 */
[----:B------:R-:W-:-:S05]  /*a450*/  ISETP.GT.U32.AND P6, PT, R29, R23, PT ;  /* 0x000000171d00720c */ /* 0x000fca0003fc4070 */
[--C-:B------:R-:W-:Y:S02]  /*a460*/  @!P4 IMAD.IADD R21, R21, 0x1, -R29.reuse ;  /* 0x000000011515c824 */ /* 0x100fe400078e0a1d */
[--C-:B------:R-:W-:Y:S02]  /*a470*/  @!P5 IMAD.IADD R26, R26, 0x1, -R29.reuse ;  /* 0x000000011a1ad824 */ /* 0x100fe400078e0a1d */
[--C-:B------:R-:W-:Y:S01]  /*a480*/  @!P3 IMAD.IADD R12, R12, 0x1, -R29.reuse ;  /* 0x000000010c0cb824 */ /* 0x100fe200078e0a1d */
[----:B------:R0:W-:Y:S01]  /*a490*/  STL [R1+0x308], R21 ;  /* 0x0003081501007387 */ /* 0x0001e20000100800 */
[----:B------:R-:W-:Y:S02]  /*a4a0*/  ISETP.GT.U32.AND P4, PT, R29, R4, PT ;  /* 0x000000041d00720c */ /* 0x000fe40003f84070 */
[----:B------:R-:W-:Y:S01]  /*a4b0*/  @!P6 IMAD.IADD R23, R23, 0x1, -R29 ;  /* 0x000000011717e824 */ /* 0x000fe200078e0a1d */
[----:B0-----:R-:W2:Y:S01]  /*a4c0*/  LDL.LU R21, [R1+0x2b8] ;  /* 0x0002b80001157983 */ /* 0x001ea20000300800 */
[----:B------:R-:W-:-:S02]  /*a4d0*/  ISETP.GT.U32.AND P3, PT, R29, R24, PT ;  /* 0x000000181d00720c */ /* 0x000fc40003f64070 */
[C---:B------:R-:W-:Y:S01]  /*a4e0*/  ISETP.GT.U32.AND P0, PT, R29.reuse, R19, PT ;  /* 0x000000131d00720c */ /* 0x040fe20003f04070 */
[----:B------:R0:W-:Y:S01]  /*a4f0*/  STL [R1+0x30c], R26 ;  /* 0x00030c1a01007387 */ /* 0x0001e20000100800 */
[----:B------:R-:W-:-:S03]  /*a500*/  ISETP.GT.U32.AND P1, PT, R29, R20, PT ;  /* 0x000000141d00720c */ /* 0x000fc60003f24070 */
[----:B0-----:R-:W3:Y:S06]  /*a510*/  LDL.LU R26, [R1+0x2bc] ;  /* 0x0002bc00011a7983 */ /* 0x001eec0000300800 */
[--C-:B------:R-:W-:Y:S01]  /*a520*/  @!P3 IMAD.IADD R24, R24, 0x1, -R29.reuse ;  /* 0x000000011818b824 */ /* 0x100fe200078e0a1d */
[----:B------:R-:W-:Y:S01]  /*a530*/  ISETP.GT.U32.AND P2, PT, R29, R22, PT ;  /* 0x000000161d00720c */ /* 0x000fe20003f44070 */
[--C-:B------:R-:W-:Y:S01]  /*a540*/  @!P0 IMAD.IADD R19, R19, 0x1, -R29.reuse ;  /* 0x0000000113138824 */ /* 0x100fe200078e0a1d */
[----:B------:R-:W-:Y:S01]  /*a550*/  ISETP.GT.U32.AND P5, PT, R29, R17, PT ;  /* 0x000000111d00720c */ /* 0x000fe20003fa4070 */
[----:B------:R-:W-:-:S02]  /*a560*/  @!P1 IMAD.IADD R20, R20, 0x1, -R29 ;  /* 0x0000000114149824 */ /* 0x000fc400078e0a1d */
[----:B------:R-:W-:Y:S01]  /*a570*/  @!P4 IMAD.IADD R4, R4, 0x1, -R29 ;  /* 0x000000010404c824 */ /* 0x000fe200078e0a1d */
[----:B------:R-:W-:Y:S01]  /*a580*/  STL [R1+0x304], R12 ;  /* 0x0003040c01007387 */ /* 0x000fe20000100800 */
[----:B------:R-:W-:-:S03]  /*a590*/  ISETP.GT.U32.AND P4, PT, R29, R25, PT ;  /* 0x000000191d00720c */ /* 0x000fc60003f84070 */
[----:B------:R-:W-:Y:S03]  /*a5a0*/  STL [R1+0x300], R14 ;  /* 0x0003000e01007387 */ /* 0x000fe60000100800 */
[--C-:B------:R-:W-:Y:S01]  /*a5b0*/  @!P2 IMAD.IADD R22, R22, 0x1, -R29.reuse ;  /* 0x000000011616a824 */ /* 0x100fe200078e0a1d */
[----:B------:R-:W-:Y:S01]  /*a5c0*/  STL [R1+0x2e8], R15 ;  /* 0x0002e80f01007387 */ /* 0x000fe20000100800 */
[----:B------:R-:W-:-:S03]  /*a5d0*/  @!P5 IMAD.IADD R17, R17, 0x1, -R29 ;  /* 0x000000011111d824 */ /* 0x000fc600078e0a1d */
[----:B------:R0:W-:Y:S04]  /*a5e0*/  STL [R1+0x2f8], R4 ;  /* 0x0002f80401007387 */ /* 0x0001e80000100800 */
[----:B------:R-:W-:Y:S04]  /*a5f0*/  STL [R1+0x2f4], R16 ;  /* 0x0002f41001007387 */ /* 0x000fe80000100800 */
[----:B0-----:R-:W4:Y:S04]  /*a600*/  LDL R4, [R1+0x13b0] ;  /* 0x0013b00001047983 */ /* 0x001f280000100800 */
[----:B------:R0:W-:Y:S04]  /*a610*/  STL [R1+0x2ec], R23 ;  /* 0x0002ec1701007387 */ /* 0x0001e80000100800 */
[----:B------:R-:W-:Y:S04]  /*a620*/  STL [R1+0x2f0], R17 ;  /* 0x0002f01101007387 */ /* 0x000fe80000100800 */
[----:B0-----:R-:W4:Y:S04]  /*a630*/  LDL.LU R23, [R1+0x2b4] ;  /* 0x0002b40001177983 */ /* 0x001f280000300800 */
[----:B------:R-:W4:Y:S04]  /*a640*/  LDL.LU R12, [R1+0x2b0] ;  /* 0x0002b000010c7983 */ /* 0x000f280000300800 */
[----:B------:R-:W4:Y:S01]  /*a650*/  LDL.LU R14, [R1+0x298] ;  /* 0x00029800010e7983 */ /* 0x000f220000300800 */
[----:B------:R-:W-:-:S03]  /*a660*/  @!P4 IMAD.IADD R25, R25, 0x1, -R29 ;  /* 0x000000011919c824 */ /* 0x000fc600078e0a1d */
[----:B------:R-:W4:Y:S04]  /*a670*/  LDL.LU R15, [R1+0x2a4] ;  /* 0x0002a400010f7983 */ /* 0x000f280000300800 */
[----:B------:R-:W4:Y:S01]  /*a680*/  LDL.LU R16, [R1+0x2a8] ;  /* 0x0002a80001107983 */ /* 0x000f220000300800 */
[C---:B-----5:R-:W-:Y:S02]  /*a690*/  ISETP.GT.U32.AND P6, PT, R29.reuse, R3, PT ;  /* 0x000000031d00720c */ /* 0x060fe40003fc4070 */
[C---:B------:R-:W-:Y:S02]  /*a6a0*/  ISETP.GT.U32.AND P3, PT, R29.reuse, R10, PT ;  /* 0x0000000a1d00720c */ /* 0x040fe40003f64070 */
[C---:B------:R-:W-:Y:S02]  /*a6b0*/  ISETP.GT.U32.AND P0, PT, R29.reuse, R11, PT ;  /* 0x0000000b1d00720c */ /* 0x040fe40003f04070 */
[----:B------:R-:W-:-:S07]  /*a6c0*/  ISETP.GT.U32.AND P1, PT, R29, R13, PT ;  /* 0x0000000d1d00720c */ /* 0x000fce0003f24070 */
[--C-:B------:R-:W-:Y:S01]  /*a6d0*/  @!P6 IMAD.IADD R3, R3, 0x1, -R29.reuse ;  /* 0x000000010303e824 */ /* 0x100fe200078e0a1d */
[C---:B------:R-:W-:Y:S01]  /*a6e0*/  ISETP.GT.U32.AND P6, PT, R29.reuse, R24, PT ;  /* 0x000000181d00720c */ /* 0x040fe20003fc4070 */
[--C-:B------:R-:W-:Y:S01]  /*a6f0*/  @!P3 IMAD.IADD R10, R10, 0x1, -R29.reuse ;  /* 0x000000010a0ab824 */ /* 0x100fe200078e0a1d */
[----:B------:R-:W-:Y:S01]  /*a700*/  ISETP.GT.U32.AND P3, PT, R29, R19, PT ;  /* 0x000000131d00720c */ /* 0x000fe20003f64070 */
[--C-:B------:R-:W-:Y:S01]  /*a710*/  @!P0 IMAD.IADD R11, R11, 0x1, -R29.reuse ;  /* 0x000000010b0b8824 */ /* 0x100fe200078e0a1d */
[----:B------:R-:W-:Y:S01]  /*a720*/  ISETP.GT.U32.AND P0, PT, R29, R20, PT ;  /* 0x000000141d00720c */ /* 0x000fe20003f04070 */
[----:B------:R-:W-:Y:S01]  /*a730*/  @!P1 IMAD.IADD R13, R13, 0x1, -R29 ;  /* 0x000000010d0d9824 */ /* 0x000fe200078e0a1d */
[C---:B------:R-:W-:Y:S02]  /*a740*/  ISETP.GT.U32.AND P1, PT, R29.reuse, R22, PT ;  /* 0x000000161d00720c */ /* 0x040fe40003f24070 */
[----:B------:R-:W-:-:S05]  /*a750*/  ISETP.GT.U32.AND P2, PT, R29, R18, PT ;  /* 0x000000121d00720c */ /* 0x000fca0003f44070 */
[--C-:B------:R-:W-:Y:S02]  /*a760*/  @!P6 IMAD.IADD R24, R24, 0x1, -R29.reuse ;  /* 0x000000011818e824 */ /* 0x100fe400078e0a1d */
[--C-:B------:R-:W-:Y:S02]  /*a770*/  @!P3 IMAD.IADD R19, R19, 0x1, -R29.reuse ;  /* 0x000000011313b824 */ /* 0x100fe400078e0a1d */
[--C-:B------:R-:W-:Y:S01]  /*a780*/  @!P0 IMAD.IADD R20, R20, 0x1, -R29.reuse ;  /* 0x0000000114148824 */ /* 0x100fe200078e0a1d */
[----:B------:R0:W-:Y:S01]  /*a790*/  STL [R1+0x2d4], R24 ;  /* 0x0002d41801007387 */ /* 0x0001e20000100800 */
[--C-:B------:R-:W-:Y:S02]  /*a7a0*/  @!P1 IMAD.IADD R22, R22, 0x1, -R29.reuse ;  /* 0x0000000116169824 */ /* 0x100fe400078e0a1d */
[----:B------:R-:W-:Y:S01]  /*a7b0*/  @!P2 IMAD.IADD R18, R18, 0x1, -R29 ;  /* 0x000000011212a824 */ /* 0x000fe200078e0a1d */
[----:B0-----:R-:W5:Y:S01]  /*a7c0*/  LDL.LU R24, [R1+0x2a0] ;  /* 0x0002a00001187983 */ /* 0x001f620000300800 */
[----:B------:R-:W-:-:S03]  /*a7d0*/  ISETP.GT.U32.AND P2, PT, R29, R25, PT ;  /* 0x000000191d00720c */ /* 0x000fc60003f44070 */
[----:B------:R0:W-:Y:S04]  /*a7e0*/  STL [R1+0x2e0], R19 ;  /* 0x0002e01301007387 */ /* 0x0001e80000100800 */
        /* <DEDUP_REMOVED lines=8> */
[----:B------:R-:W5:Y:S01]  /*a870*/  LDL.LU R22, [R1+0x28c] ;  /* 0x00028c0001167983 */ /* 0x000f620000300800 */
[C---:B------:R-:W-:Y:S02]  /*a880*/  ISETP.GT.U32.AND P5, PT, R29.reuse, R27, PT ;  /* 0x0000001b1d00720c */ /* 0x040fe40003fa4070 */
[C---:B------:R-:W-:Y:S02]  /*a890*/  ISETP.GT.U32.AND P3, PT, R29.reuse, R10, PT ;  /* 0x0000000a1d00720c */ /* 0x040fe40003f64070 */
[----:B------:R-:W-:Y:S01]  /*a8a0*/  ISETP.GT.U32.AND P0, PT, R29, R11, PT ;  /* 0x0000000b1d00720c */ /* 0x000fe20003f04070 */
[----:B0-----:R-:W5:Y:S08]  /*a8b0*/  LDL.LU R25, [R1+0x288] ;  /* 0x0002880001197983 */ /* 0x001f700000300800 */
[--C-:B------:R-:W-:Y:S01]  /*a8c0*/  @!P5 IMAD.IADD R27, R27, 0x1, -R29.reuse ;  /* 0x000000011b1bd824 */ /* 0x100fe200078e0a1d */
[----:B------:R-:W-:Y:S01]  /*a8d0*/  ISETP.GT.U32.AND P1, PT, R29, R13, PT ;  /* 0x0000000d1d00720c */ /* 0x000fe20003f24070 */
[----:B------:R-:W-:-:S02]  /*a8e0*/  @!P3 IMAD.IADD R10, R10, 0x1, -R29 ;  /* 0x000000010a0ab824 */ /* 0x000fc400078e0a1d */
[----:B------:R-:W-:Y:S01]  /*a8f0*/  @!P0 IMAD.IADD R11, R11, 0x1, -R29 ;  /* 0x000000010b0b8824 */ /* 0x000fe200078e0a1d */
[----:B------:R-:W-:-:S09]  /*a900*/  ISETP.GT.U32.AND P2, PT, R29, R18, PT ;  /* 0x000000121d00720c */ /* 0x000fd20003f44070 */
[----:B------:R-:W-:Y:S01]  /*a910*/  @!P1 IMAD.IADD R13, R13, 0x1, -R29 ;  /* 0x000000010d0d9824 */ /* 0x000fe200078e0a1d */
[C---:B--2---:R-:W-:Y:S02]  /*a920*/  ISETP.GT.U32.AND P4, PT, R29.reuse, R21, PT ;  /* 0x000000151d00720c */ /* 0x044fe40003f84070 */
[----:B---3--:R-:W-:-:S11]  /*a930*/  ISETP.GT.U32.AND P5, PT, R29, R26, PT ;  /* 0x0000001a1d00720c */ /* 0x008fd60003fa4070 */
[--C-:B------:R-:W-:Y:S01]  /*a940*/  @!P4 IMAD.IADD R21, R21, 0x1, -R29.reuse ;  /* 0x000000011515c824 */ /* 0x100fe200078e0a1d */
[C---:B------:R-:W-:Y:S01]  /*a950*/  ISETP.GT.U32.AND P4, PT, R29.reuse, R27, PT ;  /* 0x0000001b1d00720c */ /* 0x040fe20003f84070 */
[----:B------:R-:W-:Y:S01]  /*a960*/  @!P5 IMAD.IADD R26, R26, 0x1, -R29 ;  /* 0x000000011a1ad824 */ /* 0x000fe200078e0a1d */
[----:B------:R-:W-:-:S11]  /*a970*/  ISETP.GT.U32.AND P5, PT, R29, R3, PT ;  /* 0x000000031d00720c */ /* 0x000fd60003fa4070 */
[----:B------:R-:W-:Y:S01]  /*a980*/  @!P4 IMAD.IADD R27, R27, 0x1, -R29 ;  /* 0x000000011b1bc824 */ /* 0x000fe200078e0a1d */
[----:B------:R-:W-:-:S04]  /*a990*/  ISETP.GT.U32.AND P6, PT, R29, R26, PT ;  /* 0x0000001a1d00720c */ /* 0x000fc80003fc4070 */
[----:B------:R0:W-:Y:S01]  /*a9a0*/  STL [R1+0x2c0], R27 ;  /* 0x0002c01b01007387 */ /* 0x0001e20000100800 */
[----:B------:R-:W-:-:S03]  /*a9b0*/  @!P5 IMAD.IADD R3, R3, 0x1, -R29 ;  /* 0x000000010303d824 */ /* 0x000fc600078e0a1d */
[----:B0-----:R-:W2:Y:S05]  /*a9c0*/  LDL.LU R27, [R1+0x270] ;  /* 0x00027000011b7983 */ /* 0x001eaa0000300800 */
[----:B------:R-:W-:Y:S01]  /*a9d0*/  @!P6 IMAD.IADD R26, R26, 0x1, -R29 ;  /* 0x000000011a1ae824 */ /* 0x000fe200078e0a1d */
[C---:B----4-:R-:W-:Y:S02]  /*a9e0*/  ISETP.GT.U32.AND P5, PT, R29.reuse, R23, PT ;  /* 0x000000171d00720c */ /* 0x050fe40003fa4070 */
[C---:B------:R-:W-:Y:S02]  /*a9f0*/  ISETP.GT.U32.AND P3, PT, R29.reuse, R12, PT ;  /* 0x0000000c1d00720c */ /* 0x040fe40003f64070 */
[----:B------:R-:W-:-:S02]  /*aa00*/  ISETP.GT.U32.AND P0, PT, R29, R14, PT ;  /* 0x0000000e1d00720c */ /* 0x000fc40003f04070 */
[C---:B------:R-:W-:Y:S02]  /*aa10*/  ISETP.GT.U32.AND P4, PT, R29.reuse, R21, PT ;  /* 0x000000151d00720c */ /* 0x040fe40003f84070 */
[----:B------:R-:W-:-:S05]  /*aa20*/  ISETP.GT.U32.AND P1, PT, R29, R15, PT ;  /* 0x0000000f1d00720c */ /* 0x000fca0003f24070 */
[--C-:B------:R-:W-:Y:S02]  /*aa30*/  @!P5 IMAD.IADD R23, R23, 0x1, -R29.reuse ;  /* 0x000000011717d824 */ /* 0x100fe400078e0a1d */
[--C-:B------:R-:W-:Y:S02]  /*aa40*/  @!P3 IMAD.IADD R12, R12, 0x1, -R29.reuse ;  /* 0x000000010c0cb824 */ /* 0x100fe400078e0a1d */
[--C-:B------:R-:W-:Y:S01]  /*aa50*/  @!P0 IMAD.IADD R14, R14, 0x1, -R29.reuse ;  /* 0x000000010e0e8824 */ /* 0x100fe200078e0a1d */
[----:B------:R-:W-:Y:S01]  /*aa60*/  STL [R1+0x2cc], R3 ;  /* 0x0002cc0301007387 */ /* 0x000fe20000100800 */
[--C-:B------:R-:W-:Y:S01]  /*aa70*/  @!P2 IMAD.IADD R18, R18, 0x1, -R29.reuse ;  /* 0x000000011212a824 */ /* 0x100fe200078e0a1d */
[----:B------:R-:W-:Y:S01]  /*aa80*/  ISETP.GT.U32.AND P2, PT, R29, R16, PT ;  /* 0x000000101d00720c */ /* 0x000fe20003f44070 */
[--C-:B------:R-:W-:Y:S01]  /*aa90*/  @!P1 IMAD.IADD R15, R15, 0x1, -R29.reuse ;  /* 0x000000010f0f9824 */ /* 0x100fe200078e0a1d */
[----:B------:R-:W-:Y:S01]  /*aaa0*/  STL [R1+0x2d0], R10 ;  /* 0x0002d00a01007387 */ /* 0x000fe20000100800 */
[----:B------:R-:W-:-:S03]  /*aab0*/  @!P4 IMAD.IADD R21, R21, 0x1, -R29 ;  /* 0x000000011515c824 */ /* 0x000fc600078e0a1d */
[----:B------:R-:W-:Y:S04]  /*aac0*/  STL [R1+0x2c8], R11 ;  /* 0x0002c80b01007387 */ /* 0x000fe80000100800 */
[----:B------:R-:W-:Y:S04]  /*aad0*/  STL [R1+0x2c4], R13 ;  /* 0x0002c40d01007387 */ /* 0x000fe80000100800 */
[----:B------:R-:W-:Y:S04]  /*aae0*/  STL [R1+0x2ac], R18 ;  /* 0x0002ac1201007387 */ /* 0x000fe80000100800 */
[----:B------:R0:W-:Y:S04]  /*aaf0*/  STL [R1+0x2bc], R26 ;  /* 0x0002bc1a01007387 */ /* 0x0001e80000100800 */
[----:B------:R1:W-:Y:S04]  /*ab00*/  STL [R1+0x2b8], R21 ;  /* 0x0002b81501007387 */ /* 0x0003e80000100800 */
[----:B0-----:R-:W3:Y:S04]  /*ab10*/  LDL.LU R26, [R1+0x27c] ;  /* 0x00027c00011a7983 */ /* 0x001ee80000300800 */
[----:B------:R-:W4:Y:S01]  /*ab20*/  LDL.LU R3, [R1+0x280] ;  /* 0x0002800001037983 */ /* 0x000f220000300800 */
[----:B------:R-:W-:-:S03]  /*ab30*/  @!P2 IMAD.IADD R16, R16, 0x1, -R29 ;  /* 0x000000011010a824 */ /* 0x000fc600078e0a1d */
[----:B------:R-:W4:Y:S04]  /*ab40*/  LDL.LU R13, [R1+0x278] ;  /* 0x00027800010d7983 */ /* 0x000f280000300800 */
[----:B------:R-:W4:Y:S04]  /*ab50*/  LDL.LU R18, [R1+0x274] ;  /* 0x0002740001127983 */ /* 0x000f280000300800 */
[----:B-1----:R-:W4:Y:S01]  /*ab60*/  LDL.LU R21, [R1+0x25c] ;  /* 0x00025c0001157983 */ /* 0x002f220000300800 */
[C---:B-----5:R-:W-:Y:S02]  /*ab70*/  ISETP.GT.U32.AND P6, PT, R29.reuse, R9, PT ;  /* 0x000000091d00720c */ /* 0x060fe40003fc4070 */
[----:B------:R-:W-:-:S02]  /*ab80*/  ISETP.GT.U32.AND P5, PT, R29, R17, PT ;  /* 0x000000111d00720c */ /* 0x000fc40003fa4070 */
[C---:B------:R-:W-:Y:S02]  /*ab90*/  ISETP.GT.U32.AND P3, PT, R29.reuse, R19, PT ;  /* 0x000000131d00720c */ /* 0x040fe40003f64070 */
[----:B------:R-:W-:-:S07]  /*aba0*/  ISETP.GT.U32.AND P0, PT, R29, R20, PT ;  /* 0x000000141d00720c */ /* 0x000fce0003f04070 */
[--C-:B------:R-:W-:Y:S01]  /*abb0*/  @!P6 IMAD.IADD R9, R9, 0x1, -R29.reuse ;  /* 0x000000010909e824 */ /* 0x100fe200078e0a1d */
[----:B------:R-:W-:Y:S01]  /*abc0*/  ISETP.GT.U32.AND P6, PT, R29, R23, PT ;  /* 0x000000171d00720c */ /* 0x000fe20003fc4070 */
[--C-:B------:R-:W-:Y:S01]  /*abd0*/  @!P5 IMAD.IADD R17, R17, 0x1, -R29.reuse ;  /* 0x000000011111d824 */ /* 0x100fe200078e0a1d */
[----:B------:R-:W-:Y:S01]  /*abe0*/  ISETP.GT.U32.AND P5, PT, R29, R12, PT ;  /* 0x0000000c1d00720c */ /* 0x000fe20003fa4070 */
[--C-:B------:R-:W-:Y:S01]  /*abf0*/  @!P3 IMAD.IADD R19, R19, 0x1, -R29.reuse ;  /* 0x000000011313b824 */ /* 0x100fe200078e0a1d */
[C---:B------:R-:W-:Y:S02]  /*ac00*/  ISETP.GT.U32.AND P3, PT, R29.reuse, R14, PT ;  /* 0x0000000e1d00720c */ /* 0x040fe40003f64070 */
[C---:B------:R-:W-:Y:S01]  /*ac10*/  ISETP.GT.U32.AND P1, PT, R29.reuse, R22, PT ;  /* 0x000000161d00720c */ /* 0x040fe20003f24070 */
[----:B------:R-:W-:Y:S01]  /*ac20*/  @!P0 IMAD.IADD R20, R20, 0x1, -R29 ;  /* 0x0000000114148824 */ /* 0x000fe200078e0a1d */
[----:B------:R-:W-:-:S05]  /*ac30*/  ISETP.GT.U32.AND P0, PT, R29, R15, PT ;  /* 0x0000000f1d00720c */ /* 0x000fca0003f04070 */
[--C-:B------:R-:W-:Y:S02]  /*ac40*/  @!P6 IMAD.IADD R23, R23, 0x1, -R29.reuse ;  /* 0x000000011717e824 */ /* 0x100fe400078e0a1d */
[----:B------:R-:W-:-:S03]  /*ac50*/  @!P5 IMAD.IADD R12, R12, 0x1, -R29 ;  /* 0x000000010c0cd824 */ /* 0x000fc600078e0a1d */
[----:B------:R0:W-:Y:S01]  /*ac60*/  STL [R1+0x2b4], R23 ;  /* 0x0002b41701007387 */ /* 0x0001e20000100800 */
[--C-:B------:R-:W-:Y:S02]  /*ac70*/  @!P3 IMAD.IADD R14, R14, 0x1, -R29.reuse ;  /* 0x000000010e0eb824 */ /* 0x100fe400078e0a1d */
[--C-:B------:R-:W-:Y:S01]  /*ac80*/  @!P1 IMAD.IADD R22, R22, 0x1, -R29.reuse ;  /* 0x0000000116169824 */ /* 0x100fe200078e0a1d */
[----:B------:R-:W-:Y:S01]  /*ac90*/  ISETP.GT.U32.AND P1, PT, R29, R16, PT ;  /* 0x000000101d00720c */ /* 0x000fe20003f24070 */
[--C-:B------:R-:W-:Y:S01]  /*aca0*/  @!P0 IMAD.IADD R15, R15, 0x1, -R29.reuse ;  /* 0x000000010f0f8824 */ /* 0x100fe200078e0a1d */
        /* <DEDUP_REMOVED lines=10> */
[----:B------:R-:W5:Y:S04]  /*ad50*/  LDL.LU R15, [R1+0x254] ;  /* 0x00025400010f7983 */ /* 0x000f680000300800 */
[----:B0-----:R-:W5:Y:S01]  /*ad60*/  LDL.LU R16, [R1+0x258] ;  /* 0x0002580001107983 */ /* 0x001f620000300800 */
[C---:B------:R-:W-:Y:S02]  /*ad70*/  ISETP.GT.U32.AND P4, PT, R29.reuse, R24, PT ;  /* 0x000000181d00720c */ /* 0x040fe40003f84070 */
[----:B------:R-:W-:-:S11]  /*ad80*/  ISETP.GT.U32.AND P2, PT, R29, R25, PT ;  /* 0x000000191d00720c */ /* 0x000fd60003f44070 */
[--C-:B------:R-:W-:Y:S01]  /*ad90*/  @!P4 IMAD.IADD R24, R24, 0x1, -R29.reuse ;  /* 0x000000011818c824 */ /* 0x100fe200078e0a1d */
[----:B------:R-:W-:Y:S01]  /*ada0*/  ISETP.GT.U32.AND P5, PT, R29, R17, PT ;  /* 0x000000111d00720c */ /* 0x000fe20003fa4070 */
[----:B------:R-:W-:-:S03]  /*adb0*/  @!P2 IMAD.IADD R25, R25, 0x1, -R29 ;  /* 0x000000011919a824 */ /* 0x000fc600078e0a1d */
[C---:B------:R-:W-:Y:S02]  /*adc0*/  ISETP.GT.U32.AND P2, PT, R29.reuse, R24, PT ;  /* 0x000000181d00720c */ /* 0x040fe40003f44070 */
[C---:B------:R-:W-:Y:S02]  /*add0*/  ISETP.GT.U32.AND P3, PT, R29.reuse, R19, PT ;  /* 0x000000131d00720c */ /* 0x040fe40003f64070 */
[C---:B------:R-:W-:Y:S02]  /*ade0*/  ISETP.GT.U32.AND P0, PT, R29.reuse, R20, PT ;  /* 0x000000141d00720c */ /* 0x040fe40003f04070 */
[----:B------:R-:W-:-:S03]  /*adf0*/  ISETP.GT.U32.AND P1, PT, R29, R22, PT ;  /* 0x000000161d00720c */ /* 0x000fc60003f24070 */
[----:B------:R-:W-:-:S04]  /*ae00*/  @!P5 IMAD.IADD R17, R17, 0x1, -R29 ;  /* 0x000000011111d824 */ /* 0x000fc800078e0a1d */
[----:B------:R-:W-:Y:S01]  /*ae10*/  @!P2 IMAD.IADD R24, R24, 0x1, -R29 ;  /* 0x000000011818a824 */ /* 0x000fe200078e0a1d */
[----:B--2---:R-:W-:-:S13]  /*ae20*/  ISETP.GT.U32.AND P4, PT, R29, R27, PT ;  /* 0x0000001b1d00720c */ /* 0x004fda0003f84070 */
[----:B------:R-:W-:Y:S01]  /*ae30*/  @!P4 IMAD.IADD R27, R27, 0x1, -R29 ;  /* 0x000000011b1bc824 */ /* 0x000fe200078e0a1d */
[----:B------:R-:W-:-:S04]  /*ae40*/  ISETP.GT.U32.AND P4, PT, R29, R9, PT ;  /* 0x000000091d00720c */ /* 0x000fc80003f84070 */
[----:B------:R-:W-:Y:S01]  /*ae50*/  ISETP.GT.U32.AND P6, PT, R29, R27, PT ;  /* 0x0000001b1d00720c */ /* 0x000fe20003fc4070 */
[--C-:B------:R-:W-:Y:S01]  /*ae60*/  @!P3 IMAD.IADD R19, R19, 0x1, -R29.reuse ;  /* 0x000000011313b824 */ /* 0x100fe200078e0a1d */
[----:B------:R0:W-:Y:S07]  /*ae70*/  STL [R1+0x2a0], R24 ;  /* 0x0002a01801007387 */ /* 0x0001ee0000100800 */
[--C-:B------:R-:W-:Y:S01]  /*ae80*/  @!P4 IMAD.IADD R9, R9, 0x1, -R29.reuse ;  /* 0x000000010909c824 */ /* 0x100fe200078e0a1d */
[----:B0-----:R-:W2:Y:S03]  /*ae90*/  LDL.LU R24, [R1+0x250] ;  /* 0x0002500001187983 */ /* 0x001ea60000300800 */
[--C-:B------:R-:W-:Y:S01]  /*aea0*/  @!P6 IMAD.IADD R27, R27, 0x1, -R29.reuse ;  /* 0x000000011b1be824 */ /* 0x100fe200078e0a1d */
[----:B------:R-:W-:Y:S01]  /*aeb0*/  ISETP.GT.U32.AND P2, PT, R29, R25, PT ;  /* 0x000000191d00720c */ /* 0x000fe20003f44070 */
[----:B------:R-:W-:-:S02]  /*aec0*/  @!P0 IMAD.IADD R20, R20, 0x1, -R29 ;  /* 0x0000000114148824 */ /* 0x000fc400078e0a1d */
[----:B------:R-:W-:Y:S01]  /*aed0*/  @!P1 IMAD.IADD R22, R22, 0x1, -R29 ;  /* 0x0000000116169824 */ /* 0x000fe200078e0a1d */
[----:B------:R-:W-:Y:S01]  /*aee0*/  STL [R1+0x29c], R9 ;  /* 0x00029c0901007387 */ /* 0x000fe20000100800 */
[C---:B---3--:R-:W-:Y:S02]  /*aef0*/  ISETP.GT.U32.AND P4, PT, R29.reuse, R26, PT ;  /* 0x0000001a1d00720c */ /* 0x048fe40003f84070 */
[C---:B----4-:R-:W-:Y:S02]  /*af00*/  ISETP.GT.U32.AND P5, PT, R29.reuse, R3, PT ;  /* 0x000000031d00720c */ /* 0x050fe40003fa4070 */
[----:B------:R-:W-:-:S09]  /*af10*/  ISETP.GT.U32.AND P3, PT, R29, R13, PT ;  /* 0x0000000d1d00720c */ /* 0x000fd20003f64070 */
[--C-:B------:R-:W-:Y:S01]  /*af20*/  @!P4 IMAD.IADD R26, R26, 0x1, -R29.reuse ;  /* 0x000000011a1ac824 */ /* 0x100fe200078e0a1d */
[----:B------:R-:W-:Y:S01]  /*af30*/  ISETP.GT.U32.AND P0, PT, R29, R18, PT ;  /* 0x000000121d00720c */ /* 0x000fe20003f04070 */
[--C-:B------:R-:W-:Y:S01]  /*af40*/  @!P5 IMAD.IADD R3, R3, 0x1, -R29.reuse ;  /* 0x000000010303d824 */ /* 0x100fe200078e0a1d */
[----:B------:R-:W-:Y:S01]  /*af50*/  ISETP.GT.U32.AND P1, PT, R29, R21, PT ;  /* 0x000000151d00720c */ /* 0x000fe20003f24070 */
[--C-:B------:R-:W-:Y:S01]  /*af60*/  @!P3 IMAD.IADD R13, R13, 0x1, -R29.reuse ;  /* 0x000000010d0db824 */ /* 0x100fe200078e0a1d */
[----:B------:R-:W-:Y:S01]  /*af70*/  STL [R1+0x284], R17 ;  /* 0x0002841101007387 */ /* 0x000fe20000100800 */
[----:B------:R-:W-:-:S03]  /*af80*/  @!P2 IMAD.IADD R25, R25, 0x1, -R29 ;  /* 0x000000011919a824 */ /* 0x000fc600078e0a1d */
[----:B------:R-:W-:Y:S05]  /*af90*/  STL [R1+0x290], R19 ;  /* 0x0002901301007387 */ /* 0x000fea0000100800 */
[--C-:B------:R-:W-:Y:S01]  /*afa0*/  @!P0 IMAD.IADD R18, R18, 0x1, -R29.reuse ;  /* 0x0000000112128824 */ /* 0x100fe200078e0a1d */
[----:B------:R-:W-:Y:S01]  /*afb0*/  STL [R1+0x294], R20 ;  /* 0x0002941401007387 */ /* 0x000fe20000100800 */
[----:B------:R-:W-:-:S03]  /*afc0*/  @!P1 IMAD.IADD R21, R21, 0x1, -R29 ;  /* 0x0000000115159824 */ /* 0x000fc600078e0a1d */
[----:B------:R-:W-:Y:S04]  /*afd0*/  STL [R1+0x28c], R22 ;  /* 0x00028c1601007387 */ /* 0x000fe80000100800 */
[----:B------:R0:W-:Y:S04]  /*afe0*/  STL [R1+0x270], R27 ;  /* 0x0002701b01007387 */ /* 0x0001e80000100800 */
[----:B------:R1:W-:Y:S04]  /*aff0*/  STL [R1+0x288], R25 ;  /* 0x0002881901007387 */ /* 0x0003e80000100800 */
[----:B0-----:R-:W3:Y:S04]  /*b000*/  LDL R27, [R1+0x13b4] ;  /* 0x0013b400011b7983 */ /* 0x001ee80000100800 */
[----:B-1----:R-:W4:Y:S04]  /*b010*/  LDL.LU R25, [R1+0x24c] ;  /* 0x00024c0001197983 */ /* 0x002f280000300800 */
[----:B------:R-:W3:Y:S04]  /*b020*/  LDL.LU R17, [R1+0x234] ;  /* 0x0002340001117983 */ /* 0x000ee80000300800 */
[----:B------:R-:W3:Y:S04]  /*b030*/  LDL.LU R19, [R1+0x240] ;  /* 0x0002400001137983 */ /* 0x000ee80000300800 */
[----:B------:R-:W3:Y:S04]  /*b040*/  LDL.LU R20, [R1+0x244] ;  /* 0x0002440001147983 */ /* 0x000ee80000300800 */
[----:B------:R-:W3:Y:S01]  /*b050*/  LDL.LU R22, [R1+0x23c] ;  /* 0x00023c0001167983 */ /* 0x000ee20000300800 */
[----:B-----5:R-:W-:-:S02]  /*b060*/  ISETP.GT.U32.AND P6, PT, R29, R10, PT ;  /* 0x0000000a1d00720c */ /* 0x020fc40003fc4070 */
[C---:B------:R-:W-:Y:S02]  /*b070*/  ISETP.GT.U32.AND P4, PT, R29.reuse, R11, PT ;  /* 0x0000000b1d00720c */ /* 0x040fe40003f84070 */
[C---:B------:R-:W-:Y:S02]  /*b080*/  ISETP.GT.U32.AND P5, PT, R29.reuse, R12, PT ;  /* 0x0000000c1d00720c */ /* 0x040fe40003fa4070 */
[----:B------:R-:W-:-:S07]  /*b090*/  ISETP.GT.U32.AND P3, PT, R29, R14, PT ;  /* 0x0000000e1d00720c */ /* 0x000fce0003f64070 */
[--C-:B------:R-:W-:Y:S01]  /*b0a0*/  @!P6 IMAD.IADD R10, R10, 0x1, -R29.reuse ;  /* 0x000000010a0ae824 */ /* 0x100fe200078e0a1d */
[----:B------:R-:W-:Y:S01]  /*b0b0*/  ISETP.GT.U32.AND P6, PT, R29, R26, PT ;  /* 0x0000001a1d00720c */ /* 0x000fe20003fc4070 */
[--C-:B------:R-:W-:Y:S01]  /*b0c0*/  @!P4 IMAD.IADD R11, R11, 0x1, -R29.reuse ;  /* 0x000000010b0bc824 */ /* 0x100fe200078e0a1d */
[C---:B------:R-:W-:Y:S02]  /*b0d0*/  ISETP.GT.U32.AND P2, PT, R29.reuse, R23, PT ;  /* 0x000000171d00720c */ /* 0x040fe40003f44070 */
[C---:B------:R-:W-:Y:S01]  /*b0e0*/  ISETP.GT.U32.AND P4, PT, R29.reuse, R3, PT ;  /* 0x000000031d00720c */ /* 0x040fe20003f84070 */
[--C-:B------:R-:W-:Y:S01]  /*b0f0*/  @!P5 IMAD.IADD R12, R12, 0x1, -R29.reuse ;  /* 0x000000010c0cd824 */ /* 0x100fe200078e0a1d */
[C---:B------:R-:W-:Y:S02]  /*b100*/  ISETP.GT.U32.AND P0, PT, R29.reuse, R15, PT ;  /* 0x0000000f1d00720c */ /* 0x040fe40003f04070 */
[C---:B------:R-:W-:Y:S01]  /*b110*/  ISETP.GT.U32.AND P5, PT, R29.reuse, R13, PT ;  /* 0x0000000d1d00720c */ /* 0x040fe20003fa4070 */
[----:B------:R-:W-:Y:S01]  /*b120*/  @!P3 IMAD.IADD R14, R14, 0x1, -R29 ;  /* 0x000000010e0eb824 */ /* 0x000fe200078e0a1d */
[----:B------:R-:W-:-:S02]  /*b130*/  ISETP.GT.U32.AND P3, PT, R29, R18, PT ;  /* 0x000000121d00720c */ /* 0x000fc40003f64070 */
[----:B------:R-:W-:Y:S01]  /*b140*/  ISETP.GT.U32.AND P1, PT, R29, R16, PT ;  /* 0x000000101d00720c */ /* 0x000fe20003f24070 */
[--C-:B------:R-:W-:Y:S02]  /*b150*/  @!P6 IMAD.IADD R26, R26, 0x1, -R29.reuse ;  /* 0x000000011a1ae824 */ /* 0x100fe400078e0a1d */
[--C-:B------:R-:W-:Y:S02]  /*b160*/  @!P2 IMAD.IADD R23, R23, 0x1, -R29.reuse ;  /* 0x000000011717a824 */ /* 0x100fe400078e0a1d */
[--C-:B------:R-:W-:Y:S01]  /*b170*/  @!P4 IMAD.IADD R3, R3, 0x1, -R29.reuse ;  /* 0x000000010303c824 */ /* 0x100fe200078e0a1d */
[----:B------:R0:W-:Y:S01]  /*b180*/  STL [R1+0x27c], R26 ;  /* 0x00027c1a01007387 */ /* 0x0001e20000100800 */
[--C-:B------:R-:W-:Y:S01]  /*b190*/  @!P0 IMAD.IADD R15, R15, 0x1, -R29.reuse ;  /* 0x000000010f0f8824 */ /* 0x100fe200078e0a1d */
[----:B------:R-:W-:Y:S01]  /*b1a0*/  ISETP.GT.U32.AND P0, PT, R29, R21, PT ;  /* 0x000000151d00720c */ /* 0x000fe20003f04070 */
[--C-:B------:R-:W-:Y:S02]  /*b1b0*/  @!P5 IMAD.IADD R13, R13, 0x1, -R29.reuse ;  /* 0x000000010d0dd824 */ /* 0x100fe400078e0a1d */
[----:B------:R-:W-:-:S02]  /*b1c0*/  @!P3 IMAD.IADD R18, R18, 0x1, -R29 ;  /* 0x000000011212b824 */ /* 0x000fc400078e0a1d */
[--C-:B------:R-:W-:Y:S01]  /*b1d0*/  @!P1 IMAD.IADD R16, R16, 0x1, -R29.reuse ;  /* 0x0000000110109824 */ /* 0x100fe200078e0a1d */
[----:B------:R-:W-:Y:S01]  /*b1e0*/  ISETP.GT.U32.AND P1, PT, R29, R23, PT ;  /* 0x000000171d00720c */ /* 0x000fe20003f24070 */
[----:B0-----:R-:W5:Y:S04]  /*b1f0*/  LDL.LU R26, [R1+0x238] ;  /* 0x00023800011a7983 */ /* 0x001f680000300800 */
[----:B------:R-:W-:Y:S04]  /*b200*/  STL [R1+0x280], R3 ;  /* 0x0002800301007387 */ /* 0x000fe80000100800 */
[----:B------:R-:W5:Y:S04]  /*b210*/  LDL.LU R2, [R1+0x220] ;  /* 0x0002200001027983 */ /* 0x000f680000300800 */
[----:B------:R0:W-:Y:S04]  /*b220*/  STL [R1+0x278], R13 ;  /* 0x0002780d01007387 */ /* 0x0001e80000100800 */
[----:B------:R-:W5:Y:S04]  /*b230*/  LDL.LU R9, [R1+0x22c] ;  /* 0x00022c0001097983 */ /* 0x000f680000300800 */
[----:B------:R1:W-:Y:S04]  /*b240*/  STL [R1+0x274], R18 ;  /* 0x0002741201007387 */ /* 0x0003e80000100800 */
[----:B0-----:R-:W5:Y:S01]  /*b250*/  LDL.LU R13, [R1+0x230] ;  /* 0x00023000010d7983 */ /* 0x001f620000300800 */
[----:B------:R-:W-:-:S03]  /*b260*/  @!P0 IMAD.IADD R21, R21, 0x1, -R29 ;  /* 0x0000000115158824 */ /* 0x000fc600078e0a1d */
[----:B-1----:R-:W5:Y:S01]  /*b270*/  LDL.LU R18, [R1+0x228] ;  /* 0x0002280001127983 */ /* 0x002f620000300800 */
[----:B------:R-:W-:-:S03]  /*b280*/  @!P1 IMAD.IADD R23, R23, 0x1, -R29 ;  /* 0x0000000117179824 */ /* 0x000fc600078e0a1d */
[----:B------:R0:W-:Y:S04]  /*b290*/  STL [R1+0x25c], R21 ;  /* 0x00025c1501007387 */ /* 0x0001e80000100800 */
[----:B0-----:R-:W5:Y:S04]  /*b2a0*/  LDL.LU R21, [R1+0x224] ;  /* 0x0002240001157983 */ /* 0x001f680000300800 */
[----:B------:R0:W-:Y:S04]  /*b2b0*/  STL [R1+0x268], R23 ;  /* 0x0002681701007387 */ /* 0x0001e80000100800 */
[----:B0-----:R-:W5:Y:S01]  /*b2c0*/  LDL.LU R23, [R1+0x20c] ;  /* 0x00020c0001177983 */ /* 0x001f620000300800 */
[----:B------:R-:W-:-:S02]  /*b2d0*/  ISETP.GT.U32.AND P4, PT, R29, R11, PT ;  /* 0x0000000b1d00720c */ /* 0x000fc40003f84070 */
[C---:B--2---:R-:W-:Y:S02]  /*b2e0*/  ISETP.GT.U32.AND P2, PT, R29.reuse, R24, PT ;  /* 0x000000181d00720c */ /* 0x044fe40003f44070 */
[----:B------:R-:W-:-:S11]  /*b2f0*/  ISETP.GT.U32.AND P5, PT, R29, R12, PT ;  /* 0x0000000c1d00720c */ /* 0x000fd60003fa4070 */
[----:B------:R-:W-:Y:S01]  /*b300*/  @!P2 IMAD.IADD R24, R24, 0x1, -R29 ;  /* 0x000000011818a824 */ /* 0x000fe200078e0a1d */
[----:B------:R-:W-:-:S04]  /*b310*/  ISETP.GT.U32.AND P2, PT, R29, R10, PT ;  /* 0x0000000a1d00720c */ /* 0x000fc80003f44070 */
[----:B------:R-:W-:Y:S01]  /*b320*/  ISETP.GT.U32.AND P6, PT, R29, R24, PT ;  /* 0x000000181d00720c */ /* 0x000fe20003fc4070 */
[----:B------:R-:W-:Y:S01]  /*b330*/  @!P4 IMAD.IADD R11, R11, 0x1, -R29 ;  /* 0x000000010b0bc824 */ /* 0x000fe200078e0a1d */
[C---:B------:R-:W-:Y:S02]  /*b340*/  ISETP.GT.U32.AND P3, PT, R29.reuse, R14, PT ;  /* 0x0000000e1d00720c */ /* 0x040fe40003f64070 */
[----:B------:R-:W-:-:S05]  /*b350*/  ISETP.GT.U32.AND P0, PT, R29, R15, PT ;  /* 0x0000000f1d00720c */ /* 0x000fca0003f04070 */
[--C-:B------:R-:W-:Y:S02]  /*b360*/  @!P2 IMAD.IADD R10, R10, 0x1, -R29.reuse ;  /* 0x000000010a0aa824 */ /* 0x100fe400078e0a1d */
[--C-:B------:R-:W-:Y:S01]  /*b370*/  @!P5 IMAD.IADD R12, R12, 0x1, -R29.reuse ;  /* 0x000000010c0cd824 */ /* 0x100fe200078e0a1d */
[----:B------:R-:W-:Y:S01]  /*b380*/  ISETP.GT.U32.AND P1, PT, R29, R16, PT ;  /* 0x000000101d00720c */ /* 0x000fe20003f24070 */
[--C-:B------:R-:W-:Y:S02]  /*b390*/  @!P6 IMAD.IADD R24, R24, 0x1, -R29.reuse ;  /* 0x000000011818e824 */ /* 0x100fe400078e0a1d */
[--C-:B------:R-:W-:Y:S02]  /*b3a0*/  @!P3 IMAD.IADD R14, R14, 0x1, -R29.reuse ;  /* 0x000000010e0eb824 */ /* 0x100fe400078e0a1d */
[----:B------:R-:W-:-:S08]  /*b3b0*/  @!P0 IMAD.IADD R15, R15, 0x1, -R29 ;  /* 0x000000010f0f8824 */ /* 0x000fd000078e0a1d */
[--C-:B------:R-:W-:Y:S01]  /*b3c0*/  @!P1 IMAD.IADD R16, R16, 0x1, -R29.reuse ;  /* 0x0000000110109824 */ /* 0x100fe200078e0a1d */
[C---:B----4-:R-:W-:Y:S02]  /*b3d0*/  ISETP.GT.U32.AND P2, PT, R29.reuse, R25, PT ;  /* 0x000000191d00720c */ /* 0x050fe40003f44070 */
[C---:B---3--:R-:W-:Y:S02]  /*b3e0*/  ISETP.GT.U32.AND P4, PT, R29.reuse, R17, PT ;  /* 0x000000111d00720c */ /* 0x048fe40003f84070 */
[----:B------:R-:W-:Y:S02]  /*b3f0*/  IABS R3, R27 ;  /* 0x0000001b00037213 */ /* 0x000fe40000000000 */
[----:B------:R-:W-:Y:S01]  /*b400*/  ISETP.GT.U32.AND P5, PT, R29, R19, PT ;  /* 0x000000131d00720c */ /* 0x000fe20003fa4070 */
[----:B------:R-:W2:Y:S06]  /*b410*/  LDL.LU R27, [R1+0x218] ;  /* 0x00021800011b7983 */ /* 0x000eac0000300800 */
[----:B------:R-:W-:Y:S01]  /*b420*/  @!P2 IMAD.IADD R25, R25, 0x1, -R29 ;  /* 0x000000011919a824 */ /* 0x000fe200078e0a1d */
[----:B------:R-:W-:-:S02]  /*b430*/  ISETP.GT.U32.AND P3, PT, R29, R20, PT ;  /* 0x000000141d00720c */ /* 0x000fc40003f64070 */
[----:B------:R-:W-:Y:S01]  /*b440*/  ISETP.GT.U32.AND P0, PT, R29, R22, PT ;  /* 0x000000161d00720c */ /* 0x000fe20003f04070 */
[--C-:B------:R-:W-:Y:S02]  /*b450*/  @!P4 IMAD.IADD R17, R17, 0x1, -R29.reuse ;  /* 0x000000011111c824 */ /* 0x100fe400078e0a1d */
[--C-:B------:R-:W-:Y:S01]  /*b460*/  @!P5 IMAD.IADD R19, R19, 0x1, -R29.reuse ;  /* 0x000000011313d824 */ /* 0x100fe200078e0a1d */
[----:B------:R-:W-:Y:S07]  /*b470*/  STL [R1+0x26c], R10 ;  /* 0x00026c0a01007387 */ /* 0x000fee0000100800 */
        /* <DEDUP_REMOVED lines=9> */
[----:B------:R-:W4:Y:S04]  /*b510*/  LDL.LU R12, [R1+0x214] ;  /* 0x00021400010c7983 */ /* 0x000f280000300800 */
[----:B------:R-:W4:Y:S04]  /*b520*/  LDL.LU R14, [R1+0x210] ;  /* 0x00021000010e7983 */ /* 0x000f280000300800 */
[----:B------:R-:W4:Y:S04]  /*b530*/  LDL.LU R15, [R1+0x1f8] ;  /* 0x0001f800010f7983 */ /* 0x000f280000300800 */
[----:B-1----:R-:W4:Y:S01]  /*b540*/  LDL.LU R16, [R1+0x204] ;  /* 0x0002040001107983 */ /* 0x002f220000300800 */
        /* <DEDUP_REMOVED lines=8> */
[----:B------:R-:W-:Y:S01]  /*b5d0*/  ISETP.GT.U32.AND P2, PT, R29, R17, PT ;  /* 0x000000111d00720c */ /* 0x000fe20003f44070 */
[--C-:B------:R-:W-:Y:S01]  /*b5e0*/  @!P4 IMAD.IADD R13, R13, 0x1, -R29.reuse ;  /* 0x000000010d0dc824 */ /* 0x100fe200078e0a1d */
[C---:B------:R-:W-:Y:S02]  /*b5f0*/  ISETP.GT.U32.AND P4, PT, R29.reuse, R19, PT ;  /* 0x000000131d00720c */ /* 0x040fe40003f84070 */
[C---:B------:R-:W-:Y:S01]  /*b600*/  ISETP.GT.U32.AND P3, PT, R29.reuse, R21, PT ;  /* 0x000000151d00720c */ /* 0x040fe20003f64070 */
[----:B------:R-:W-:Y:S01]  /*b610*/  @!P5 IMAD.IADD R18, R18, 0x1, -R29 ;  /* 0x000000011212d824 */ /* 0x000fe200078e0a1d */
[----:B------:R-:W-:-:S03]  /*b620*/  ISETP.GT.U32.AND P5, PT, R29, R20, PT ;  /* 0x000000141d00720c */ /* 0x000fc60003fa4070 */
[--C-:B------:R-:W-:Y:S02]  /*b630*/  @!P1 IMAD.IADD R26, R26, 0x1, -R29.reuse ;  /* 0x000000011a1a9824 */ /* 0x100fe400078e0a1d */
[--C-:B------:R-:W-:Y:S01]  /*b640*/  @!P6 IMAD.IADD R25, R25, 0x1, -R29.reuse ;  /* 0x000000011919e824 */ /* 0x100fe200078e0a1d */
[----:B------:R-:W-:Y:S01]  /*b650*/  ISETP.GT.U32.AND P0, PT, R29, R23, PT ;  /* 0x000000171d00720c */ /* 0x000fe20003f04070 */
[----:B------:R-:W-:-:S04]  /*b660*/  @!P2 IMAD.IADD R17, R17, 0x1, -R29 ;  /* 0x000000011111a824 */ /* 0x000fc800078e0a1d */
[--C-:B------:R-:W-:Y:S01]  /*b670*/  @!P3 IMAD.IADD R21, R21, 0x1, -R29.reuse ;  /* 0x000000011515b824 */ /* 0x100fe200078e0a1d */
[----:B------:R-:W-:Y:S01]  /*b680*/  ISETP.GT.U32.AND P3, PT, R29, R22, PT ;  /* 0x000000161d00720c */ /* 0x000fe20003f64070 */
[----:B------:R0:W-:Y:S01]  /*b690*/  STL [R1+0x24c], R25 ;  /* 0x00024c1901007387 */ /* 0x0001e20000100800 */
[--C-:B------:R-:W-:Y:S02]  /*b6a0*/  @!P4 IMAD.IADD R19, R19, 0x1, -R29.reuse ;  /* 0x000000011313c824 */ /* 0x100fe400078e0a1d */
[----:B------:R-:W-:-:S03]  /*b6b0*/  @!P5 IMAD.IADD R20, R20, 0x1, -R29 ;  /* 0x000000011414d824 */ /* 0x000fc600078e0a1d */
[--C-:B------:R-:W-:Y:S01]  /*b6c0*/  @!P0 IMAD.IADD R23, R23, 0x1, -R29.reuse ;  /* 0x0000000117178824 */ /* 0x100fe200078e0a1d */
[----:B------:R-:W-:Y:S01]  /*b6d0*/  ISETP.GT.U32.AND P0, PT, R29, R26, PT ;  /* 0x0000001a1d00720c */ /* 0x000fe20003f04070 */
[----:B0-----:R-:W5:Y:S04]  /*b6e0*/  LDL.LU R25, [R1+0x208] ;  /* 0x0002080001197983 */ /* 0x001f680000300800 */
[----:B------:R0:W-:Y:S04]  /*b6f0*/  STL [R1+0x234], R17 ;  /* 0x0002341101007387 */ /* 0x0001e80000100800 */
[----:B------:R-:W5:Y:S04]  /*b700*/  LDL.LU R10, [R1+0x200] ;  /* 0x00020000010a7983 */ /* 0x000f680000300800 */
[----:B------:R1:W-:Y:S04]  /*b710*/  STL [R1+0x240], R19 ;  /* 0x0002401301007387 */ /* 0x0003e80000100800 */
[----:B------:R-:W5:Y:S04]  /*b720*/  LDL.LU R11, [R1+0x1fc] ;  /* 0x0001fc00010b7983 */ /* 0x000f680000300800 */
[----:B------:R-:W-:Y:S04]  /*b730*/  STL [R1+0x244], R20 ;  /* 0x0002441401007387 */ /* 0x000fe80000100800 */
[----:B0-----:R-:W5:Y:S01]  /*b740*/  LDL.LU R17, [R1+0x1e4] ;  /* 0x0001e40001117983 */ /* 0x001f620000300800 */
[----:B------:R-:W-:-:S02]  /*b750*/  @!P3 IMAD.IADD R22, R22, 0x1, -R29 ;  /* 0x000000011616b824 */ /* 0x000fc400078e0a1d */
[----:B------:R-:W-:Y:S01]  /*b760*/  @!P0 IMAD.IADD R26, R26, 0x1, -R29 ;  /* 0x000000011a1a8824 */ /* 0x000fe200078e0a1d */
[----:B-1----:R-:W5:Y:S04]  /*b770*/  LDL.LU R19, [R1+0x1f0] ;  /* 0x0001f00001137983 */ /* 0x002f680000300800 */
[----:B------:R-:W-:Y:S04]  /*b780*/  STL [R1+0x23c], R22 ;  /* 0x00023c1601007387 */ /* 0x000fe80000100800 */
[----:B------:R0:W-:Y:S04]  /*b790*/  STL [R1+0x238], R26 ;  /* 0x0002381a01007387 */ /* 0x0001e80000100800 */
[----:B0-----:R-:W5:Y:S04]  /*b7a0*/  LDL.LU R26, [R1+0x1f4] ;  /* 0x0001f400011a7983 */ /* 0x001f680000300800 */
[----:B------:R-:W5:Y:S04]  /*b7b0*/  LDL.LU R20, [R1+0x1ec] ;  /* 0x0001ec0001147983 */ /* 0x000f680000300800 */
[----:B------:R-:W5:Y:S01]  /*b7c0*/  LDL.LU R22, [R1+0x1e8] ;  /* 0x0001e80001167983 */ /* 0x000f620000300800 */
[----:B------:R-:W-:-:S02]  /*b7d0*/  ISETP.GT.U32.AND P2, PT, R29, R9, PT ;  /* 0x000000091d00720c */ /* 0x000fc40003f44070 */
[C---:B------:R-:W-:Y:S02]  /*b7e0*/  ISETP.GT.U32.AND P4, PT, R29.reuse, R13, PT ;  /* 0x0000000d1d00720c */ /* 0x040fe40003f84070 */
[C---:B------:R-:W-:Y:S02]  /*b7f0*/  ISETP.GT.U32.AND P5, PT, R29.reuse, R18, PT ;  /* 0x000000121d00720c */ /* 0x040fe40003fa4070 */
[----:B------:R-:W-:-:S07]  /*b800*/  ISETP.GT.U32.AND P3, PT, R29, R21, PT ;  /* 0x000000151d00720c */ /* 0x000fce0003f64070 */
[----:B------:R-:W-:Y:S01]  /*b810*/  @!P2 IMAD.IADD R9, R9, 0x1, -R29 ;  /* 0x000000010909a824 */ /* 0x000fe200078e0a1d */
[----:B--2---:R-:W-:-:S13]  /*b820*/  ISETP.GT.U32.AND P1, PT, R29, R27, PT ;  /* 0x0000001b1d00720c */ /* 0x004fda0003f24070 */
[----:B------:R-:W-:Y:S01]  /*b830*/  @!P1 IMAD.IADD R27, R27, 0x1, -R29 ;  /* 0x000000011b1b9824 */ /* 0x000fe200078e0a1d */
[----:B------:R-:W-:-:S04]  /*b840*/  ISETP.GT.U32.AND P1, PT, R29, R2, PT ;  /* 0x000000021d00720c */ /* 0x000fc80003f24070 */
[----:B------:R-:W-:-:S09]  /*b850*/  ISETP.GT.U32.AND P6, PT, R29, R27, PT ;  /* 0x0000001b1d00720c */ /* 0x000fd20003fc4070 */
[--C-:B------:R-:W-:Y:S01]  /*b860*/  @!P1 IMAD.IADD R2, R2, 0x1, -R29.reuse ;  /* 0x0000000102029824 */ /* 0x100fe200078e0a1d */
[----:B------:R-:W-:Y:S01]  /*b870*/  ISETP.GT.U32.AND P0, PT, R29, R23, PT ;  /* 0x000000171d00720c */ /* 0x000fe20003f04070 */
[--C-:B------:R-:W-:Y:S02]  /*b880*/  @!P4 IMAD.IADD R13, R13, 0x1, -R29.reuse ;  /* 0x000000010d0dc824 */ /* 0x100fe400078e0a1d */
[--C-:B------:R-:W-:Y:S02]  /*b890*/  @!P6 IMAD.IADD R27, R27, 0x1, -R29.reuse ;  /* 0x000000011b1be824 */ /* 0x100fe400078e0a1d */
[----:B------:R-:W-:Y:S01]  /*b8a0*/  @!P5 IMAD.IADD R18, R18, 0x1, -R29 ;  /* 0x000000011212d824 */ /* 0x000fe200078e0a1d */
[C---:B---3--:R-:W-:Y:S02]  /*b8b0*/  ISETP.GT.U32.AND P1, PT, R29.reuse, R24, PT ;  /* 0x000000181d00720c */ /* 0x048fe40003f24070 */
[C---:B----4-:R-:W-:Y:S02]  /*b8c0*/  ISETP.GT.U32.AND P2, PT, R29.reuse, R12, PT ;  /* 0x0000000c1d00720c */ /* 0x050fe40003f44070 */
[----:B------:R-:W-:-:S02]  /*b8d0*/  ISETP.GT.U32.AND P4, PT, R29, R14, PT ;  /* 0x0000000e1d00720c */ /* 0x000fc40003f84070 */
[----:B------:R-:W-:-:S07]  /*b8e0*/  ISETP.GT.U32.AND P5, PT, R29, R15, PT ;  /* 0x0000000f1d00720c */ /* 0x000fce0003fa4070 */
[--C-:B------:R-:W-:Y:S02]  /*b8f0*/  @!P1 IMAD.IADD R24, R24, 0x1, -R29.reuse ;  /* 0x0000000118189824 */ /* 0x100fe400078e0a1d */
[--C-:B------:R-:W-:Y:S02]  /*b900*/  @!P2 IMAD.IADD R12, R12, 0x1, -R29.reuse ;  /* 0x000000010c0ca824 */ /* 0x100fe400078e0a1d */
[--C-:B------:R-:W-:Y:S01]  /*b910*/  @!P3 IMAD.IADD R21, R21, 0x1, -R29.reuse ;  /* 0x000000011515b824 */ /* 0x100fe200078e0a1d */
[----:B------:R-:W-:Y:S01]  /*b920*/  ISETP.GT.U32.AND P3, PT, R29, R16, PT ;  /* 0x000000101d00720c */ /* 0x000fe20003f64070 */
[--C-:B------:R-:W-:Y:S01]  /*b930*/  @!P0 IMAD.IADD R23, R23, 0x1, -R29.reuse ;  /* 0x0000000117178824 */ /* 0x100fe200078e0a1d */
[----:B------:R-:W-:Y:S01]  /*b940*/  STL [R1+0x220], R2 ;  /* 0x0002200201007387 */ /* 0x000fe20000100800 */
[--C-:B------:R-:W-:Y:S02]  /*b950*/  @!P4 IMAD.IADD R14, R14, 0x1, -R29.reuse ;  /* 0x000000010e0ec824 */ /* 0x100fe400078e0a1d */
[--C-:B------:R-:W-:Y:S01]  /*b960*/  @!P5 IMAD.IADD R15, R15, 0x1, -R29.reuse ;  /* 0x000000010f0fd824 */ /* 0x100fe200078e0a1d */
[----:B------:R-:W-:Y:S04]  /*b970*/  STL [R1+0x22c], R9 ;  /* 0x00022c0901007387 */ /* 0x000fe80000100800 */
[----:B------:R-:W-:Y:S04]  /*b980*/  STL [R1+0x230], R13 ;  /* 0x0002300d01007387 */ /* 0x000fe80000100800 */
[----:B------:R-:W-:Y:S04]  /*b990*/  STL [R1+0x228], R18 ;  /* 0x0002281201007387 */ /* 0x000fe80000100800 */
[----:B------:R-:W-:Y:S04]  /*b9a0*/  STL [R1+0x224], R21 ;  /* 0x0002241501007387 */ /* 0x000fe80000100800 */
[----:B------:R0:W-:Y:S01]  /*b9b0*/  STL [R1+0x218], R27 ;  /* 0x0002181b01007387 */ /* 0x0001e20000100800 */
[----:B------:R-:W-:-:S03]  /*b9c0*/  @!P3 IMAD.IADD R16, R16, 0x1, -R29 ;  /* 0x000000011010b824 */ /* 0x000fc600078e0a1d */
[----:B------:R1:W-:Y:S04]  /*b9d0*/  STL [R1+0x20c], R23 ;  /* 0x00020c1701007387 */ /* 0x0003e80000100800 */
[----:B0-----:R-:W2:Y:S04]  /*b9e0*/  LDL.LU R27, [R1+0x1d0] ;  /* 0x0001d000011b7983 */ /* 0x001ea80000300800 */
[----:B------:R-:W3:Y:S04]  /*b9f0*/  LDL.LU R13, [R1+0x1dc] ;  /* 0x0001dc00010d7983 */ /* 0x000ee80000300800 */
[----:B------:R-:W4:Y:S04]  /*ba00*/  LDL.LU R18, [R1+0x1e0] ;  /* 0x0001e00001127983 */ /* 0x000f280000300800 */
[----:B------:R-:W4:Y:S04]  /*ba10*/  LDL.LU R21, [R1+0x1d8] ;  /* 0x0001d80001157983 */ /* 0x000f280000300800 */
[----:B-1----:R-:W4:Y:S01]  /*ba20*/  LDL.LU R23, [R1+0x1d4] ;  /* 0x0001d40001177983 */ /* 0x002f220000300800 */
[----:B-----5:R-:W-:-:S02]  /*ba30*/  ISETP.GT.U32.AND P6, PT, R29, R10, PT ;  /* 0x0000000a1d00720c */ /* 0x020fc40003fc4070 */
[C---:B------:R-:W-:Y:S02]  /*ba40*/  ISETP.GT.U32.AND P1, PT, R29.reuse, R11, PT ;  /* 0x0000000b1d00720c */ /* 0x040fe40003f24070 */
[----:B------:R-:W-:-:S09]  /*ba50*/  ISETP.GT.U32.AND P2, PT, R29, R17, PT ;  /* 0x000000111d00720c */ /* 0x000fd20003f44070 */
[--C-:B------:R-:W-:Y:S01]  /*ba60*/  @!P6 IMAD.IADD R10, R10, 0x1, -R29.reuse ;  /* 0x000000010a0ae824 */ /* 0x100fe200078e0a1d */
[C---:B------:R-:W-:Y:S02]  /*ba70*/  ISETP.GT.U32.AND P0, PT, R29.reuse, R25, PT ;  /* 0x000000191d00720c */ /* 0x040fe40003f04070 */
[----:B------:R-:W-:Y:S01]  /*ba80*/  ISETP.GT.U32.AND P6, PT, R29, R24, PT ;  /* 0x000000181d00720c */ /* 0x000fe20003fc4070 */
[--C-:B------:R-:W-:Y:S01]  /*ba90*/  @!P1 IMAD.IADD R11, R11, 0x1, -R29.reuse ;  /* 0x000000010b0b9824 */ /* 0x100fe200078e0a1d */
[C---:B------:R-:W-:Y:S02]  /*baa0*/  ISETP.GT.U32.AND P4, PT, R29.reuse, R19, PT ;  /* 0x000000131d00720c */ /* 0x040fe40003f84070 */
[----:B------:R-:W-:Y:S01]  /*bab0*/  ISETP.GT.U32.AND P1, PT, R29, R12, PT ;  /* 0x0000000c1d00720c */ /* 0x000fe20003f24070 */
[----:B------:R-:W-:Y:S01]  /*bac0*/  @!P2 IMAD.IADD R17, R17, 0x1, -R29 ;  /* 0x000000011111a824 */ /* 0x000fe200078e0a1d */
[C---:B------:R-:W-:Y:S02]  /*bad0*/  ISETP.GT.U32.AND P2, PT, R29.reuse, R14, PT ;  /* 0x0000000e1d00720c */ /* 0x040fe40003f44070 */
[----:B------:R-:W-:-:S03]  /*bae0*/  ISETP.GT.U32.AND P5, PT, R29, R26, PT ;  /* 0x0000001a1d00720c */ /* 0x000fc60003fa4070 */
[--C-:B------:R-:W-:Y:S01]  /*baf0*/  @!P0 IMAD.IADD R25, R25, 0x1, -R29.reuse ;  /* 0x0000000119198824 */ /* 0x100fe200078e0a1d */
[C---:B------:R-:W-:Y:S01]  /*bb00*/  ISETP.GT.U32.AND P3, PT, R29.reuse, R20, PT ;  /* 0x000000141d00720c */ /* 0x040fe20003f64070 */
[--C-:B------:R-:W-:Y:S01]  /*bb10*/  @!P6 IMAD.IADD R24, R24, 0x1, -R29.reuse ;  /* 0x000000011818e824 */ /* 0x100fe200078e0a1d */
[----:B------:R-:W-:Y:S01]  /*bb20*/  ISETP.GT.U32.AND P0, PT, R29, R22, PT ;  /* 0x000000161d00720c */ /* 0x000fe20003f04070 */
[--C-:B------:R-:W-:Y:S01]  /*bb30*/  @!P4 IMAD.IADD R19, R19, 0x1, -R29.reuse ;  /* 0x000000011313c824 */ /* 0x100fe200078e0a1d */
[----:B------:R-:W-:Y:S01]  /*bb40*/  ISETP.GT.U32.AND P4, PT, R29, R15, PT ;  /* 0x0000000f1d00720c */ /* 0x000fe20003f84070 */
[----:B------:R-:W-:-:S04]  /*bb50*/  @!P1 IMAD.IADD R12, R12, 0x1, -R29 ;  /* 0x000000010c0c9824 */ /* 0x000fc800078e0a1d */
[--C-:B------:R-:W-:Y:S01]  /*bb60*/  @!P5 IMAD.IADD R26, R26, 0x1, -R29.reuse ;  /* 0x000000011a1ad824 */ /* 0x100fe200078e0a1d */
[C---:B------:R-:W-:Y:S01]  /*bb70*/  ISETP.GT.U32.AND P5, PT, R29.reuse, R16, PT ;  /* 0x000000101d00720c */ /* 0x040fe20003fa4070 */
[----:B------:R0:W-:Y:S01]  /*bb80*/  STL [R1+0x21c], R24 ;  /* 0x00021c1801007387 */ /* 0x0001e20000100800 */
[--C-:B------:R-:W-:Y:S02]  /*bb90*/  @!P2 IMAD.IADD R14, R14, 0x1, -R29.reuse ;  /* 0x000000010e0ea824 */ /* 0x100fe400078e0a1d */
[--C-:B------:R-:W-:Y:S01]  /*bba0*/  @!P3 IMAD.IADD R20, R20, 0x1, -R29.reuse ;  /* 0x000000011414b824 */ /* 0x100fe200078e0a1d */
[----:B------:R-:W-:Y:S01]  /*bbb0*/  ISETP.GT.U32.AND P3, PT, R29, R25, PT ;  /* 0x000000191d00720c */ /* 0x000fe20003f64070 */
[----:B0-----:R-:W5:Y:S04]  /*bbc0*/  LDL.LU R24, [R1+0x1bc] ;  /* 0x0001bc0001187983 */ /* 0x001f680000300800 */
[----:B------:R-:W5:Y:S04]  /*bbd0*/  LDL.LU R8, [R1+0x1c8] ;  /* 0x0001c80001087983 */ /* 0x000f680000300800 */
[----:B------:R0:W-:Y:S04]  /*bbe0*/  STL [R1+0x214], R12 ;  /* 0x0002140c01007387 */ /* 0x0001e80000100800 */
[----:B------:R-:W5:Y:S01]  /*bbf0*/  LDL.LU R9, [R1+0x1cc] ;  /* 0x0001cc0001097983 */ /* 0x000f620000300800 */
[----:B------:R-:W-:-:S03]  /*bc00*/  @!P0 IMAD.IADD R22, R22, 0x1, -R29 ;  /* 0x0000000116168824 */ /* 0x000fc600078e0a1d */
[----:B------:R1:W-:Y:S01]  /*bc10*/  STL [R1+0x210], R14 ;  /* 0x0002100e01007387 */ /* 0x0003e20000100800 */
[----:B------:R-:W-:-:S03]  /*bc20*/  ISETP.GT.U32.AND P0, PT, R29, R10, PT ;  /* 0x0000000a1d00720c */ /* 0x000fc60003f04070 */
[----:B0-----:R-:W5:Y:S01]  /*bc30*/  LDL.LU R12, [R1+0x1c4] ;  /* 0x0001c400010c7983 */ /* 0x001f620000300800 */
[C---:B------:R-:W-:Y:S01]  /*bc40*/  ISETP.GT.U32.AND P1, PT, R29.reuse, R11, PT ;  /* 0x0000000b1d00720c */ /* 0x040fe20003f24070 */
[--C-:B------:R-:W-:Y:S01]  /*bc50*/  @!P5 IMAD.IADD R16, R16, 0x1, -R29.reuse ;  /* 0x000000011010d824 */ /* 0x100fe200078e0a1d */
[----:B------:R-:W-:Y:S01]  /*bc60*/  ISETP.GT.U32.AND P2, PT, R29, R17, PT ;  /* 0x000000111d00720c */ /* 0x000fe20003f44070 */
[----:B-1----:R-:W5:Y:S01]  /*bc70*/  LDL.LU R14, [R1+0x1c0] ;  /* 0x0001c000010e7983 */ /* 0x002f620000300800 */
[--C-:B------:R-:W-:Y:S01]  /*bc80*/  @!P4 IMAD.IADD R15, R15, 0x1, -R29.reuse ;  /* 0x000000010f0fc824 */ /* 0x100fe200078e0a1d */
[C---:B------:R-:W-:Y:S02]  /*bc90*/  ISETP.GT.U32.AND P5, PT, R29.reuse, R26, PT ;  /* 0x0000001a1d00720c */ /* 0x040fe40003fa4070 */
[----:B------:R-:W-:Y:S01]  /*bca0*/  ISETP.GT.U32.AND P4, PT, R29, R19, PT ;  /* 0x000000131d00720c */ /* 0x000fe20003f84070 */
[--C-:B------:R-:W-:Y:S01]  /*bcb0*/  @!P3 IMAD.IADD R25, R25, 0x1, -R29.reuse ;  /* 0x000000011919b824 */ /* 0x100fe200078e0a1d */
[----:B------:R0:W-:Y:S01]  /*bcc0*/  STL [R1+0x1f8], R15 ;  /* 0x0001f80f01007387 */ /* 0x0001e20000100800 */
[----:B------:R-:W-:-:S03]  /*bcd0*/  @!P0 IMAD.IADD R10, R10, 0x1, -R29 ;  /* 0x000000010a0a8824 */ /* 0x000fc600078e0a1d */
[--C-:B------:R-:W-:Y:S02]  /*bce0*/  @!P1 IMAD.IADD R11, R11, 0x1, -R29.reuse ;  /* 0x000000010b0b9824 */ /* 0x100fe400078e0a1d */
[--C-:B------:R-:W-:Y:S01]  /*bcf0*/  @!P2 IMAD.IADD R17, R17, 0x1, -R29.reuse ;  /* 0x000000011111a824 */ /* 0x100fe200078e0a1d */
[----:B0-----:R-:W5:Y:S02]  /*bd00*/  LDL.LU R15, [R1+0x1a4] ;  /* 0x0001a400010f7983 */ /* 0x001f640000300800 */
[--C-:B------:R-:W-:Y:S02]  /*bd10*/  @!P5 IMAD.IADD R26, R26, 0x1, -R29.reuse ;  /* 0x000000011a1ad824 */ /* 0x100fe400078e0a1d */
[----:B------:R0:W-:Y:S01]  /*bd20*/  STL [R1+0x204], R16 ;  /* 0x0002041001007387 */ /* 0x0001e20000100800 */
[----:B------:R-:W-:-:S03]  /*bd30*/  @!P4 IMAD.IADD R19, R19, 0x1, -R29 ;  /* 0x000000011313c824 */ /* 0x000fc600078e0a1d */
[----:B0-----:R-:W5:Y:S04]  /*bd40*/  LDL.LU R16, [R1+0x1b0] ;  /* 0x0001b00001107983 */ /* 0x001f680000300800 */
[----:B------:R0:W-:Y:S04]  /*bd50*/  STL [R1+0x208], R25 ;  /* 0x0002081901007387 */ /* 0x0001e80000100800 */
[----:B0-----:R-:W5:Y:S04]  /*bd60*/  LDL.LU R25, [R1+0x1b4] ;  /* 0x0001b40001197983 */ /* 0x001f680000300800 */
[----:B------:R-:W-:Y:S04]  /*bd70*/  STL [R1+0x200], R10 ;  /* 0x0002000a01007387 */ /* 0x000fe80000100800 */
[----:B------:R-:W-:Y:S04]  /*bd80*/  STL [R1+0x1fc], R11 ;  /* 0x0001fc0b01007387 */ /* 0x000fe80000100800 */
[----:B------:R-:W-:Y:S04]  /*bd90*/  STL [R1+0x1e4], R17 ;  /* 0x0001e41101007387 */ /* 0x000fe80000100800 */
[----:B------:R0:W-:Y:S04]  /*bda0*/  STL [R1+0x1f4], R26 ;  /* 0x0001f41a01007387 */ /* 0x0001e80000100800 */
[----:B------:R1:W-:Y:S04]  /*bdb0*/  STL [R1+0x1f0], R19 ;  /* 0x0001f01301007387 */ /* 0x0003e80000100800 */
[----:B0-----:R-:W5:Y:S01]  /*bdc0*/  LDL R26, [R1+0x770] ;  /* 0x00077000011a7983 */ /* 0x001f620000100800 */
[----:B------:R-:W-:-:S02]  /*bdd0*/  ISETP.GT.U32.AND P6, PT, R29, R22, PT ;  /* 0x000000161d00720c */ /* 0x000fc40003fc4070 */
[C---:B------:R-:W-:Y:S01]  /*bde0*/  ISETP.GT.U32.AND P3, PT, R29.reuse, R20, PT ;  /* 0x000000141d00720c */ /* 0x040fe20003f64070 */
[----:B------:R-:W5:Y:S10]  /*bdf0*/  LDL.LU R17, [R1+0x1ac] ;  /* 0x0001ac0001117983 */ /* 0x000f740000300800 */
[----:B------:R-:W-:Y:S01]  /*be00*/  @!P6 IMAD.IADD R22, R22, 0x1, -R29 ;  /* 0x000000011616e824 */ /* 0x000fe200078e0a1d */
[----:B--2---:R-:W-:-:S02]  /*be10*/  ISETP.GT.U32.AND P0, PT, R29, R27, PT ;  /* 0x0000001b1d00720c */ /* 0x004fc40003f04070 */
[C---:B---3--:R-:W-:Y:S02]  /*be20*/  ISETP.GT.U32.AND P1, PT, R29.reuse, R13, PT ;  /* 0x0000000d1d00720c */ /* 0x048fe40003f24070 */
[C---:B----4-:R-:W-:Y:S02]  /*be30*/  ISETP.GT.U32.AND P2, PT, R29.reuse, R18, PT ;  /* 0x000000121d00720c */ /* 0x050fe40003f44070 */
[----:B------:R-:W-:-:S07]  /*be40*/  ISETP.GT.U32.AND P4, PT, R29, R21, PT ;  /* 0x000000151d00720c */ /* 0x000fce0003f84070 */
[--C-:B------:R-:W-:Y:S02]  /*be50*/  @!P0 IMAD.IADD R27, R27, 0x1, -R29.reuse ;  /* 0x000000011b1b8824 */ /* 0x100fe400078e0a1d */
[--C-:B------:R-:W-:Y:S02]  /*be60*/  @!P1 IMAD.IADD R13, R13, 0x1, -R29.reuse ;  /* 0x000000010d0d9824 */ /* 0x100fe400078e0a1d */
[--C-:B------:R-:W-:Y:S02]  /*be70*/  @!P2 IMAD.IADD R18, R18, 0x1, -R29.reuse ;  /* 0x000000011212a824 */ /* 0x100fe400078e0a1d */
[--C-:B------:R-:W-:Y:S02]  /*be80*/  @!P4 IMAD.IADD R21, R21, 0x1, -R29.reuse ;  /* 0x000000011515c824 */ /* 0x100fe400078e0a1d */
[----:B------:R-:W-:Y:S01]  /*be90*/  @!P3 IMAD.IADD R20, R20, 0x1, -R29 ;  /* 0x000000011414b824 */ /* 0x000fe200078e0a1d */
[----:B------:R-:W-:-:S04]  /*bea0*/  ISETP.GT.U32.AND P5, PT, R29, R23, PT ;  /* 0x000000171d00720c */ /* 0x000fc80003fa4070 */
[----:B------:R0:W-:Y:S04]  /*beb0*/  STL [R1+0x1ec], R20 ;  /* 0x0001ec1401007387 */ /* 0x0001e80000100800 */
[----:B-1----:R-:W2:Y:S04]  /*bec0*/  LDL.LU R19, [R1+0x1a8] ;  /* 0x0001a80001137983 */ /* 0x002ea80000300800 */
[----:B------:R1:W-:Y:S04]  /*bed0*/  STL [R1+0x1e8], R22 ;  /* 0x0001e81601007387 */ /* 0x0003e80000100800 */
[----:B0-----:R-:W3:Y:S04]  /*bee0*/  LDL.LU R20, [R1+0x18c] ;  /* 0x00018c0001147983 */ /* 0x001ee80000300800 */
[----:B-1----:R-:W4:Y:S01]  /*bef0*/  LDL.LU R22, [R1+0x19c] ;  /* 0x00019c0001167983 */ /* 0x002f220000300800 */
[----:B------:R-:W-:Y:S01]  /*bf00*/  @!P5 IMAD.IADD R23, R23, 0x1, -R29 ;  /* 0x000000011717d824 */ /* 0x000fe200078e0a1d */
[----:B-----5:R-:W-:-:S02]  /*bf10*/  ISETP.GT.U32.AND P6, PT, R29, R8, PT ;  /* 0x000000081d00720c */ /* 0x020fc40003fc4070 */
[C---:B------:R-:W-:Y:S02]  /*bf20*/  ISETP.GT.U32.AND P0, PT, R29.reuse, R9, PT ;  /* 0x000000091d00720c */ /* 0x040fe40003f04070 */
[C---:B------:R-:W-:Y:S02]  /*bf30*/  ISETP.GT.U32.AND P1, PT, R29.reuse, R12, PT ;  /* 0x0000000c1d00720c */ /* 0x040fe40003f24070 */
[----:B------:R-:W-:-:S07]  /*bf40*/  ISETP.GT.U32.AND P2, PT, R29, R14, PT ;  /* 0x0000000e1d00720c */ /* 0x000fce0003f44070 */
[--C-:B------:R-:W-:Y:S01]  /*bf50*/  @!P6 IMAD.IADD R8, R8, 0x1, -R29.reuse ;  /* 0x000000010808e824 */ /* 0x100fe200078e0a1d */
[----:B------:R-:W-:Y:S01]  /*bf60*/  ISETP.GT.U32.AND P6, PT, R29, R27, PT ;  /* 0x0000001b1d00720c */ /* 0x000fe20003fc4070 */
[--C-:B------:R-:W-:Y:S01]  /*bf70*/  @!P0 IMAD.IADD R9, R9, 0x1, -R29.reuse ;  /* 0x0000000109098824 */ /* 0x100fe200078e0a1d */
[C---:B------:R-:W-:Y:S01]  /*bf80*/  ISETP.GT.U32.AND P0, PT, R29.reuse, R13, PT ;  /* 0x0000000d1d00720c */ /* 0x040fe20003f04070 */
[--C-:B------:R-:W-:Y:S01]  /*bf90*/  @!P1 IMAD.IADD R12, R12, 0x1, -R29.reuse ;  /* 0x000000010c0c9824 */ /* 0x100fe200078e0a1d */
[C---:B------:R-:W-:Y:S01]  /*bfa0*/  ISETP.GT.U32.AND P1, PT, R29.reuse, R18, PT ;  /* 0x000000121d00720c */ /* 0x040fe20003f24070 */
[----:B------:R-:W-:Y:S01]  /*bfb0*/  @!P2 IMAD.IADD R14, R14, 0x1, -R29 ;  /* 0x000000010e0ea824 */ /* 0x000fe200078e0a1d */
[----:B------:R-:W-:-:S07]  /*bfc0*/  ISETP.GT.U32.AND P2, PT, R29, R21, PT ;  /* 0x000000151d00720c */ /* 0x000fce0003f44070 */
[--C-:B------:R-:W-:Y:S01]  /*bfd0*/  @!P6 IMAD.IADD R27, R27, 0x1, -R29.reuse ;  /* 0x000000011b1be824 */ /* 0x100fe200078e0a1d */
[----:B------:R-:W-:Y:S01]  /*bfe0*/  ISETP.GT.U32.AND P4, PT, R29, R15, PT ;  /* 0x0000000f1d00720c */ /* 0x000fe20003f84070 */
[--C-:B------:R-:W-:Y:S02]  /*bff0*/  @!P0 IMAD.IADD R13, R13, 0x1, -R29.reuse ;  /* 0x000000010d0d8824 */ /* 0x100fe400078e0a1d */
[--C-:B------:R-:W-:Y:S02]  /*c000*/  @!P1 IMAD.IADD R18, R18, 0x1, -R29.reuse ;  /* 0x0000000112129824 */ /* 0x100fe400078e0a1d */
[----:B------:R-:W-:-:S08]  /*c010*/  @!P2 IMAD.IADD R21, R21, 0x1, -R29 ;  /* 0x000000011515a824 */ /* 0x000fd000078e0a1d */
[----:B------:R-:W-:Y:S01]  /*c020*/  @!P4 IMAD.IADD R15, R15, 0x1, -R29 ;  /* 0x000000010f0fc824 */ /* 0x000fe200078e0a1d */
[----:B------:R-:W-:-:S13]  /*c030*/  ISETP.GT.U32.AND P4, PT, R29, R23, PT ;  /* 0x000000171d00720c */ /* 0x000fda0003f84070 */
[----:B------:R-:W-:Y:S01]  /*c040*/  @!P4 IMAD.IADD R23, R23, 0x1, -R29 ;  /* 0x000000011717c824 */ /* 0x000fe200078e0a1d */
[----:B------:R-:W-:Y:S02]  /*c050*/  IABS R2, R26 ;  /* 0x0000001a00027213 */ /* 0x000fe40000000000 */
        /* <DEDUP_REMOVED lines=9> */
[----:B-1----:R-:W5:Y:S04]  /*c0f0*/  LDL.LU R18, [R1+0x184] ;  /* 0x0001840001127983 */ /* 0x002f680000300800 */
[----:B------:R0:W-:Y:S04]  /*c100*/  STL [R1+0x1d4], R23 ;  /* 0x0001d41701007387 */ /* 0x0001e80000100800 */
[----:B------:R-:W5:Y:S01]  /*c110*/  LDL.LU R21, [R1+0x174] ;  /* 0x0001740001157983 */ /* 0x000f620000300800 */
[----:B------:R-:W-:-:S02]  /*c120*/  ISETP.GT.U32.AND P3, PT, R29, R24, PT ;  /* 0x000000181d00720c */ /* 0x000fc40003f64070 */
[C---:B------:R-:W-:Y:S02]  /*c130*/  ISETP.GT.U32.AND P5, PT, R29.reuse, R16, PT ;  /* 0x000000101d00720c */ /* 0x040fe40003fa4070 */
[C---:B------:R-:W-:Y:S01]  /*c140*/  ISETP.GT.U32.AND P0, PT, R29.reuse, R9, PT ;  /* 0x000000091d00720c */ /* 0x040fe20003f04070 */
[----:B0-----:R-:W5:Y:S08]  /*c150*/  LDL.LU R23, [R1+0x170] ;  /* 0x0001700001177983 */ /* 0x001f700000300800 */
[--C-:B------:R-:W-:Y:S01]  /*c160*/  @!P3 IMAD.IADD R24, R24, 0x1, -R29.reuse ;  /* 0x000000011818b824 */ /* 0x100fe200078e0a1d */
[----:B------:R-:W-:Y:S01]  /*c170*/  ISETP.GT.U32.AND P3, PT, R29, R25, PT ;  /* 0x000000191d00720c */ /* 0x000fe20003f64070 */
[----:B------:R-:W-:-:S03]  /*c180*/  @!P5 IMAD.IADD R16, R16, 0x1, -R29 ;  /* 0x000000011010d824 */ /* 0x000fc600078e0a1d */
[C---:B------:R-:W-:Y:S02]  /*c190*/  ISETP.GT.U32.AND P5, PT, R29.reuse, R24, PT ;  /* 0x000000181d00720c */ /* 0x040fe40003fa4070 */
[----:B------:R-:W-:-:S07]  /*c1a0*/  ISETP.GT.U32.AND P1, PT, R29, R12, PT ;  /* 0x0000000c1d00720c */ /* 0x000fce0003f24070 */
[--C-:B------:R-:W-:Y:S01]  /*c1b0*/  @!P3 IMAD.IADD R25, R25, 0x1, -R29.reuse ;  /* 0x000000011919b824 */ /* 0x100fe200078e0a1d */
[----:B------:R-:W-:Y:S01]  /*c1c0*/  ISETP.GT.U32.AND P3, PT, R29, R8, PT ;  /* 0x000000081d00720c */ /* 0x000fe20003f64070 */
[----:B------:R-:W-:-:S03]  /*c1d0*/  @!P0 IMAD.IADD R9, R9, 0x1, -R29 ;  /* 0x0000000109098824 */ /* 0x000fc600078e0a1d */
[C---:B------:R-:W-:Y:S01]  /*c1e0*/  ISETP.GT.U32.AND P6, PT, R29.reuse, R25, PT ;  /* 0x000000191d00720c */ /* 0x040fe20003fc4070 */
[----:B------:R-:W-:Y:S01]  /*c1f0*/  @!P5 IMAD.IADD R24, R24, 0x1, -R29 ;  /* 0x000000011818d824 */ /* 0x000fe200078e0a1d */
[C---:B------:R-:W-:Y:S02]  /*c200*/  ISETP.GT.U32.AND P2, PT, R29.reuse, R14, PT ;  /* 0x0000000e1d00720c */ /* 0x040fe40003f44070 */
[----:B--2---:R-:W-:-:S05]  /*c210*/  ISETP.GT.U32.AND P0, PT, R29, R19, PT ;  /* 0x000000131d00720c */ /* 0x004fca0003f04070 */
[--C-:B------:R-:W-:Y:S01]  /*c220*/  @!P3 IMAD.IADD R8, R8, 0x1, -R29.reuse ;  /* 0x000000010808b824 */ /* 0x100fe200078e0a1d */
[C---:B------:R-:W-:Y:S01]  /*c230*/  ISETP.GT.U32.AND P3, PT, R29.reuse, R17, PT ;  /* 0x000000111d00720c */ /* 0x040fe20003f64070 */
[--C-:B------:R-:W-:Y:S01]  /*c240*/  @!P1 IMAD.IADD R12, R12, 0x1, -R29.reuse ;  /* 0x000000010c0c9824 */ /* 0x100fe200078e0a1d */
[----:B---3--:R-:W-:Y:S01]  /*c250*/  ISETP.GT.U32.AND P1, PT, R29, R20, PT ;  /* 0x000000141d00720c */ /* 0x008fe20003f24070 */
[----:B------:R0:W-:Y:S01]  /*c260*/  STL [R1+0x1bc], R24 ;  /* 0x0001bc1801007387 */ /* 0x0001e20000100800 */
[--C-:B------:R-:W-:Y:S01]  /*c270*/  @!P6 IMAD.IADD R25, R25, 0x1, -R29.reuse ;  /* 0x000000011919e824 */ /* 0x100fe200078e0a1d */
[----:B------:R-:W-:Y:S01]  /*c280*/  ISETP.GT.U32.AND P4, PT, R29, R15, PT ;  /* 0x0000000f1d00720c */ /* 0x000fe20003f84070 */
[--C-:B------:R-:W-:Y:S01]  /*c290*/  @!P2 IMAD.IADD R14, R14, 0x1, -R29.reuse ;  /* 0x000000010e0ea824 */ /* 0x100fe200078e0a1d */
[----:B0-----:R-:W2:Y:S06]  /*c2a0*/  LDL.LU R24, [R1+0x158] ;  /* 0x0001580001187983 */ /* 0x001eac0000300800 */
[--C-:B------:R-:W-:Y:S01]  /*c2b0*/  @!P3 IMAD.IADD R17, R17, 0x1, -R29.reuse ;  /* 0x000000011111b824 */ /* 0x100fe200078e0a1d */
[----:B----4-:R-:W-:Y:S01]  /*c2c0*/  ISETP.GT.U32.AND P2, PT, R29, R22, PT ;  /* 0x000000161d00720c */ /* 0x010fe20003f44070 */
        /* <DEDUP_REMOVED lines=10> */
[----:B------:R-:W-:Y:S04]  /*c370*/  STL [R1+0x1a4], R15 ;  /* 0x0001a40f01007387 */ /* 0x000fe80000100800 */
[----:B------:R0:W-:Y:S04]  /*c380*/  STL [R1+0x1b4], R25 ;  /* 0x0001b41901007387 */ /* 0x0001e80000100800 */
[----:B------:R1:W-:Y:S04]  /*c390*/  STL [R1+0x1b0], R16 ;  /* 0x0001b01001007387 */ /* 0x0003e80000100800 */
[----:B0-----:R-:W3:Y:S04]  /*c3a0*/  LDL.LU R25, [R1+0x164] ;  /* 0x0001640001197983 */ /* 0x001ee80000300800 */
[----:B------:R-:W4:Y:S04]  /*c3b0*/  LDL.LU R12, [R1+0x168] ;  /* 0x00016800010c7983 */ /* 0x000f280000300800 */
[----:B------:R-:W3:Y:S04]  /*c3c0*/  LDL.LU R14, [R1+0x160] ;  /* 0x00016000010e7983 */ /* 0x000ee80000300800 */
[----:B------:R-:W3:Y:S04]  /*c3d0*/  LDL.LU R15, [R1+0x15c] ;  /* 0x00015c00010f7983 */ /* 0x000ee80000300800 */
[----:B-1----:R-:W3:Y:S01]  /*c3e0*/  LDL.LU R16, [R1+0x130] ;  /* 0x0001300001107983 */ /* 0x002ee20000300800 */
[----:B-----5:R-:W-:-:S02]  /*c3f0*/  ISETP.GT.U32.AND P4, PT, R29, R26, PT ;  /* 0x0000001a1d00720c */ /* 0x020fc40003f84070 */
[C---:B------:R-:W-:Y:S02]  /*c400*/  ISETP.GT.U32.AND P6, PT, R29.reuse, R10, PT ;  /* 0x0000000a1d00720c */ /* 0x040fe40003fc4070 */
[C---:B------:R-:W-:Y:S02]  /*c410*/  ISETP.GT.U32.AND P3, PT, R29.reuse, R11, PT ;  /* 0x0000000b1d00720c */ /* 0x040fe40003f64070 */
[C---:B------:R-:W-:Y:S02]  /*c420*/  ISETP.GT.U32.AND P0, PT, R29.reuse, R13, PT ;  /* 0x0000000d1d00720c */ /* 0x040fe40003f04070 */
[----:B------:R-:W-:-:S07]  /*c430*/  ISETP.GT.U32.AND P1, PT, R29, R18, PT ;  /* 0x000000121d00720c */ /* 0x000fce0003f24070 */
[--C-:B------:R-:W-:Y:S01]  /*c440*/  @!P6 IMAD.IADD R10, R10, 0x1, -R29.reuse ;  /* 0x000000010a0ae824 */ /* 0x100fe200078e0a1d */
[----:B------:R-:W-:Y:S01]  /*c450*/  ISETP.GT.U32.AND P6, PT, R29, R17, PT ;  /* 0x000000111d00720c */ /* 0x000fe20003fc4070 */
[--C-:B------:R-:W-:Y:S01]  /*c460*/  @!P3 IMAD.IADD R11, R11, 0x1, -R29.reuse ;  /* 0x000000010b0bb824 */ /* 0x100fe200078e0a1d */
[----:B------:R-:W-:Y:S01]  /*c470*/  ISETP.GT.U32.AND P3, PT, R29, R19, PT ;  /* 0x000000131d00720c */ /* 0x000fe20003f64070 */
[--C-:B------:R-:W-:Y:S01]  /*c480*/  @!P0 IMAD.IADD R13, R13, 0x1, -R29.reuse ;  /* 0x000000010d0d8824 */ /* 0x100fe200078e0a1d */
[C---:B------:R-:W-:Y:S01]  /*c490*/  ISETP.GT.U32.AND P0, PT, R29.reuse, R20, PT ;  /* 0x000000141d00720c */ /* 0x040fe20003f04070 */
[----:B------:R-:W-:Y:S01]  /*c4a0*/  @!P1 IMAD.IADD R18, R18, 0x1, -R29 ;  /* 0x0000000112129824 */ /* 0x000fe200078e0a1d */
[----:B------:R-:W-:-:S07]  /*c4b0*/  ISETP.GT.U32.AND P1, PT, R29, R22, PT ;  /* 0x000000161d00720c */ /* 0x000fce0003f24070 */
[--C-:B------:R-:W-:Y:S01]  /*c4c0*/  @!P6 IMAD.IADD R17, R17, 0x1, -R29.reuse ;  /* 0x000000011111e824 */ /* 0x100fe200078e0a1d */
[----:B------:R-:W-:Y:S01]  /*c4d0*/  ISETP.GT.U32.AND P2, PT, R29, R21, PT ;  /* 0x000000151d00720c */ /* 0x000fe20003f44070 */
[----:B------:R-:W-:-:S03]  /*c4e0*/  @!P3 IMAD.IADD R19, R19, 0x1, -R29 ;  /* 0x000000011313b824 */ /* 0x000fc600078e0a1d */
[----:B------:R0:W-:Y:S01]  /*c4f0*/  STL [R1+0x1ac], R17 ;  /* 0x0001ac1101007387 */ /* 0x0001e20000100800 */
[--C-:B------:R-:W-:Y:S02]  /*c500*/  @!P0 IMAD.IADD R20, R20, 0x1, -R29.reuse ;  /* 0x0000000114148824 */ /* 0x100fe400078e0a1d */
[--C-:B------:R-:W-:Y:S02]  /*c510*/  @!P4 IMAD.IADD R26, R26, 0x1, -R29.reuse ;  /* 0x000000011a1ac824 */ /* 0x100fe400078e0a1d */
[--C-:B------:R-:W-:Y:S01]  /*c520*/  @!P1 IMAD.IADD R22, R22, 0x1, -R29.reuse ;  /* 0x0000000116169824 */ /* 0x100fe200078e0a1d */
[----:B0-----:R-:W5:Y:S04]  /*c530*/  LDL.LU R17, [R1+0x148] ;  /* 0x0001480001117983 */ /* 0x001f680000300800 */
[----:B------:R0:W-:Y:S04]  /*c540*/  STL [R1+0x1a8], R19 ;  /* 0x0001a81301007387 */ /* 0x0001e80000100800 */
[----:B------:R-:W5:Y:S01]  /*c550*/  LDL.LU R8, [R1+0x14c] ;  /* 0x00014c0001087983 */ /* 0x000f620000300800 */
[----:B------:R-:W-:-:S03]  /*c560*/  @!P2 IMAD.IADD R21, R21, 0x1, -R29 ;  /* 0x000000011515a824 */ /* 0x000fc600078e0a1d */
[----:B------:R1:W-:Y:S01]  /*c570*/  STL [R1+0x18c], R20 ;  /* 0x00018c1401007387 */ /* 0x0003e20000100800 */
[----:B------:R-:W-:-:S03]  /*c580*/  ISETP.GT.U32.AND P2, PT, R29, R26, PT ;  /* 0x0000001a1d00720c */ /* 0x000fc60003f44070 */
[----:B------:R-:W5:Y:S04]  /*c590*/  LDL.LU R9, [R1+0x140] ;  /* 0x0001400001097983 */ /* 0x000f680000300800 */
[----:B------:R2:W-:Y:S04]  /*c5a0*/  STL [R1+0x19c], R22 ;  /* 0x00019c1601007387 */ /* 0x0005e80000100800 */
[----:B0-----:R-:W5:Y:S04]  /*c5b0*/  LDL.LU R19, [R1+0x134] ;  /* 0x0001340001137983 */ /* 0x001f680000300800 */
[----:B-1----:R-:W5:Y:S01]  /*c5c0*/  LDL.LU R20, [R1+0x118] ;  /* 0x0001180001147983 */ /* 0x002f620000300800 */
[----:B------:R-:W-:-:S05]  /*c5d0*/  @!P2 IMAD.IADD R26, R26, 0x1, -R29 ;  /* 0x000000011a1aa824 */ /* 0x000fca00078e0a1d */
[----:B------:R0:W-:Y:S04]  /*c5e0*/  STL [R1+0x1a0], R26 ;  /* 0x0001a01a01007387 */ /* 0x0001e80000100800 */
[----:B--2---:R-:W2:Y:S04]  /*c5f0*/  LDL.LU R22, [R1+0x128] ;  /* 0x0001280001167983 */ /* 0x004ea80000300800 */
[----:B0-----:R-:W2:Y:S01]  /*c600*/  LDL.LU R26, [R1+0x12c] ;  /* 0x00012c00011a7983 */ /* 0x001ea20000300800 */
[C---:B------:R-:W-:Y:S02]  /*c610*/  ISETP.GT.U32.AND P5, PT, R29.reuse, R27, PT ;  /* 0x0000001b1d00720c */ /* 0x040fe40003fa4070 */
[----:B------:R-:W-:-:S11]  /*c620*/  ISETP.GT.U32.AND P4, PT, R29, R23, PT ;  /* 0x000000171d00720c */ /* 0x000fd60003f84070 */
[--C-:B------:R-:W-:Y:S01]  /*c630*/  @!P5 IMAD.IADD R27, R27, 0x1, -R29.reuse ;  /* 0x000000011b1bd824 */ /* 0x100fe200078e0a1d */
[----:B------:R-:W-:Y:S01]  /*c640*/  ISETP.GT.U32.AND P5, PT, R29, R24, PT ;  /* 0x000000181d00720c */ /* 0x000fe20003fa4070 */
[----:B------:R-:W-:Y:S01]  /*c650*/  @!P4 IMAD.IADD R23, R23, 0x1, -R29 ;  /* 0x000000011717c824 */ /* 0x000fe200078e0a1d */
[C---:B------:R-:W-:Y:S02]  /*c660*/  ISETP.GT.U32.AND P3, PT, R29.reuse, R11, PT ;  /* 0x0000000b1d00720c */ /* 0x040fe40003f64070 */
[C---:B------:R-:W-:Y:S02]  /*c670*/  ISETP.GT.U32.AND P4, PT, R29.reuse, R27, PT ;  /* 0x0000001b1d00720c */ /* 0x040fe40003f84070 */
[----:B------:R-:W-:-:S07]  /*c680*/  ISETP.GT.U32.AND P0, PT, R29, R13, PT ;  /* 0x0000000d1d00720c */ /* 0x000fce0003f04070 */
[----:B------:R-:W-:Y:S01]  /*c690*/  @!P5 IMAD.IADD R24, R24, 0x1, -R29 ;  /* 0x000000011818d824 */ /* 0x000fe200078e0a1d */
[----:B------:R-:W-:-:S04]  /*c6a0*/  ISETP.GT.U32.AND P5, PT, R29, R10, PT ;  /* 0x0000000a1d00720c */ /* 0x000fc80003fa4070 */
[----:B------:R-:W-:Y:S01]  /*c6b0*/  ISETP.GT.U32.AND P6, PT, R29, R24, PT ;  /* 0x000000181d00720c */ /* 0x000fe20003fc4070 */
[--C-:B------:R-:W-:Y:S01]  /*c6c0*/  @!P4 IMAD.IADD R27, R27, 0x1, -R29.reuse ;  /* 0x000000011b1bc824 */ /* 0x100fe200078e0a1d */
[----:B------:R-:W-:Y:S01]  /*c6d0*/  ISETP.GT.U32.AND P1, PT, R29, R18, PT ;  /* 0x000000121d00720c */ /* 0x000fe20003f24070 */
[----:B------:R-:W-:Y:S01]  /*c6e0*/  @!P3 IMAD.IADD R11, R11, 0x1, -R29 ;  /* 0x000000010b0bb824 */ /* 0x000fe200078e0a1d */
[----:B----4-:R-:W-:-:S05]  /*c6f0*/  ISETP.GT.U32.AND P3, PT, R29, R12, PT ;  /* 0x0000000c1d00720c */ /* 0x010fca0003f64070 */
[--C-:B------:R-:W-:Y:S01]  /*c700*/  @!P5 IMAD.IADD R10, R10, 0x1, -R29.reuse ;  /* 0x000000010a0ad824 */ /* 0x100fe200078e0a1d */
[----:B---3--:R-:W-:Y:S01]  /*c710*/  ISETP.GT.U32.AND P5, PT, R29, R25, PT ;  /* 0x000000191d00720c */ /* 0x008fe20003fa4070 */
[--C-:B------:R-:W-:Y:S01]  /*c720*/  @!P0 IMAD.IADD R13, R13, 0x1, -R29.reuse ;  /* 0x000000010d0d8824 */ /* 0x100fe200078e0a1d */
[C---:B------:R-:W-:Y:S01]  /*c730*/  ISETP.GT.U32.AND P0, PT, R29.reuse, R14, PT ;  /* 0x0000000e1d00720c */ /* 0x040fe20003f04070 */
[----:B------:R0:W-:Y:S01]  /*c740*/  STL [R1+0x198], R27 ;  /* 0x0001981b01007387 */ /* 0x0001e20000100800 */
[--C-:B------:R-:W-:Y:S01]  /*c750*/  @!P6 IMAD.IADD R24, R24, 0x1, -R29.reuse ;  /* 0x000000011818e824 */ /* 0x100fe200078e0a1d */
[----:B------:R-:W-:Y:S01]  /*c760*/  ISETP.GT.U32.AND P2, PT, R29, R21, PT ;  /* 0x000000151d00720c */ /* 0x000fe20003f44070 */
[--C-:B------:R-:W-:Y:S01]  /*c770*/  @!P1 IMAD.IADD R18, R18, 0x1, -R29.reuse ;  /* 0x0000000112129824 */ /* 0x100fe200078e0a1d */
[----:B0-----:R-:W3:Y:S06]  /*c780*/  LDL.LU R27, [R1+0x124] ;  /* 0x00012400011b7983 */ /* 0x001eec0000300800 */
[--C-:B------:R-:W-:Y:S01]  /*c790*/  @!P5 IMAD.IADD R25, R25, 0x1, -R29.reuse ;  /* 0x000000011919d824 */ /* 0x100fe200078e0a1d */
[C---:B------:R-:W-:Y:S01]  /*c7a0*/  ISETP.GT.U32.AND P1, PT, R29.reuse, R15, PT ;  /* 0x0000000f1d00720c */ /* 0x040fe20003f24070 */
[--C-:B------:R-:W-:Y:S01]  /*c7b0*/  @!P3 IMAD.IADD R12, R12, 0x1, -R29.reuse ;  /* 0x000000010c0cb824 */ /* 0x100fe200078e0a1d */
[----:B------:R-:W-:Y:S01]  /*c7c0*/  ISETP.GT.U32.AND P4, PT, R29, R23, PT ;  /* 0x000000171d00720c */ /* 0x000fe20003f84070 */
[--C-:B------:R-:W-:Y:S01]  /*c7d0*/  @!P0 IMAD.IADD R14, R14, 0x1, -R29.reuse ;  /* 0x000000010e0e8824 */ /* 0x100fe200078e0a1d */
[----:B------:R-:W-:Y:S01]  /*c7e0*/  STL [R1+0x194], R10 ;  /* 0x0001940a01007387 */ /* 0x000fe20000100800 */
[----:B------:R-:W-:Y:S01]  /*c7f0*/  @!P2 IMAD.IADD R21, R21, 0x1, -R29 ;  /* 0x000000011515a824 */ /* 0x000fe200078e0a1d */
[----:B------:R-:W-:-:S02]  /*c800*/  ISETP.GT.U32.AND P2, PT, R29, R16, PT ;  /* 0x000000101d00720c */ /* 0x000fc40003f44070 */
[----:B------:R-:W-:Y:S05]  /*c810*/  STL [R1+0x16c], R11 ;  /* 0x00016c0b01007387 */ /* 0x000fea0000100800 */
[--C-:B------:R-:W-:Y:S01]  /*c820*/  @!P1 IMAD.IADD R15, R15, 0x1, -R29.reuse ;  /* 0x000000010f0f9824 */ /* 0x100fe200078e0a1d */
[----:B------:R-:W-:Y:S01]  /*c830*/  STL [R1+0x17c], R13 ;  /* 0x00017c0d01007387 */ /* 0x000fe20000100800 */
[----:B------:R-:W-:-:S03]  /*c840*/  @!P4 IMAD.IADD R23, R23, 0x1, -R29 ;  /* 0x000000011717c824 */ /* 0x000fc600078e0a1d */
[----:B------:R0:W-:Y:S04]  /*c850*/  STL [R1+0x184], R18 ;  /* 0x0001841201007387 */ /* 0x0001e80000100800 */
[----:B------:R-:W-:Y:S04]  /*c860*/  STL [R1+0x174], R21 ;  /* 0x0001741501007387 */ /* 0x000fe80000100800 */
[----:B0-----:R-:W4:Y:S04]  /*c870*/  LDL R18, [R1+0x13b8] ;  /* 0x0013b80001127983 */ /* 0x001f280000100800 */
[----:B------:R-:W-:Y:S04]  /*c880*/  STL [R1+0x170], R23 ;  /* 0x0001701701007387 */ /* 0x000fe80000100800 */
[----:B------:R0:W-:Y:S01]  /*c890*/  STL [R1+0x158], R24 ;  /* 0x0001581801007387 */ /* 0x0001e20000100800 */
[----:B------:R-:W-:-:S03]  /*c8a0*/  @!P2 IMAD.IADD R16, R16, 0x1, -R29 ;  /* 0x000000011010a824 */ /* 0x000fc600078e0a1d */
[----:B0-----:R-:W4:Y:S04]  /*c8b0*/  LDL.LU R24, [R1+0x120] ;  /* 0x0001200001187983 */ /* 0x001f280000300800 */
[----:B------:R-:W4:Y:S04]  /*c8c0*/  LDL.LU R10, [R1+0xf4] ;  /* 0x0000f400010a7983 */ /* 0x000f280000300800 */
[----:B------:R-:W4:Y:S04]  /*c8d0*/  LDL.LU R13, [R1+0x108] ;  /* 0x00010800010d7983 */ /* 0x000f280000300800 */
[----:B------:R-:W4:Y:S04]  /*c8e0*/  LDL.LU R21, [R1+0x110] ;  /* 0x0001100001157983 */ /* 0x000f280000300800 */
[----:B------:R-:W4:Y:S01]  /*c8f0*/  LDL.LU R23, [R1+0x100] ;  /* 0x0001000001177983 */ /* 0x000f220000300800 */
[----:B-----5:R-:W-:-:S02]  /*c900*/  ISETP.GT.U32.AND P6, PT, R29, R8, PT ;  /* 0x000000081d00720c */ /* 0x020fc40003fc4070 */
        /* <DEDUP_REMOVED lines=10> */
[C---:B------:R-:W-:Y:S02]  /*c9b0*/  ISETP.GT.U32.AND P0, PT, R29.reuse, R15, PT ;  /* 0x0000000f1d00720c */ /* 0x040fe40003f04070 */
[----:B--2---:R-:W-:-:S05]  /*c9c0*/  ISETP.GT.U32.AND P1, PT, R29, R22, PT ;  /* 0x000000161d00720c */ /* 0x004fca0003f24070 */
[--C-:B------:R-:W-:Y:S01]  /*c9d0*/  @!P6 IMAD.IADD R25, R25, 0x1, -R29.reuse ;  /* 0x000000011919e824 */ /* 0x100fe200078e0a1d */
[C---:B------:R-:W-:Y:S01]  /*c9e0*/  ISETP.GT.U32.AND P4, PT, R29.reuse, R17, PT ;  /* 0x000000111d00720c */ /* 0x040fe20003f84070 */
[--C-:B------:R-:W-:Y:S01]  /*c9f0*/  @!P5 IMAD.IADD R12, R12, 0x1, -R29.reuse ;  /* 0x000000010c0cd824 */ /* 0x100fe200078e0a1d */
[----:B------:R-:W-:Y:S02]  /*ca00*/  ISETP.GT.U32.AND P2, PT, R29, R26, PT ;  /* 0x0000001a1d00720c */ /* 0x000fe40003f44070 */
[----:B------:R0:W-:Y:S01]  /*ca10*/  STL [R1+0x164], R25 ;  /* 0x0001641901007387 */ /* 0x0001e20000100800 */
[--C-:B------:R-:W-:Y:S02]  /*ca20*/  @!P3 IMAD.IADD R14, R14, 0x1, -R29.reuse ;  /* 0x000000010e0eb824 */ /* 0x100fe400078e0a1d */
[--C-:B------:R-:W-:Y:S01]  /*ca30*/  @!P0 IMAD.IADD R15, R15, 0x1, -R29.reuse ;  /* 0x000000010f0f8824 */ /* 0x100fe200078e0a1d */
[----:B0-----:R-:W2:Y:S01]  /*ca40*/  LDL.LU R25, [R1+0xf8] ;  /* 0x0000f80001197983 */ /* 0x001ea20000300800 */
[----:B------:R-:W-:-:S03]  /*ca50*/  @!P1 IMAD.IADD R22, R22, 0x1, -R29 ;  /* 0x0000000116169824 */ /* 0x000fc600078e0a1d */
[----:B------:R0:W-:Y:S01]  /*ca60*/  STL [R1+0x168], R12 ;  /* 0x0001680c01007387 */ /* 0x0001e20000100800 */
[----:B------:R-:W-:-:S03]  /*ca70*/  ISETP.GT.U32.AND P1, PT, R29, R16, PT ;  /* 0x000000101d00720c */ /* 0x000fc60003f24070 */
[----:B------:R-:W5:Y:S01]  /*ca80*/  LDL.LU R11, [R1+0xe0] ;  /* 0x0000e000010b7983 */ /* 0x000f620000300800 */
[----:B------:R-:W-:-:S03]  /*ca90*/  @!P4 IMAD.IADD R17, R17, 0x1, -R29 ;  /* 0x000000011111c824 */ /* 0x000fc600078e0a1d */
[----:B------:R1:W-:Y:S04]  /*caa0*/  STL [R1+0x160], R14 ;  /* 0x0001600e01007387 */ /* 0x0003e80000100800 */
[----:B0-----:R-:W2:Y:S04]  /*cab0*/  LDL.LU R12, [R1+0xec] ;  /* 0x0000ec00010c7983 */ /* 0x001ea80000300800 */
[----:B------:R0:W-:Y:S01]  /*cac0*/  STL [R1+0x15c], R15 ;  /* 0x00015c0f01007387 */ /* 0x0001e20000100800 */
[----:B------:R-:W-:-:S03]  /*cad0*/  @!P2 IMAD.IADD R26, R26, 0x1, -R29 ;  /* 0x000000011a1aa824 */ /* 0x000fc600078e0a1d */
[----:B-1----:R-:W2:Y:S01]  /*cae0*/  LDL.LU R14, [R1+0xf0] ;  /* 0x0000f000010e7983 */ /* 0x002ea20000300800 */
[----:B------:R-:W-:Y:S01]  /*caf0*/  ISETP.GT.U32.AND P2, PT, R29, R17, PT ;  /* 0x000000111d00720c */ /* 0x000fe20003f44070 */
[--C-:B------:R-:W-:Y:S02]  /*cb00*/  @!P1 IMAD.IADD R16, R16, 0x1, -R29.reuse ;  /* 0x0000000110109824 */ /* 0x100fe400078e0a1d */
[----:B0-----:R-:W2:Y:S04]  /*cb10*/  LDL.LU R15, [R1+0xe8] ;  /* 0x0000e800010f7983 */ /* 0x001ea80000300800 */
[----:B------:R0:W-:Y:S06]  /*cb20*/  STL [R1+0x130], R16 ;  /* 0x0001301001007387 */ /* 0x0001ec0000100800 */
[----:B------:R-:W-:Y:S01]  /*cb30*/  @!P2 IMAD.IADD R17, R17, 0x1, -R29 ;  /* 0x000000011111a824 */ /* 0x000fe200078e0a1d */
[----:B0-----:R-:W2:Y:S04]  /*cb40*/  LDL.LU R16, [R1+0xe4] ;  /* 0x0000e40001107983 */ /* 0x001ea80000300800 */
[----:B------:R0:W-:Y:S04]  /*cb50*/  STL [R1+0x148], R17 ;  /* 0x0001481101007387 */ /* 0x0001e80000100800 */
[----:B0-----:R-:W2:Y:S01]  /*cb60*/  LDL.LU R17, [R1+0xb8] ;  /* 0x0000b80001117983 */ /* 0x001ea20000300800 */
[----:B------:R-:W-:-:S02]  /*cb70*/  IABS R5, R5 ;  /* 0x0000000500057213 */ /* 0x000fc40000000000 */
[----:B---3--:R-:W-:-:S03]  /*cb80*/  ISETP.GT.U32.AND P4, PT, R29, R27, PT ;  /* 0x0000001b1d00720c */ /* 0x008fc60003f84070 */
[----:B------:R-:W-:Y:S01]  /*cb90*/  IMAD.HI.U32 R0, R28, R5, RZ ;  /* 0x000000051c007227 */ /* 0x000fe200078e00ff */
[----:B------:R-:W-:-:S03]  /*cba0*/  IABS R4, R4 ;  /* 0x0000000400047213 */ /* 0x000fc60000000000 */
[----:B------:R-:W-:-:S04]  /*cbb0*/  IMAD.MOV R0, RZ, RZ, -R0 ;  /* 0x000000ffff007224 */ /* 0x000fc800078e0a00 */
[----:B------:R-:W-:Y:S02]  /*cbc0*/  IMAD R5, R29, R0, R5 ;  /* 0x000000001d057224 */ /* 0x000fe400078e0205 */
[----:B------:R-:W-:-:S04]  /*cbd0*/  IMAD.HI.U32 R0, R28, R4, RZ ;  /* 0x000000041c007227 */ /* 0x000fc800078e00ff */
[----:B------:R-:W-:Y:S02]  /*cbe0*/  IMAD.MOV R0, RZ, RZ, -R0 ;  /* 0x000000ffff007224 */ /* 0x000fe400078e0a00 */
[----:B------:R-:W-:Y:S01]  /*cbf0*/  @!P4 IMAD.IADD R27, R27, 0x1, -R29 ;  /* 0x000000011b1bc824 */ /* 0x000fe200078e0a1d */
[C---:B------:R-:W-:Y:S01]  /*cc00*/  ISETP.GT.U32.AND P4, PT, R29.reuse, R8, PT ;  /* 0x000000081d00720c */ /* 0x040fe20003f84070 */
[C---:B------:R-:W-:Y:S01]  /*cc10*/  IMAD R4, R29.reuse, R0, R4 ;  /* 0x000000001d047224 */ /* 0x040fe200078e0204 */
[----:B------:R-:W-:Y:S01]  /*cc20*/  ISETP.GT.U32.AND P5, PT, R29, R9, PT ;  /* 0x000000091d00720c */ /* 0x000fe20003fa4070 */
[----:B------:R-:W-:-:S04]  /*cc30*/  IMAD.HI.U32 R0, R28, R3, RZ ;  /* 0x000000031c007227 */ /* 0x000fc800078e00ff */
[----:B------:R-:W-:Y:S01]  /*cc40*/  IMAD.MOV R0, RZ, RZ, -R0 ;  /* 0x000000ffff007224 */ /* 0x000fe200078e0a00 */
[C---:B------:R-:W-:Y:S02]  /*cc50*/  ISETP.GT.U32.AND P3, PT, R29.reuse, R27, PT ;  /* 0x0000001b1d00720c */ /* 0x040fe40003f64070 */
[C---:B------:R-:W-:Y:S01]  /*cc60*/  ISETP.GT.U32.AND P6, PT, R29.reuse, R19, PT ;  /* 0x000000131d00720c */ /* 0x040fe20003fc4070 */
[----:B------:R-:W-:Y:S02]  /*cc70*/  IMAD R3, R29, R0, R3 ;  /* 0x000000001d037224 */ /* 0x000fe400078e0203 */
[----:B------:R-:W-:-:S04]  /*cc80*/  IMAD.HI.U32 R0, R28, R2, RZ ;  /* 0x000000021c007227 */ /* 0x000fc800078e00ff */
[--C-:B------:R-:W-:Y:S01]  /*cc90*/  @!P4 IMAD.IADD R8, R8, 0x1, -R29.reuse ;  /* 0x000000010808c824 */ /* 0x100fe200078e0a1d */
[----:B----4-:R-:W-:Y:S01]  /*cca0*/  ISETP.GT.U32.AND P4, PT, R29, R24, PT ;  /* 0x000000181d00720c */ /* 0x010fe20003f84070 */
[----:B------:R-:W-:Y:S01]  /*ccb0*/  @!P5 IMAD.IADD R9, R9, 0x1, -R29 ;  /* 0x000000010909d824 */ /* 0x000fe200078e0a1d */
[C---:B------:R-:W-:Y:S01]  /*ccc0*/  ISETP.GT.U32.AND P5, PT, R29.reuse, R10, PT ;  /* 0x0000000a1d00720c */ /* 0x040fe20003fa4070 */
[----:B------:R-:W-:Y:S01]  /*ccd0*/  IMAD.MOV R0, RZ, RZ, -R0 ;  /* 0x000000ffff007224 */ /* 0x000fe200078e0a00 */
[----:B------:R-:W-:-:S03]  /*cce0*/  ISETP.GT.U32.AND P0, PT, R29, R20, PT ;  /* 0x000000141d00720c */ /* 0x000fc60003f04070 */
[----:B------:R-:W-:Y:S01]  /*ccf0*/  IMAD R2, R29, R0, R2 ;  /* 0x000000001d027224 */ /* 0x000fe200078e0202 */
[----:B------:R-:W-:Y:S02]  /*cd00*/  IABS R0, R18 ;  /* 0x0000001200007213 */ /* 0x000fe40000000000 */
[----:B------:R-:W3:Y:S01]  /*cd10*/  LDL.LU R18, [R1+0xd0] ;  /* 0x0000d00001127983 */ /* 0x000ee20000300800 */
[--C-:B------:R-:W-:Y:S01]  /*cd20*/  @!P3 IMAD.IADD R27, R27, 0x1, -R29.reuse ;  /* 0x000000011b1bb824 */ /* 0x100fe200078e0a1d */
[----:B------:R-:W-:Y:S01]  /*cd30*/  ISETP.GT.U32.AND P1, PT, R29, R22, PT ;  /* 0x000000161d00720c */ /* 0x000fe20003f24070 */
[--C-:B------:R-:W-:Y:S01]  /*cd40*/  @!P6 IMAD.IADD R19, R19, 0x1, -R29.reuse ;  /* 0x000000011313e824 */ /* 0x100fe200078e0a1d */
[C---:B------:R-:W-:Y:S01]  /*cd50*/  ISETP.GT.U32.AND P6, PT, R29.reuse, R13, PT ;  /* 0x0000000d1d00720c */ /* 0x040fe20003fc4070 */
[--C-:B------:R-:W-:Y:S01]  /*cd60*/  @!P4 IMAD.IADD R24, R24, 0x1, -R29.reuse ;  /* 0x000000011818c824 */ /* 0x100fe200078e0a1d */
[----:B------:R-:W-:Y:S01]  /*cd70*/  ISETP.GT.U32.AND P2, PT, R29, R26, PT ;  /* 0x0000001a1d00720c */ /* 0x000fe20003f44070 */
[----:B------:R-:W-:-:S02]  /*cd80*/  @!P5 IMAD.IADD R10, R10, 0x1, -R29 ;  /* 0x000000010a0ad824 */ /* 0x000fc400078e0a1d */
[--C-:B------:R-:W-:Y:S01]  /*cd90*/  @!P0 IMAD.IADD R20, R20, 0x1, -R29.reuse ;  /* 0x0000000114148824 */ /* 0x100fe200078e0a1d */
[C---:B------:R-:W-:Y:S01]  /*cda0*/  ISETP.GT.U32.AND P0, PT, R29.reuse, R21, PT ;  /* 0x000000151d00720c */ /* 0x040fe20003f04070 */
[----:B------:R-:W-:Y:S04]  /*cdb0*/  STL [R1+0x14c], R8 ;  /* 0x00014c0801007387 */ /* 0x000fe80000100800 */
[--C-:B------:R-:W-:Y:S01]  /*cdc0*/  @!P1 IMAD.IADD R22, R22, 0x1, -R29.reuse ;  /* 0x0000000116169824 */ /* 0x100fe200078e0a1d */
[----:B------:R-:W-:Y:S01]  /*cdd0*/  ISETP.GT.U32.AND P1, PT, R29, R23, PT ;  /* 0x000000171d00720c */ /* 0x000fe20003f24070 */
[--C-:B------:R-:W-:Y:S01]  /*cde0*/  @!P6 IMAD.IADD R13, R13, 0x1, -R29.reuse ;  /* 0x000000010d0de824 */ /* 0x100fe200078e0a1d */
[----:B------:R-:W-:Y:S01]  /*cdf0*/  STL [R1+0x140], R9 ;  /* 0x0001400901007387 */ /* 0x000fe20000100800 */
[----:B------:R-:W-:-:S03]  /*ce00*/  @!P2 IMAD.IADD R26, R26, 0x1, -R29 ;  /* 0x000000011a1aa824 */ /* 0x000fc600078e0a1d */
[----:B------:R-:W-:Y:S01]  /*ce10*/  STL [R1+0x134], R19 ;  /* 0x0001341301007387 */ /* 0x000fe20000100800 */
[----:B------:R-:W-:-:S03]  /*ce20*/  @!P0 IMAD.IADD R21, R21, 0x1, -R29 ;  /* 0x0000000115158824 */ /* 0x000fc600078e0a1d */
[----:B------:R-:W-:Y:S04]  /*ce30*/  STL [R1+0x118], R20 ;  /* 0x0001181401007387 */ /* 0x000fe80000100800 */
[----:B------:R-:W-:Y:S04]  /*ce40*/  STL [R1+0x128], R22 ;  /* 0x0001281601007387 */ /* 0x000fe80000100800 */
[----:B------:R0:W-:Y:S01]  /*ce50*/  STL [R1+0x12c], R26 ;  /* 0x00012c1a01007387 */ /* 0x0001e20000100800 */
[----:B------:R-:W-:-:S03]  /*ce60*/  @!P1 IMAD.IADD R23, R23, 0x1, -R29 ;  /* 0x0000000117179824 */ /* 0x000fc600078e0a1d */
[----:B0-----:R-:W4:Y:S04]  /*ce70*/  LDL.LU R26, [R1+0xd4] ;  /* 0x0000d400011a7983 */ /* 0x001f280000300800 */
[----:B------:R-:W4:Y:S04]  /*ce80*/  LDL.LU R19, [R1+0xc8] ;  /* 0x0000c80001137983 */ /* 0x000f280000300800 */
[----:B------:R0:W-:Y:S04]  /*ce90*/  STL [R1+0x124], R27 ;  /* 0x0001241b01007387 */ /* 0x0001e80000100800 */
[----:B0-----:R-:W4:Y:S04]  /*cea0*/  LDL.LU R27, [R1+0xbc] ;  /* 0x0000bc00011b7983 */ /* 0x001f280000300800 */
[----:B------:R-:W4:Y:S04]  /*ceb0*/  LDL.LU R20, [R1+0xa4] ;  /* 0x0000a40001147983 */ /* 0x000f280000300800 */
[----:B------:R-:W4:Y:S01]  /*cec0*/  LDL.LU R22, [R1+0xb0] ;  /* 0x0000b00001167983 */ /* 0x000f220000300800 */
[----:B-----5:R-:W-:-:S02]  /*ced0*/  ISETP.GT.U32.AND P3, PT, R29, R11, PT ;  /* 0x0000000b1d00720c */ /* 0x020fc40003f64070 */
[C---:B--2---:R-:W-:Y:S02]  /*cee0*/  ISETP.GT.U32.AND P4, PT, R29.reuse, R12, PT ;  /* 0x0000000c1d00720c */ /* 0x044fe40003f84070 */
[----:B------:R-:W-:-:S09]  /*cef0*/  ISETP.GT.U32.AND P5, PT, R29, R14, PT ;  /* 0x0000000e1d00720c */ /* 0x000fd20003fa4070 */
[--C-:B------:R-:W-:Y:S01]  /*cf00*/  @!P3 IMAD.IADD R11, R11, 0x1, -R29.reuse ;  /* 0x000000010b0bb824 */ /* 0x100fe200078e0a1d */
[C---:B------:R-:W-:Y:S01]  /*cf10*/  ISETP.GT.U32.AND P3, PT, R29.reuse, R24, PT ;  /* 0x000000181d00720c */ /* 0x040fe20003f64070 */
[--C-:B------:R-:W-:Y:S01]  /*cf20*/  @!P4 IMAD.IADD R12, R12, 0x1, -R29.reuse ;  /* 0x000000010c0cc824 */ /* 0x100fe200078e0a1d */
[C---:B------:R-:W-:Y:S02]  /*cf30*/  ISETP.GT.U32.AND P6, PT, R29.reuse, R15, PT ;  /* 0x0000000f1d00720c */ /* 0x040fe40003fc4070 */
[C---:B------:R-:W-:Y:S01]  /*cf40*/  ISETP.GT.U32.AND P4, PT, R29.reuse, R10, PT ;  /* 0x0000000a1d00720c */ /* 0x040fe20003f84070 */
[----:B------:R-:W-:Y:S01]  /*cf50*/  @!P5 IMAD.IADD R14, R14, 0x1, -R29 ;  /* 0x000000010e0ed824 */ /* 0x000fe200078e0a1d */
[C---:B------:R-:W-:Y:S02]  /*cf60*/  ISETP.GT.U32.AND P5, PT, R29.reuse, R13, PT ;  /* 0x0000000d1d00720c */ /* 0x040fe40003fa4070 */
[C---:B------:R-:W-:Y:S02]  /*cf70*/  ISETP.GT.U32.AND P2, PT, R29.reuse, R25, PT ;  /* 0x000000191d00720c */ /* 0x040fe40003f44070 */
[----:B------:R-:W-:-:S03]  /*cf80*/  ISETP.GT.U32.AND P0, PT, R29, R16, PT ;  /* 0x000000101d00720c */ /* 0x000fc60003f04070 */
[--C-:B------:R-:W-:Y:S02]  /*cf90*/  @!P3 IMAD.IADD R24, R24, 0x1, -R29.reuse ;  /* 0x000000011818b824 */ /* 0x100fe400078e0a1d */
[--C-:B------:R-:W-:Y:S01]  /*cfa0*/  @!P6 IMAD.IADD R15, R15, 0x1, -R29.reuse ;  /* 0x000000010f0fe824 */ /* 0x100fe200078e0a1d */
[----:B------:R-:W-:Y:S01]  /*cfb0*/  ISETP.GT.U32.AND P6, PT, R29, R21, PT ;  /* 0x000000151d00720c */ /* 0x000fe20003fc4070 */
[--C-:B------:R-:W-:Y:S01]  /*cfc0*/  @!P4 IMAD.IADD R10, R10, 0x1, -R29.reuse ;  /* 0x000000010a0ac824 */ /* 0x100fe200078e0a1d */
[----:B------:R0:W-:Y:S01]  /*cfd0*/  STL [R1+0x120], R24 ;  /* 0x0001201801007387 */ /* 0x0001e20000100800 */
[--C-:B------:R-:W-:Y:S01]  /*cfe0*/  @!P5 IMAD.IADD R13, R13, 0x1, -R29.reuse ;  /* 0x000000010d0dd824 */ /* 0x100fe200078e0a1d */
[C---:B------:R-:W-:Y:S02]  /*cff0*/  ISETP.GT.U32.AND P1, PT, R29.reuse, R17, PT ;  /* 0x000000111d00720c */ /* 0x040fe40003f24070 */
[----:B0-----:R-:W2:Y:S01]  /*d000*/  LDL.LU R24, [R1+0xb4] ;  /* 0x0000b40001187983 */ /* 0x001ea20000300800 */
[----:B------:R-:W-:Y:S01]  /*d010*/  @!P0 IMAD.IADD R16, R16, 0x1, -R29 ;  /* 0x0000000110108824 */ /* 0x000fe200078e0a1d */
[----:B------:R-:W-:-:S02]  /*d020*/  ISETP.GT.U32.AND P0, PT, R29, R23, PT ;  /* 0x000000171d00720c */ /* 0x000fc40003f04070 */
[----:B------:R-:W5:Y:S01]  /*d030*/  LDL.LU R8, [R1+0xac] ;  /* 0x0000ac0001087983 */ /* 0x000f620000300800 */
[----:B------:R-:W-:-:S03]  /*d040*/  @!P2 IMAD.IADD R25, R25, 0x1, -R29 ;  /* 0x000000011919a824 */ /* 0x000fc600078e0a1d */
[----:B------:R0:W-:Y:S04]  /*d050*/  STL [R1+0xf4], R10 ;  /* 0x0000f40a01007387 */ /* 0x0001e80000100800 */
[----:B------:R-:W2:Y:S04]  /*d060*/  LDL.LU R9, [R1+0xa8] ;  /* 0x0000a80001097983 */ /* 0x000ea80000300800 */
[----:B------:R1:W-:Y:S01]  /*d070*/  STL [R1+0x108], R13 ;  /* 0x0001080d01007387 */ /* 0x0003e20000100800 */
[----:B------:R-:W-:-:S03]  /*d080*/  @!P1 IMAD.IADD R17, R17, 0x1, -R29 ;  /* 0x0000000111119824 */ /* 0x000fc600078e0a1d */
[----:B0-----:R-:W2:Y:S01]  /*d090*/  LDL.LU R10, [R1+0x90] ;  /* 0x00009000010a7983 */ /* 0x001ea20000300800 */
[----:B------:R-:W-:Y:S01]  /*d0a0*/  ISETP.GT.U32.AND P1, PT, R29, R25, PT ;  /* 0x000000191d00720c */ /* 0x000fe20003f24070 */
[--C-:B------:R-:W-:Y:S02]  /*d0b0*/  @!P6 IMAD.IADD R21, R21, 0x1, -R29.reuse ;  /* 0x000000011515e824 */ /* 0x100fe400078e0a1d */
[----:B-1----:R-:W2:Y:S01]  /*d0c0*/  LDL.LU R13, [R1+0x9c] ;  /* 0x00009c00010d7983 */ /* 0x002ea20000300800 */
[----:B------:R-:W-:-:S03]  /*d0d0*/  @!P0 IMAD.IADD R23, R23, 0x1, -R29 ;  /* 0x0000000117178824 */ /* 0x000fc600078e0a1d */
[----:B------:R0:W-:Y:S06]  /*d0e0*/  STL [R1+0x110], R21 ;  /* 0x0001101501007387 */ /* 0x0001ec0000100800 */
[----:B------:R-:W-:Y:S01]  /*d0f0*/  @!P1 IMAD.IADD R25, R25, 0x1, -R29 ;  /* 0x0000000119199824 */ /* 0x000fe200078e0a1d */
[----:B0-----:R-:W2:Y:S04]  /*d100*/  LDL.LU R21, [R1+0xa0] ;  /* 0x0000a00001157983 */ /* 0x001ea80000300800 */
[----:B------:R0:W-:Y:S04]  /*d110*/  STL [R1+0x100], R23 ;  /* 0x0001001701007387 */ /* 0x0001e80000100800 */
[----:B0-----:R-:W2:Y:S04]  /*d120*/  LDL.LU R23, [R1+0x98] ;  /* 0x0000980001177983 */ /* 0x001ea80000300800 */
[----:B------:R0:W-:Y:S04]  /*d130*/  STL [R1+0xf8], R25 ;  /* 0x0000f81901007387 */ /* 0x0001e80000100800 */
[----:B0-----:R-:W2:Y:S01]  /*d140*/  LDL.LU R25, [R1+0x94] ;  /* 0x0000940001197983 */ /* 0x001ea20000300800 */
[----:B---3--:R-:W-:-:S02]  /*d150*/  ISETP.GT.U32.AND P2, PT, R29, R18, PT ;  /* 0x000000121d00720c */ /* 0x008fc40003f44070 */
[C---:B------:R-:W-:Y:S02]  /*d160*/  ISETP.GT.U32.AND P3, PT, R29.reuse, R12, PT ;  /* 0x0000000c1d00720c */ /* 0x040fe40003f64070 */
[----:B------:R-:W-:-:S09]  /*d170*/  ISETP.GT.U32.AND P4, PT, R29, R14, PT ;  /* 0x0000000e1d00720c */ /* 0x000fd20003f84070 */
[--C-:B------:R-:W-:Y:S01]  /*d180*/  @!P2 IMAD.IADD R18, R18, 0x1, -R29.reuse ;  /* 0x000000011212a824 */ /* 0x100fe200078e0a1d */
[C---:B------:R-:W-:Y:S02]  /*d190*/  ISETP.GT.U32.AND P2, PT, R29.reuse, R11, PT ;  /* 0x0000000b1d00720c */ /* 0x040fe40003f44070 */
[C---:B------:R-:W-:Y:S01]  /*d1a0*/  ISETP.GT.U32.AND P5, PT, R29.reuse, R15, PT ;  /* 0x0000000f1d00720c */ /* 0x040fe20003fa4070 */
[--C-:B------:R-:W-:Y:S01]  /*d1b0*/  @!P3 IMAD.IADD R12, R12, 0x1, -R29.reuse ;  /* 0x000000010c0cb824 */ /* 0x100fe200078e0a1d */
[C---:B------:R-:W-:Y:S02]  /*d1c0*/  ISETP.GT.U32.AND P6, PT, R29.reuse, R18, PT ;  /* 0x000000121d00720c */ /* 0x040fe40003fc4070 */
[----:B------:R-:W-:Y:S01]  /*d1d0*/  ISETP.GT.U32.AND P0, PT, R29, R16, PT ;  /* 0x000000101d00720c */ /* 0x000fe20003f04070 */
[----:B------:R-:W-:-:S06]  /*d1e0*/  @!P4 IMAD.IADD R14, R14, 0x1, -R29 ;  /* 0x000000010e0ec824 */ /* 0x000fcc00078e0a1d */
[--C-:B------:R-:W-:Y:S01]  /*d1f0*/  @!P2 IMAD.IADD R11, R11, 0x1, -R29.reuse ;  /* 0x000000010b0ba824 */ /* 0x100fe200078e0a1d */
[C---:B----4-:R-:W-:Y:S02]  /*d200*/  ISETP.GT.U32.AND P3, PT, R29.reuse, R19, PT ;  /* 0x000000131d00720c */ /* 0x050fe40003f64070 */
[----:B------:R-:W-:Y:S01]  /*d210*/  ISETP.GT.U32.AND P2, PT, R29, R26, PT ;  /* 0x0000001a1d00720c */ /* 0x000fe20003f44070 */
[--C-:B------:R-:W-:Y:S01]  /*d220*/  @!P5 IMAD.IADD R15, R15, 0x1, -R29.reuse ;  /* 0x000000010f0fd824 */ /* 0x100fe200078e0a1d */
[C---:B------:R-:W-:Y:S01]  /*d230*/  ISETP.GT.U32.AND P1, PT, R29.reuse, R17, PT ;  /* 0x000000111d00720c */ /* 0x040fe20003f24070 */
[----:B------:R-:W-:Y:S01]  /*d240*/  @!P6 IMAD.IADD R18, R18, 0x1, -R29 ;  /* 0x000000011212e824 */ /* 0x000fe200078e0a1d */
[----:B------:R-:W-:-:S07]  /*d250*/  ISETP.GT.U32.AND P4, PT, R29, R27, PT ;  /* 0x0000001b1d00720c */ /* 0x000fce0003f84070 */
[--C-:B------:R-:W-:Y:S01]  /*d260*/  @!P3 IMAD.IADD R19, R19, 0x1, -R29.reuse ;  /* 0x000000011313b824 */ /* 0x100fe200078e0a1d */
[C---:B------:R-:W-:Y:S01]  /*d270*/  ISETP.GT.U32.AND P5, PT, R29.reuse, R20, PT ;  /* 0x000000141d00720c */ /* 0x040fe20003fa4070 */
[--C-:B------:R-:W-:Y:S02]  /*d280*/  @!P2 IMAD.IADD R26, R26, 0x1, -R29.reuse ;  /* 0x000000011a1aa824 */ /* 0x100fe400078e0a1d */
[--C-:B------:R-:W-:Y:S01]  /*d290*/  @!P0 IMAD.IADD R16, R16, 0x1, -R29.reuse ;  /* 0x0000000110108824 */ /* 0x100fe200078e0a1d */
[----:B------:R-:W-:Y:S01]  /*d2a0*/  ISETP.GT.U32.AND P0, PT, R29, R22, PT ;  /* 0x000000161d00720c */ /* 0x000fe20003f04070 */
[--C-:B------:R-:W-:Y:S02]  /*d2b0*/  @!P1 IMAD.IADD R17, R17, 0x1, -R29.reuse ;  /* 0x0000000111119824 */ /* 0x100fe400078e0a1d */
[----:B------:R-:W-:-:S06]  /*d2c0*/  @!P4 IMAD.IADD R27, R27, 0x1, -R29 ;  /* 0x000000011b1bc824 */ /* 0x000fcc00078e0a1d */
[--C-:B------:R-:W-:Y:S01]  /*d2d0*/  @!P5 IMAD.IADD R20, R20, 0x1, -R29.reuse ;  /* 0x000000011414d824 */ /* 0x100fe200078e0a1d */
[----:B------:R0:W-:Y:S03]  /*d2e0*/  STL [R1+0xe0], R11 ;  /* 0x0000e00b01007387 */ /* 0x0001e60000100800 */
[----:B------:R-:W-:Y:S01]  /*d2f0*/  @!P0 IMAD.IADD R22, R22, 0x1, -R29 ;  /* 0x0000000116168824 */ /* 0x000fe200078e0a1d */
[----:B------:R1:W-:Y:S04]  /*d300*/  STL [R1+0xec], R12 ;  /* 0x0000ec0c01007387 */ /* 0x0003e80000100800 */
[----:B------:R3:W-:Y:S04]  /*d310*/  STL [R1+0xf0], R14 ;  /* 0x0000f00e01007387 */ /* 0x0007e80000100800 */
[----:B------:R4:W-:Y:S04]  /*d320*/  STL [R1+0xe8], R15 ;  /* 0x0000e80f01007387 */ /* 0x0009e80000100800 */
[----:B------:R1:W-:Y:S04]  /*d330*/  STL [R1+0xe4], R16 ;  /* 0x0000e41001007387 */ /* 0x0003e80000100800 */
[----:B0-----:R-:W2:Y:S04]  /*d340*/  LDL.LU R11, [R1+0x7c] ;  /* 0x00007c00010b7983 */ /* 0x001ea80000300800 */
[----:B------:R-:W-:Y:S04]  /*d350*/  STL [R1+0xb8], R17 ;  /* 0x0000b81101007387 */ /* 0x000fe80000100800 */
[----:B-1----:R-:W2:Y:S04]  /*d360*/  LDL.LU R12, [R1+0x88] ;  /* 0x00008800010c7983 */ /* 0x002ea80000300800 */
[----:B------:R-:W-:Y:S04]  /*d370*/  STL [R1+0xd0], R18 ;  /* 0x0000d01201007387 */ /* 0x000fe80000100800 */
[----:B---3--:R-:W3:Y:S04]  /*d380*/  LDL.LU R14, [R1+0x8c] ;  /* 0x00008c00010e7983 */ /* 0x008ee80000300800 */
[----:B----4-:R-:W4:Y:S04]  /*d390*/  LDL.LU R15, [R1+0x84] ;  /* 0x00008400010f7983 */ /* 0x010f280000300800 */
[----:B------:R-:W3:Y:S01]  /*d3a0*/  LDL.LU R16, [R1+0x80] ;  /* 0x0000800001107983 */ /* 0x000ee20000300800 */
[----:B-----5:R-:W-:-:S02]  /*d3b0*/  ISETP.GT.U32.AND P6, PT, R29, R8, PT ;  /* 0x000000081d00720c */ /* 0x020fc40003fc4070 */
[C---:B--2---:R-:W-:Y:S02]  /*d3c0*/  ISETP.GT.U32.AND P2, PT, R29.reuse, R9, PT ;  /* 0x000000091d00720c */ /* 0x044fe40003f44070 */
[C---:B------:R-:W-:Y:S02]  /*d3d0*/  ISETP.GT.U32.AND P3, PT, R29.reuse, R10, PT ;  /* 0x0000000a1d00720c */ /* 0x040fe40003f64070 */
[C---:B------:R-:W-:Y:S02]  /*d3e0*/  ISETP.GT.U32.AND P1, PT, R29.reuse, R24, PT ;  /* 0x000000181d00720c */ /* 0x040fe40003f24070 */
[----:B------:R-:W-:-:S05]  /*d3f0*/  ISETP.GT.U32.AND P4, PT, R29, R13, PT ;  /* 0x0000000d1d00720c */ /* 0x000fca0003f84070 */
[--C-:B------:R-:W-:Y:S01]  /*d400*/  @!P6 IMAD.IADD R8, R8, 0x1, -R29.reuse ;  /* 0x000000010808e824 */ /* 0x100fe200078e0a1d */
[----:B------:R-:W-:Y:S01]  /*d410*/  ISETP.GT.U32.AND P6, PT, R29, R26, PT ;  /* 0x0000001a1d00720c */ /* 0x000fe20003fc4070 */
[--C-:B------:R-:W-:Y:S01]  /*d420*/  @!P2 IMAD.IADD R9, R9, 0x1, -R29.reuse ;  /* 0x000000010909a824 */ /* 0x100fe200078e0a1d */
[C---:B------:R-:W-:Y:S01]  /*d430*/  ISETP.GT.U32.AND P2, PT, R29.reuse, R19, PT ;  /* 0x000000131d00720c */ /* 0x040fe20003f44070 */
[--C-:B------:R-:W-:Y:S01]  /*d440*/  @!P3 IMAD.IADD R10, R10, 0x1, -R29.reuse ;  /* 0x000000010a0ab824 */ /* 0x100fe200078e0a1d */
[C---:B------:R-:W-:Y:S02]  /*d450*/  ISETP.GT.U32.AND P3, PT, R29.reuse, R27, PT ;  /* 0x0000001b1d00720c */ /* 0x040fe40003f64070 */
[----:B------:R-:W-:Y:S01]  /*d460*/  ISETP.GT.U32.AND P5, PT, R29, R21, PT ;  /* 0x000000151d00720c */ /* 0x000fe20003fa4070 */
[--C-:B------:R-:W-:Y:S01]  /*d470*/  @!P4 IMAD.IADD R13, R13, 0x1, -R29.reuse ;  /* 0x000000010d0dc824 */ /* 0x100fe200078e0a1d */
[----:B------:R-:W-:Y:S01]  /*d480*/  ISETP.GT.U32.AND P4, PT, R29, R20, PT ;  /* 0x000000141d00720c */ /* 0x000fe20003f84070 */
[----:B------:R-:W-:-:S04]  /*d490*/  @!P1 IMAD.IADD R24, R24, 0x1, -R29 ;  /* 0x0000000118189824 */ /* 0x000fc800078e0a1d */
[----:B------:R-:W-:Y:S01]  /*d4a0*/  @!P6 IMAD.IADD R26, R26, 0x1, -R29 ;  /* 0x000000011a1ae824 */ /* 0x000fe200078e0a1d */
[----:B------:R-:W-:-:S05]  /*d4b0*/  ISETP.GT.U32.AND P0, PT, R29, R23, PT ;  /* 0x000000171d00720c */ /* 0x000fca0003f04070 */
[--C-:B------:R-:W-:Y:S01]  /*d4c0*/  @!P5 IMAD.IADD R21, R21, 0x1, -R29.reuse ;  /* 0x000000011515d824 */ /* 0x100fe200078e0a1d */
[----:B------:R-:W-:Y:S01]  /*d4d0*/  ISETP.GT.U32.AND P5, PT, R29, R22, PT ;  /* 0x000000161d00720c */ /* 0x000fe20003fa4070 */
[--C-:B------:R-:W-:Y:S02]  /*d4e0*/  @!P3 IMAD.IADD R27, R27, 0x1, -R29.reuse ;  /* 0x000000011b1bb824 */ /* 0x100fe400078e0a1d */
[--C-:B------:R-:W-:Y:S01]  /*d4f0*/  @!P2 IMAD.IADD R19, R19, 0x1, -R29.reuse ;  /* 0x000000011313a824 */ /* 0x100fe200078e0a1d */
[----:B------:R0:W-:Y:S01]  /*d500*/  STL [R1+0xd4], R26 ;  /* 0x0000d41a01007387 */ /* 0x0001e20000100800 */
[----:B------:R-:W-:Y:S02]  /*d510*/  ISETP.GT.U32.AND P1, PT, R29, R25, PT ;  /* 0x000000191d00720c */ /* 0x000fe40003f24070 */
[--C-:B------:R-:W-:Y:S01]  /*d520*/  @!P0 IMAD.IADD R23, R23, 0x1, -R29.reuse ;  /* 0x0000000117178824 */ /* 0x100fe200078e0a1d */
[----:B------:R-:W-:Y:S01]  /*d530*/  ISETP.GT.U32.AND P0, PT, R29, R24, PT ;  /* 0x000000181d00720c */ /* 0x000fe20003f04070 */
[----:B0-----:R-:W2:Y:S01]  /*d540*/  LDL.LU R26, [R1+0x6c] ;  /* 0x00006c00011a7983 */ /* 0x001ea20000300800 */
[----:B------:R-:W-:-:S03]  /*d550*/  @!P4 IMAD.IADD R20, R20, 0x1, -R29 ;  /* 0x000000011414c824 */ /* 0x000fc600078e0a1d */
[----:B------:R0:W-:Y:S04]  /*d560*/  STL [R1+0xbc], R27 ;  /* 0x0000bc1b01007387 */ /* 0x0001e80000100800 */
[----:B------:R1:W-:Y:S01]  /*d570*/  STL [R1+0xc8], R19 ;  /* 0x0000c81301007387 */ /* 0x0003e20000100800 */
[----:B------:R-:W-:Y:S01]  /*d580*/  @!P1 IMAD.IADD R25, R25, 0x1, -R29 ;  /* 0x0000000119199824 */ /* 0x000fe200078e0a1d */
[C---:B------:R-:W-:Y:S02]  /*d590*/  ISETP.GT.U32.AND P1, PT, R29.reuse, R8, PT ;  /* 0x000000081d00720c */ /* 0x040fe40003f24070 */
[----:B0-----:R-:W5:Y:S01]  /*d5a0*/  LDL.LU R27, [R1+0x78] ;  /* 0x00007800011b7983 */ /* 0x001f620000300800 */
[----:B------:R-:W-:-:S03]  /*d5b0*/  ISETP.GT.U32.AND P2, PT, R29, R9, PT ;  /* 0x000000091d00720c */ /* 0x000fc60003f44070 */
[----:B------:R-:W5:Y:S01]  /*d5c0*/  LDL.LU R17, [R1+0x1b8] ;  /* 0x0001b80001117983 */ /* 0x000f620000300800 */
[----:B------:R-:W-:-:S03]  /*d5d0*/  @!P5 IMAD.IADD R22, R22, 0x1, -R29 ;  /* 0x000000011616d824 */ /* 0x000fc600078e0a1d */
[----:B------:R-:W5:Y:S01]  /*d5e0*/  LDL.LU R18, [R1+0x74] ;  /* 0x0000740001127983 */ /* 0x000f620000300800 */
[----:B------:R-:W-:-:S03]  /*d5f0*/  ISETP.GT.U32.AND P3, PT, R29, R10, PT ;  /* 0x0000000a1d00720c */ /* 0x000fc60003f64070 */
[----:B-1----:R-:W5:Y:S01]  /*d600*/  LDL.LU R19, [R1+0x70] ;  /* 0x0000700001137983 */ /* 0x002f620000300800 */
[----:B------:R-:W-:-:S03]  /*d610*/  ISETP.GT.U32.AND P5, PT, R29, R21, PT ;  /* 0x000000151d00720c */ /* 0x000fc60003fa4070 */
[----:B------:R0:W-:Y:S01]  /*d620*/  STL [R1+0xa4], R20 ;  /* 0x0000a41401007387 */ /* 0x0001e20000100800 */
[----:B------:R-:W-:Y:S01]  /*d630*/  ISETP.GT.U32.AND P4, PT, R29, R13, PT ;  /* 0x0000000d1d00720c */ /* 0x000fe20003f84070 */
[--C-:B------:R-:W-:Y:S02]  /*d640*/  @!P0 IMAD.IADD R24, R24, 0x1, -R29.reuse ;  /* 0x0000000118188824 */ /* 0x100fe400078e0a1d */
[----:B0-----:R-:W5:Y:S04]  /*d650*/  LDL.LU R20, [R1+0x68] ;  /* 0x0000680001147983 */ /* 0x001f680000300800 */
[----:B------:R0:W-:Y:S01]  /*d660*/  STL [R1+0xb0], R22 ;  /* 0x0000b01601007387 */ /* 0x0001e20000100800 */
[--C-:B------:R-:W-:Y:S02]  /*d670*/  @!P1 IMAD.IADD R8, R8, 0x1, -R29.reuse ;  /* 0x0000000108089824 */ /* 0x100fe400078e0a1d */
[--C-:B------:R-:W-:Y:S01]  /*d680*/  @!P2 IMAD.IADD R9, R9, 0x1, -R29.reuse ;  /* 0x000000010909a824 */ /* 0x100fe200078e0a1d */
[----:B0-----:R-:W5:Y:S01]  /*d690*/  LDL.LU R22, [R1+0x188] ;  /* 0x0001880001167983 */ /* 0x001f620000300800 */
[----:B------:R-:W-:-:S03]  /*d6a0*/  @!P3 IMAD.IADD R10, R10, 0x1, -R29 ;  /* 0x000000010a0ab824 */ /* 0x000fc600078e0a1d */
[----:B------:R0:W-:Y:S01]  /*d6b0*/  STL [R1+0xb4], R24 ;  /* 0x0000b41801007387 */ /* 0x0001e20000100800 */
[--C-:B------:R-:W-:Y:S02]  /*d6c0*/  @!P5 IMAD.IADD R21, R21, 0x1, -R29.reuse ;  /* 0x000000011515d824 */ /* 0x100fe400078e0a1d */
[----:B------:R-:W-:Y:S01]  /*d6d0*/  @!P4 IMAD.IADD R13, R13, 0x1, -R29 ;  /* 0x000000010d0dc824 */ /* 0x000fe200078e0a1d */
[----:B0-----:R-:W5:Y:S04]  /*d6e0*/  LDL.LU R24, [R1+0x190] ;  /* 0x0001900001187983 */ /* 0x001f680000300800 */
[----:B------:R-:W-:Y:S04]  /*d6f0*/  STL [R1+0xac], R8 ;  /* 0x0000ac0801007387 */ /* 0x000fe80000100800 */
[----:B------:R-:W-:Y:S04]  /*d700*/  STL [R1+0xa8], R9 ;  /* 0x0000a80901007387 */ /* 0x000fe80000100800 */
[----:B------:R-:W-:Y:S04]  /*d710*/  STL [R1+0x90], R10 ;  /* 0x0000900a01007387 */ /* 0x000fe80000100800 */
[----:B------:R0:W-:Y:S04]  /*d720*/  STL [R1+0xa0], R21 ;  /* 0x0000a01501007387 */ /* 0x0001e80000100800 */
[----:B------:R-:W-:Y:S04]  /*d730*/  STL [R1+0x9c], R13 ;  /* 0x00009c0d01007387 */ /* 0x000fe80000100800 */
[----:B0-----:R-:W5:Y:S01]  /*d740*/  LDL R21, [R1+0x13bc] ;  /* 0x0013bc0001157983 */ /* 0x001f620000100800 */
[----:B------:R-:W-:-:S02]  /*d750*/  ISETP.GT.U32.AND P6, PT, R29, R25, PT ;  /* 0x000000191d00720c */ /* 0x000fc40003fc4070 */
[C---:B------:R-:W-:Y:S02]  /*d760*/  ISETP.GT.U32.AND P1, PT, R29.reuse, R11, PT ;  /* 0x0000000b1d00720c */ /* 0x040fe40003f24070 */
[C---:B------:R-:W-:Y:S02]  /*d770*/  ISETP.GT.U32.AND P0, PT, R29.reuse, R23, PT ;  /* 0x000000171d00720c */ /* 0x040fe40003f04070 */
[C---:B------:R-:W-:Y:S02]  /*d780*/  ISETP.GT.U32.AND P2, PT, R29.reuse, R12, PT ;  /* 0x0000000c1d00720c */ /* 0x040fe40003f44070 */
[C---:B---3--:R-:W-:Y:S02]  /*d790*/  ISETP.GT.U32.AND P3, PT, R29.reuse, R14, PT ;  /* 0x0000000e1d00720c */ /* 0x048fe40003f64070 */
[C---:B----4-:R-:W-:Y:S02]  /*d7a0*/  ISETP.GT.U32.AND P4, PT, R29.reuse, R15, PT ;  /* 0x0000000f1d00720c */ /* 0x050fe40003f84070 */
[----:B------:R-:W-:Y:S01]  /*d7b0*/  ISETP.GT.U32.AND P5, PT, R29, R16, PT ;  /* 0x000000101d00720c */ /* 0x000fe20003fa4070 */
[----:B------:R-:W-:-:S02]  /*d7c0*/  @!P6 IMAD.IADD R25, R25, 0x1, -R29 ;  /* 0x000000011919e824 */ /* 0x000fc400078e0a1d */
[--C-:B------:R-:W-:Y:S02]  /*d7d0*/  @!P1 IMAD.IADD R11, R11, 0x1, -R29.reuse ;  /* 0x000000010b0b9824 */ /* 0x100fe400078e0a1d */
[--C-:B------:R-:W-:Y:S02]  /*d7e0*/  @!P0 IMAD.IADD R23, R23, 0x1, -R29.reuse ;  /* 0x0000000117178824 */ /* 0x100fe400078e0a1d */
[--C-:B------:R-:W-:Y:S02]  /*d7f0*/  @!P2 IMAD.IADD R12, R12, 0x1, -R29.reuse ;  /* 0x000000010c0ca824 */ /* 0x100fe400078e0a1d */
[--C-:B------:R-:W-:Y:S02]  /*d800*/  @!P3 IMAD.IADD R14, R14, 0x1, -R29.reuse ;  /* 0x000000010e0eb824 */ /* 0x100fe400078e0a1d */
[--C-:B------:R-:W-:Y:S02]  /*d810*/  @!P4 IMAD.IADD R15, R15, 0x1, -R29.reuse ;  /* 0x000000010f0fc824 */ /* 0x100fe400078e0a1d */
[----:B------:R-:W-:-:S02]  /*d820*/  @!P5 IMAD.IADD R16, R16, 0x1, -R29 ;  /* 0x000000011010d824 */ /* 0x000fc400078e0a1d */
[----:B------:R-:W-:Y:S01]  /*d830*/  IMAD.HI.U32 R6, R28, R0, RZ ;  /* 0x000000001c067227 */ /* 0x000fe200078e00ff */
[----:B------:R0:W-:Y:S03]  /*d840*/  STL [R1+0x94], R25 ;  /* 0x0000941901007387 */ /* 0x0001e60000100800 */
[----:B------:R-:W-:Y:S01]  /*d850*/  IMAD.MOV R6, RZ, RZ, -R6 ;  /* 0x000000ffff067224 */ /* 0x000fe200078e0a06 */
[----:B------:R1:W-:Y:S04]  /*d860*/  STL [R1+0x98], R23 ;  /* 0x0000981701007387 */ /* 0x0003e80000100800 */
[----:B0-----:R-:W3:Y:S01]  /*d870*/  LDL.LU R25, [R1+0x180] ;  /* 0x0001800001197983 */ /* 0x001ee20000300800 */
[----:B------:R-:W-:-:S03]  /*d880*/  IMAD R0, R29, R6, R0 ;  /* 0x000000061d007224 */ /* 0x000fc600078e0200 */
[----:B-1----:R-:W4:Y:S01]  /*d890*/  LDL.LU R23, [R1+0x178] ;  /* 0x0001780001177983 */ /* 0x002f220000300800 */
[C---:B--2---:R-:W-:Y:S02]  /*d8a0*/  ISETP.GT.U32.AND P0, PT, R29.reuse, R26, PT ;  /* 0x0000001a1d00720c */ /* 0x044fe40003f04070 */
[C---:B-----5:R-:W-:Y:S02]  /*d8b0*/  ISETP.GT.U32.AND P6, PT, R29.reuse, R27, PT ;  /* 0x0000001b1d00720c */ /* 0x060fe40003fc4070 */
[C---:B------:R-:W-:Y:S02]  /*d8c0*/  ISETP.GT.U32.AND P1, PT, R29.reuse, R17, PT ;  /* 0x000000111d00720c */ /* 0x040fe40003f24070 */
[C---:B------:R-:W-:Y:S02]  /*d8d0*/  ISETP.GT.U32.AND P2, PT, R29.reuse, R18, PT ;  /* 0x000000121d00720c */ /* 0x040fe40003f44070 */
[----:B------:R-:W-:-:S07]  /*d8e0*/  ISETP.GT.U32.AND P3, PT, R29, R19, PT ;  /* 0x000000131d00720c */ /* 0x000fce0003f64070 */
[--C-:B------:R-:W-:Y:S01]  /*d8f0*/  @!P6 IMAD.IADD R27, R27, 0x1, -R29.reuse ;  /* 0x000000011b1be824 */ /* 0x100fe200078e0a1d */
[----:B------:R-:W-:Y:S01]  /*d900*/  ISETP.GT.U32.AND P6, PT, R29, R11, PT ;  /* 0x0000000b1d00720c */ /* 0x000fe20003fc4070 */
[--C-:B------:R-:W-:Y:S02]  /*d910*/  @!P0 IMAD.IADD R26, R26, 0x1, -R29.reuse ;  /* 0x000000011a1a8824 */ /* 0x100fe400078e0a1d */
[--C-:B------:R-:W-:Y:S01]  /*d920*/  @!P1 IMAD.IADD R17, R17, 0x1, -R29.reuse ;  /* 0x0000000111119824 */ /* 0x100fe200078e0a1d */
[C---:B------:R-:W-:Y:S01]  /*d930*/  ISETP.GT.U32.AND P4, PT, R29.reuse, R20, PT ;  /* 0x000000141d00720c */ /* 0x040fe20003f84070 */
[--C-:B------:R-:W-:Y:S01]  /*d940*/  @!P2 IMAD.IADD R18, R18, 0x1, -R29.reuse ;  /* 0x000000011212a824 */ /* 0x100fe200078e0a1d */
[----:B------:R-:W-:Y:S01]  /*d950*/  ISETP.GT.U32.AND P1, PT, R29, R12, PT ;  /* 0x0000000c1d00720c */ /* 0x000fe20003f24070 */
[----:B------:R-:W-:Y:S01]  /*d960*/  @!P3 IMAD.IADD R19, R19, 0x1, -R29 ;  /* 0x000000011313b824 */ /* 0x000fe200078e0a1d */
[C---:B------:R-:W-:Y:S02]  /*d970*/  ISETP.GT.U32.AND P2, PT, R29.reuse, R14, PT ;  /* 0x0000000e1d00720c */ /* 0x040fe40003f44070 */
[----:B------:R-:W-:-:S02]  /*d980*/  ISETP.GT.U32.AND P3, PT, R29, R15, PT ;  /* 0x0000000f1d00720c */ /* 0x000fc40003f64070 */
[----:B------:R-:W-:-:S05]  /*d990*/  ISETP.GT.U32.AND P5, PT, R29, R22, PT ;  /* 0x000000161d00720c */ /* 0x000fca0003fa4070 */
[--C-:B------:R-:W-:Y:S01]  /*d9a0*/  @!P4 IMAD.IADD R20, R20, 0x1, -R29.reuse ;  /* 0x000000011414c824 */ /* 0x100fe200078e0a1d */
[----:B------:R-:W-:Y:S01]  /*d9b0*/  ISETP.GT.U32.AND P4, PT, R29, R16, PT ;  /* 0x000000101d00720c */ /* 0x000fe20003f84070 */
[----:B------:R-:W-:Y:S01]  /*d9c0*/  @!P6 IMAD.IADD R11, R11, 0x1, -R29 ;  /* 0x000000010b0be824 */ /* 0x000fe200078e0a1d */
[----:B------:R-:W-:-:S05]  /*d9d0*/  ISETP.GT.U32.AND P0, PT, R29, R24, PT ;  /* 0x000000181d00720c */ /* 0x000fca0003f04070 */
[--C-:B------:R-:W-:Y:S01]  /*d9e0*/  @!P5 IMAD.IADD R22, R22, 0x1, -R29.reuse ;  /* 0x000000011616d824 */ /* 0x100fe200078e0a1d */
[----:B------:R-:W-:Y:S01]  /*d9f0*/  ISETP.GT.U32.AND P5, PT, R29, R26, PT ;  /* 0x0000001a1d00720c */ /* 0x000fe20003fa4070 */
[--C-:B------:R-:W-:Y:S02]  /*da00*/  @!P1 IMAD.IADD R12, R12, 0x1, -R29.reuse ;  /* 0x000000010c0c9824 */ /* 0x100fe400078e0a1d */
[--C-:B------:R-:W-:Y:S02]  /*da10*/  @!P2 IMAD.IADD R14, R14, 0x1, -R29.reuse ;  /* 0x000000010e0ea824 */ /* 0x100fe400078e0a1d */
[--C-:B------:R-:W-:Y:S02]  /*da20*/  @!P3 IMAD.IADD R15, R15, 0x1, -R29.reuse ;  /* 0x000000010f0fb824 */ /* 0x100fe400078e0a1d */
[--C-:B------:R-:W-:Y:S02]  /*da30*/  @!P4 IMAD.IADD R16, R16, 0x1, -R29.reuse ;  /* 0x000000011010c824 */ /* 0x100fe400078e0a1d */
[----:B------:R-:W-:Y:S01]  /*da40*/  @!P0 IMAD.IADD R24, R24, 0x1, -R29 ;  /* 0x0000000118188824 */ /* 0x000fe200078e0a1d */
[----:B------:R-:W-:-:S03]  /*da50*/  ISETP.GT.U32.AND P0, PT, R29, R27, PT ;  /* 0x0000001b1d00720c */ /* 0x000fc60003f04070 */
[----:B------:R-:W-:Y:S01]  /*da60*/  @!P5 IMAD.IADD R26, R26, 0x1, -R29 ;  /* 0x000000011a1ad824 */ /* 0x000fe200078e0a1d */
[----:B------:R-:W-:Y:S02]  /*da70*/  IABS R13, R21 ;  /* 0x00000015000d7213 */ /* 0x000fe40000000000 */
[----:B------:R-:W2:Y:S04]  /*da80*/  LDL.LU R21, [R1+0x138] ;  /* 0x0001380001157983 */ /* 0x000ea80000300800 */
[----:B------:R-:W5:Y:S04]  /*da90*/  LDL.LU R6, [R1+0x150] ;  /* 0x0001500001067983 */ /* 0x000f680000300800 */
[----:B------:R-:W5:Y:S04]  /*daa0*/  LDL.LU R7, [R1+0x154] ;  /* 0x0001540001077983 */ /* 0x000f680000300800 */
[----:B------:R-:W5:Y:S04]  /*dab0*/  LDL.LU R8, [R1+0x144] ;  /* 0x0001440001087983 */ /* 0x000f680000300800 */
[----:B------:R-:W-:Y:S04]  /*dac0*/  STL [R1+0x7c], R11 ;  /* 0x00007c0b01007387 */ /* 0x000fe80000100800 */
[----:B------:R-:W-:Y:S04]  /*dad0*/  STL [R1+0x88], R12 ;  /* 0x0000880c01007387 */ /* 0x000fe80000100800 */
[----:B------:R0:W-:Y:S04]  /*dae0*/  STL [R1+0x8c], R14 ;  /* 0x00008c0e01007387 */ /* 0x0001e80000100800 */
[----:B------:R-:W5:Y:S04]  /*daf0*/  LDL.LU R9, [R1+0x13c] ;  /* 0x00013c0001097983 */ /* 0x000f680000300800 */
[----:B------:R-:W-:Y:S04]  /*db00*/  STL [R1+0x84], R15 ;  /* 0x0000840f01007387 */ /* 0x000fe80000100800 */
[----:B------:R-:W5:Y:S04]  /*db10*/  LDL.LU R10, [R1+0xfc] ;  /* 0x0000fc00010a7983 */ /* 0x000f680000300800 */
[----:B------:R-:W-:Y:S01]  /*db20*/  STL [R1+0x80], R16 ;  /* 0x0000801001007387 */ /* 0x000fe20000100800 */
[----:B0-----:R-:W-:-:S03]  /*db30*/  IMAD.MOV.U32 R14, RZ, RZ, R13 ;  /* 0x000000ffff0e7224 */ /* 0x001fc600078e000d */
[----:B------:R-:W5:Y:S01]  /*db40*/  LDL.LU R11, [R1+0x114] ;  /* 0x00011400010b7983 */ /* 0x000f620000300800 */
[----:B------:R-:W-:-:S03]  /*db50*/  @!P0 IMAD.IADD R27, R27, 0x1, -R29 ;  /* 0x000000011b1b8824 */ /* 0x000fc600078e0a1d */
[----:B------:R-:W5:Y:S04]  /*db60*/  LDL.LU R12, [R1+0x11c] ;  /* 0x00011c00010c7983 */ /* 0x000f680000300800 */
[----:B------:R0:W-:Y:S04]  /*db70*/  STL [R1+0x6c], R26 ;  /* 0x00006c1a01007387 */ /* 0x0001e80000100800 */
[----:B------:R-:W5:Y:S04]  /*db80*/  LDL.LU R13, [R1+0x10c] ;  /* 0x00010c00010d7983 */ /* 0x000f680000300800 */
[----:B0-----:R-:W5:Y:S04]  /*db90*/  LDL.LU R26, [R1+0x104] ;  /* 0x00010400011a7983 */ /* 0x001f680000300800 */
[----:B------:R0:W-:Y:S04]  /*dba0*/  STL [R1+0x78], R27 ;  /* 0x0000781b01007387 */ /* 0x0001e80000100800 */
[----:B0-----:R-:W5:Y:S01]  /*dbb0*/  LDL.LU R27, [R1+0xc0] ;  /* 0x0000c000011b7983 */ /* 0x001f620000300800 */
[----:B------:R-:W-:-:S02]  /*dbc0*/  ISETP.GT.U32.AND P1, PT, R29, R17, PT ;  /* 0x000000111d00720c */ /* 0x000fc40003f24070 */
[C---:B------:R-:W-:Y:S02]  /*dbd0*/  ISETP.GT.U32.AND P2, PT, R29.reuse, R18, PT ;  /* 0x000000121d00720c */ /* 0x040fe40003f44070 */
[C---:B------:R-:W-:Y:S02]  /*dbe0*/  ISETP.GT.U32.AND P3, PT, R29.reuse, R19, PT ;  /* 0x000000131d00720c */ /* 0x040fe40003f64070 */
[C---:B------:R-:W-:Y:S02]  /*dbf0*/  ISETP.GT.U32.AND P4, PT, R29.reuse, R20, PT ;  /* 0x000000141d00720c */ /* 0x040fe40003f84070 */
[C---:B------:R-:W-:Y:S02]  /*dc00*/  ISETP.GT.U32.AND P5, PT, R29.reuse, R22, PT ;  /* 0x000000161d00720c */ /* 0x040fe40003fa4070 */
[C---:B------:R-:W-:Y:S02]  /*dc10*/  ISETP.GT.U32.AND P6, PT, R29.reuse, R24, PT ;  /* 0x000000181d00720c */ /* 0x040fe40003fc4070 */
[----:B---3--:R-:W-:Y:S01]  /*dc20*/  ISETP.GT.U32.AND P0, PT, R29, R25, PT ;  /* 0x000000191d00720c */ /* 0x008fe20003f04070 */
[--C-:B------:R-:W-:Y:S01]  /*dc30*/  @!P1 IMAD.IADD R17, R17, 0x1, -R29.reuse ;  /* 0x0000000111119824 */ /* 0x100fe200078e0a1d */
[----:B----4-:R-:W-:Y:S01]  /*dc40*/  ISETP.GT.U32.AND P1, PT, R29, R23, PT ;  /* 0x000000171d00720c */ /* 0x010fe20003f24070 */
[----:B------:R-:W-:-:S02]  /*dc50*/  @!P2 IMAD.IADD R18, R18, 0x1, -R29 ;  /* 0x000000011212a824 */ /* 0x000fc400078e0a1d */
[--C-:B------:R-:W-:Y:S02]  /*dc60*/  @!P3 IMAD.IADD R19, R19, 0x1, -R29.reuse ;  /* 0x000000011313b824 */ /* 0x100fe400078e0a1d */
[--C-:B------:R-:W-:Y:S02]  /*dc70*/  @!P4 IMAD.IADD R20, R20, 0x1, -R29.reuse ;  /* 0x000000011414c824 */ /* 0x100fe400078e0a1d */
[--C-:B------:R-:W-:Y:S02]  /*dc80*/  @!P5 IMAD.IADD R22, R22, 0x1, -R29.reuse ;  /* 0x000000011616d824 */ /* 0x100fe400078e0a1d */
[--C-:B------:R-:W-:Y:S02]  /*dc90*/  @!P6 IMAD.IADD R24, R24, 0x1, -R29.reuse ;  /* 0x000000011818e824 */ /* 0x100fe400078e0a1d */
[--C-:B------:R-:W-:Y:S02]  /*dca0*/  @!P0 IMAD.IADD R25, R25, 0x1, -R29.reuse ;  /* 0x0000000119198824 */ /* 0x100fe400078e0a1d */
[----:B------:R-:W-:Y:S01]  /*dcb0*/  @!P1 IMAD.IADD R23, R23, 0x1, -R29 ;  /* 0x0000000117179824 */ /* 0x000fe200078e0a1d */
[----:B------:R0:W-:Y:S04]  /*dcc0*/  STL [R1+0x1b8], R17 ;  /* 0x0001b81101007387 */ /* 0x0001e80000100800 */
[----:B------:R1:W-:Y:S04]  /*dcd0*/  STL [R1+0x74], R18 ;  /* 0x0000741201007387 */ /* 0x0003e80000100800 */
[----:B------:R3:W-:Y:S04]  /*dce0*/  STL [R1+0x70], R19 ;  /* 0x0000701301007387 */ /* 0x0007e80000100800 */
[----:B------:R4:W-:Y:S04]  /*dcf0*/  STL [R1+0x68], R20 ;  /* 0x0000681401007387 */ /* 0x0009e80000100800 */
[----:B------:R-:W5:Y:S04]  /*dd00*/  LDL.LU R15, [R1+0xd8] ;  /* 0x0000d800010f7983 */ /* 0x000f680000300800 */
[----:B------:R-:W-:Y:S04]  /*dd10*/  STL [R1+0x188], R22 ;  /* 0x0001881601007387 */ /* 0x000fe80000100800 */
[----:B------:R-:W5:Y:S04]  /*dd20*/  LDL.LU R16, [R1+0xdc] ;  /* 0x0000dc0001107983 */ /* 0x000f680000300800 */
[----:B0-----:R-:W5:Y:S04]  /*dd30*/  LDL.LU R17, [R1+0xcc] ;  /* 0x0000cc0001117983 */ /* 0x001f680000300800 */
[----:B------:R-:W-:Y:S04]  /*dd40*/  STL [R1+0x190], R24 ;  /* 0x0001901801007387 */ /* 0x000fe80000100800 */
[----:B-1----:R-:W5:Y:S04]  /*dd50*/  LDL.LU R18, [R1+0xc4] ;  /* 0x0000c40001127983 */ /* 0x002f680000300800 */
[----:B---3--:R-:W3:Y:S04]  /*dd60*/  LDL.LU R19, [R1+0x18] ;  /* 0x0000180001137983 */ /* 0x008ee80000300800 */
[----:B----4-:R-:W4:Y:S01]  /*dd70*/  LDL.LU R20, [R1+0x14] ;  /* 0x0000140001147983 */ /* 0x010f220000300800 */
[----:B--2---:R-:W-:-:S02]  /*dd80*/  ISETP.GT.U32.AND P2, PT, R29, R21, PT ;  /* 0x000000151d00720c */ /* 0x004fc40003f44070 */
[C---:B-----5:R-:W-:Y:S02]  /*dd90*/  ISETP.GT.U32.AND P3, PT, R29.reuse, R6, PT ;  /* 0x000000061d00720c */ /* 0x060fe40003f64070 */
[C---:B------:R-:W-:Y:S02]  /*dda0*/  ISETP.GT.U32.AND P4, PT, R29.reuse, R7, PT ;  /* 0x000000071d00720c */ /* 0x040fe40003f84070 */
[----:B------:R-:W-:-:S07]  /*ddb0*/  ISETP.GT.U32.AND P5, PT, R29, R8, PT ;  /* 0x000000081d00720c */ /* 0x000fce0003fa4070 */
[--C-:B------:R-:W-:Y:S02]  /*ddc0*/  @!P2 IMAD.IADD R21, R21, 0x1, -R29.reuse ;  /* 0x000000011515a824 */ /* 0x100fe400078e0a1d */
[--C-:B------:R-:W-:Y:S01]  /*ddd0*/  @!P3 IMAD.IADD R6, R6, 0x1, -R29.reuse ;  /* 0x000000010606b824 */ /* 0x100fe200078e0a1d */
[----:B------:R-:W-:Y:S01]  /*dde0*/  ISETP.GT.U32.AND P6, PT, R29, R9, PT ;  /* 0x000000091d00720c */ /* 0x000fe20003fc4070 */
[--C-:B------:R-:W-:Y:S01]  /*ddf0*/  @!P4 IMAD.IADD R7, R7, 0x1, -R29.reuse ;  /* 0x000000010707c824 */ /* 0x100fe200078e0a1d */
[C---:B------:R-:W-:Y:S02]  /*de00*/  ISETP.GT.U32.AND P0, PT, R29.reuse, R10, PT ;  /* 0x0000000a1d00720c */ /* 0x040fe40003f04070 */
[C---:B------:R-:W-:Y:S02]  /*de10*/  ISETP.GT.U32.AND P1, PT, R29.reuse, R11, PT ;  /* 0x0000000b1d00720c */ /* 0x040fe40003f24070 */
[----:B------:R-:W-:Y:S01]  /*de20*/  ISETP.GT.U32.AND P2, PT, R29, R12, PT ;  /* 0x0000000c1d00720c */ /* 0x000fe20003f44070 */
[----:B------:R-:W-:-:S06]  /*de30*/  @!P5 IMAD.IADD R8, R8, 0x1, -R29 ;  /* 0x000000010808d824 */ /* 0x000fcc00078e0a1d */
[--C-:B------:R-:W-:Y:S01]  /*de40*/  @!P6 IMAD.IADD R9, R9, 0x1, -R29.reuse ;  /* 0x000000010909e824 */ /* 0x100fe200078e0a1d */
[C---:B------:R-:W-:Y:S01]  /*de50*/  ISETP.GT.U32.AND P3, PT, R29.reuse, R13, PT ;  /* 0x0000000d1d00720c */ /* 0x040fe20003f64070 */
[--C-:B------:R-:W-:Y:S01]  /*de60*/  @!P0 IMAD.IADD R10, R10, 0x1, -R29.reuse ;  /* 0x000000010a0a8824 */ /* 0x100fe200078e0a1d */
[C---:B------:R-:W-:Y:S02]  /*de70*/  ISETP.GT.U32.AND P6, PT, R29.reuse, R25, PT ;  /* 0x000000191d00720c */ /* 0x040fe40003fc4070 */
[----:B------:R-:W-:Y:S01]  /*de80*/  ISETP.GT.U32.AND P4, PT, R29, R26, PT ;  /* 0x0000001a1d00720c */ /* 0x000fe20003f84070 */
[--C-:B------:R-:W-:Y:S01]  /*de90*/  @!P1 IMAD.IADD R11, R11, 0x1, -R29.reuse ;  /* 0x000000010b0b9824 */ /* 0x100fe200078e0a1d */
[C---:B------:R-:W-:Y:S01]  /*dea0*/  ISETP.GT.U32.AND P0, PT, R29.reuse, R23, PT ;  /* 0x000000171d00720c */ /* 0x040fe20003f04070 */
[----:B------:R-:W-:Y:S01]  /*deb0*/  @!P2 IMAD.IADD R12, R12, 0x1, -R29 ;  /* 0x000000010c0ca824 */ /* 0x000fe200078e0a1d */
[C---:B------:R-:W-:Y:S02]  /*dec0*/  ISETP.GT.U32.AND P1, PT, R29.reuse, R21, PT ;  /* 0x000000151d00720c */ /* 0x040fe40003f24070 */
[----:B------:R-:W-:-:S03]  /*ded0*/  ISETP.GT.U32.AND P2, PT, R29, R6, PT ;  /* 0x000000061d00720c */ /* 0x000fc60003f44070 */
[----:B------:R-:W-:Y:S01]  /*dee0*/  @!P3 IMAD.IADD R13, R13, 0x1, -R29 ;  /* 0x000000010d0db824 */ /* 0x000fe200078e0a1d */
[----:B------:R-:W-:-:S03]  /*def0*/  ISETP.GT.U32.AND P5, PT, R29, R27, PT ;  /* 0x0000001b1d00720c */ /* 0x000fc60003fa4070 */
[--C-:B------:R-:W-:Y:S01]  /*df00*/  @!P4 IMAD.IADD R26, R26, 0x1, -R29.reuse ;  /* 0x000000011a1ac824 */ /* 0x100fe200078e0a1d */
[C---:B------:R-:W-:Y:S02]  /*df10*/  ISETP.GT.U32.AND P3, PT, R29.reuse, R7, PT ;  /* 0x000000071d00720c */ /* 0x040fe40003f64070 */
[----:B------:R-:W-:Y:S01]  /*df20*/  ISETP.GT.U32.AND P4, PT, R29, R8, PT ;  /* 0x000000081d00720c */ /* 0x000fe20003f84070 */
[--C-:B------:R-:W-:Y:S02]  /*df30*/  @!P6 IMAD.IADD R25, R25, 0x1, -R29.reuse ;  /* 0x000000011919e824 */ /* 0x100fe400078e0a1d */
[--C-:B------:R-:W-:Y:S01]  /*df40*/  @!P0 IMAD.IADD R23, R23, 0x1, -R29.reuse ;  /* 0x0000000117178824 */ /* 0x100fe200078e0a1d */
[----:B------:R-:W-:Y:S01]  /*df50*/  ISETP.GT.U32.AND P0, PT, R29, R10, PT ;  /* 0x0000000a1d00720c */ /* 0x000fe20003f04070 */
[--C-:B------:R-:W-:Y:S02]  /*df60*/  @!P1 IMAD.IADD R21, R21, 0x1, -R29.reuse ;  /* 0x0000000115159824 */ /* 0x100fe400078e0a1d */
[--C-:B------:R-:W-:Y:S01]  /*df70*/  @!P5 IMAD.IADD R27, R27, 0x1, -R29.reuse ;  /* 0x000000011b1bd824 */ /* 0x100fe200078e0a1d */
[C---:B------:R-:W-:Y:S01]  /*df80*/  ISETP.GT.U32.AND P5, PT, R29.reuse, R9, PT ;  /* 0x000000091d00720c */ /* 0x040fe20003fa4070 */
[----:B------:R0:W-:Y:S01]  /*df90*/  STL [R1+0x180], R25 ;  /* 0x0001801901007387 */ /* 0x0001e20000100800 */
[C---:B------:R-:W-:Y:S01]  /*dfa0*/  ISETP.GT.U32.AND P1, PT, R29.reuse, R11, PT ;  /* 0x0000000b1d00720c */ /* 0x040fe20003f24070 */
[--C-:B------:R-:W-:Y:S01]  /*dfb0*/  @!P2 IMAD.IADD R6, R6, 0x1, -R29.reuse ;  /* 0x000000010606a824 */ /* 0x100fe200078e0a1d */
[----:B------:R-:W-:Y:S01]  /*dfc0*/  ISETP.GT.U32.AND P2, PT, R29, R12, PT ;  /* 0x0000000c1d00720c */ /* 0x000fe20003f44070 */
[--C-:B------:R-:W-:Y:S01]  /*dfd0*/  @!P3 IMAD.IADD R7, R7, 0x1, -R29.reuse ;  /* 0x000000010707b824 */ /* 0x100fe200078e0a1d */
[C---:B------:R-:W-:Y:S01]  /*dfe0*/  ISETP.GT.U32.AND P3, PT, R29.reuse, R13, PT ;  /* 0x0000000d1d00720c */ /* 0x040fe20003f64070 */
[----:B------:R-:W-:Y:S01]  /*dff0*/  @!P4 IMAD.IADD R8, R8, 0x1, -R29 ;  /* 0x000000010808c824 */ /* 0x000fe200078e0a1d */
[----:B0-----:R-:W2:Y:S04]  /*e000*/  LDL.LU R25, [R1+0x10] ;  /* 0x0000100001197983 */ /* 0x001ea80000300800 */
[----:B------:R-:W5:Y:S01]  /*e010*/  LDL.LU R24, [R1+0xc] ;  /* 0x00000c0001187983 */ /* 0x000f620000300800 */
[----:B------:R-:W-:-:S03]  /*e020*/  ISETP.GT.U32.AND P4, PT, R29, R26, PT ;  /* 0x0000001a1d00720c */ /* 0x000fc60003f84070 */
[----:B------:R0:W-:Y:S01]  /*e030*/  STL [R1+0x178], R23 ;  /* 0x0001781701007387 */ /* 0x0001e20000100800 */
[----:B------:R-:W-:Y:S01]  /*e040*/  ISETP.GT.U32.AND P6, PT, R29, R27, PT ;  /* 0x0000001b1d00720c */ /* 0x000fe20003fc4070 */
[--C-:B------:R-:W-:Y:S02]  /*e050*/  @!P5 IMAD.IADD R9, R9, 0x1, -R29.reuse ;  /* 0x000000010909d824 */ /* 0x100fe400078e0a1d */
[----:B0-----:R-:W5:Y:S04]  /*e060*/  LDL.LU R23, [R1+0x8] ;  /* 0x0000080001177983 */ /* 0x001f680000300800 */
[----:B------:R-:W5:Y:S04]  /*e070*/  LDL.LU R22, [R1+0x4] ;  /* 0x0000040001167983 */ /* 0x000f680000300800 */
[----:B------:R0:W-:Y:S01]  /*e080*/  STL [R1+0x138], R21 ;  /* 0x0001381501007387 */ /* 0x0001e20000100800 */
[----:B------:R-:W-:-:S02]  /*e090*/  @!P0 IMAD.IADD R10, R10, 0x1, -R29 ;  /* 0x000000010a0a8824 */ /* 0x000fc400078e0a1d */
[--C-:B------:R-:W-:Y:S01]  /*e0a0*/  @!P1 IMAD.IADD R11, R11, 0x1, -R29.reuse ;  /* 0x000000010b0b9824 */ /* 0x100fe200078e0a1d */
[----:B0-----:R-:W5:Y:S04]  /*e0b0*/  LDL.LU R21, [R1] ;  /* 0x0000000001157983 */ /* 0x001f680000300800 */
[----:B------:R0:W-:Y:S01]  /*e0c0*/  STL [R1+0x150], R6 ;  /* 0x0001500601007387 */ /* 0x0001e20000100800 */
[----:B------:R-:W-:-:S03]  /*e0d0*/  @!P2 IMAD.IADD R12, R12, 0x1, -R29 ;  /* 0x000000010c0ca824 */ /* 0x000fc600078e0a1d */
[----:B0-----:R-:W5:Y:S04]  /*e0e0*/  LDL.LU R6, [R1+0x19bc] ;  /* 0x0019bc0001067983 */ /* 0x001f680000300800 */
        /* <DEDUP_REMOVED lines=9> */
[----:B------:R0:W-:Y:S04]  /*e180*/  STL [R1+0xfc], R10 ;  /* 0x0000fc0a01007387 */ /* 0x0001e80000100800 */
        /* <DEDUP_REMOVED lines=10> */
[----:B0-----:R-:W5:Y:S01]  /*e230*/  LDL.LU R27, [R1+0x1998] ;  /* 0x00199800011b7983 */ /* 0x001f620000300800 */
[----:B------:R-:W-:-:S02]  /*e240*/  ISETP.GT.U32.AND P5, PT, R29, R15, PT ;  /* 0x0000000f1d00720c */ /* 0x000fc40003fa4070 */
[C---:B------:R-:W-:Y:S02]  /*e250*/  ISETP.GT.U32.AND P0, PT, R29.reuse, R16, PT ;  /* 0x000000101d00720c */ /* 0x040fe40003f04070 */
[C---:B------:R-:W-:Y:S02]  /*e260*/  ISETP.GT.U32.AND P1, PT, R29.reuse, R17, PT ;  /* 0x000000111d00720c */ /* 0x040fe40003f24070 */
[C---:B------:R-:W-:Y:S02]  /*e270*/  ISETP.GT.U32.AND P2, PT, R29.reuse, R18, PT ;  /* 0x000000121d00720c */ /* 0x040fe40003f44070 */
[C---:B---3--:R-:W-:Y:S02]  /*e280*/  ISETP.GT.U32.AND P3, PT, R29.reuse, R19, PT ;  /* 0x000000131d00720c */ /* 0x048fe40003f64070 */
[----:B----4-:R-:W-:-:S03]  /*e290*/  ISETP.GT.U32.AND P4, PT, R29, R20, PT ;  /* 0x000000141d00720c */ /* 0x010fc60003f84070 */
[--C-:B------:R-:W-:Y:S02]  /*e2a0*/  @!P5 IMAD.IADD R15, R15, 0x1, -R29.reuse ;  /* 0x000000010f0fd824 */ /* 0x100fe400078e0a1d */
[--C-:B------:R-:W-:Y:S02]  /*e2b0*/  @!P0 IMAD.IADD R16, R16, 0x1, -R29.reuse ;  /* 0x0000000110108824 */ /* 0x100fe400078e0a1d */
[--C-:B------:R-:W-:Y:S02]  /*e2c0*/  @!P1 IMAD.IADD R17, R17, 0x1, -R29.reuse ;  /* 0x0000000111119824 */ /* 0x100fe400078e0a1d */
[--C-:B------:R-:W-:Y:S02]  /*e2d0*/  @!P2 IMAD.IADD R18, R18, 0x1, -R29.reuse ;  /* 0x000000011212a824 */ /* 0x100fe400078e0a1d */
[--C-:B------:R-:W-:Y:S02]  /*e2e0*/  @!P3 IMAD.IADD R19, R19, 0x1, -R29.reuse ;  /* 0x000000011313b824 */ /* 0x100fe400078e0a1d */
[----:B------:R-:W-:-:S02]  /*e2f0*/  @!P4 IMAD.IADD R20, R20, 0x1, -R29 ;  /* 0x000000011414c824 */ /* 0x000fc400078e0a1d */
[----:B------:R-:W-:-:S04]  /*e300*/  IMAD.HI.U32 R28, R28, R14, RZ ;  /* 0x0000000e1c1c7227 */ /* 0x000fc800078e00ff */
[----:B------:R-:W-:-:S04]  /*e310*/  IMAD.MOV R28, RZ, RZ, -R28 ;  /* 0x000000ffff1c7224 */ /* 0x000fc800078e0a1c */
[C---:B------:R-:W-:Y:S02]  /*e320*/  IMAD R28, R29.reuse, R28, R14 ;  /* 0x0000001c1d1c7224 */ /* 0x040fe400078e020e */
[----:B------:R-:W3:Y:S01]  /*e330*/  LDL.LU R14, [R1+0x1994] ;  /* 0x00199400010e7983 */ /* 0x000ee20000300800 */
[C---:B--2---:R-:W-:Y:S02]  /*e340*/  ISETP.GT.U32.AND P6, PT, R29.reuse, R25, PT ;  /* 0x000000191d00720c */ /* 0x044fe40003fc4070 */
[C---:B-----5:R-:W-:Y:S02]  /*e350*/  ISETP.GT.U32.AND P5, PT, R29.reuse, R24, PT ;  /* 0x000000181d00720c */ /* 0x060fe40003fa4070 */
[C---:B------:R-:W-:Y:S02]  /*e360*/  ISETP.GT.U32.AND P0, PT, R29.reuse, R23, PT ;  /* 0x000000171d00720c */ /* 0x040fe40003f04070 */
[----:B------:R-:W-:-:S07]  /*e370*/  ISETP.GT.U32.AND P1, PT, R29, R22, PT ;  /* 0x000000161d00720c */ /* 0x000fce0003f24070 */
        /* <DEDUP_REMOVED lines=8> */
[----:B------:R-:W-:-:S05]  /*e400*/  ISETP.GT.U32.AND P1, PT, R29, R18, PT ;  /* 0x000000121d00720c */ /* 0x000fca0003f24070 */
[----:B------:R-:W-:-:S04]  /*e410*/  @!P6 IMAD.IADD R15, R15, 0x1, -R29 ;  /* 0x000000010f0fe824 */ /* 0x000fc800078e0a1d */
[--C-:B------:R-:W-:Y:S01]  /*e420*/  @!P2 IMAD.IADD R21, R21, 0x1, -R29.reuse ;  /* 0x000000011515a824 */ /* 0x100fe200078e0a1d */
[----:B------:R-:W-:Y:S01]  /*e430*/  ISETP.GT.U32.AND P2, PT, R29, R19, PT ;  /* 0x000000131d00720c */ /* 0x000fe20003f44070 */
[--C-:B------:R-:W-:Y:S01]  /*e440*/  @!P5 IMAD.IADD R16, R16, 0x1, -R29.reuse ;  /* 0x000000011010d824 */ /* 0x100fe200078e0a1d */
[----:B------:R0:W-:Y:S01]  /*e450*/  STL [R1+0xd8], R15 ;  /* 0x0000d80f01007387 */ /* 0x0001e20000100800 */
[--C-:B------:R-:W-:Y:S02]  /*e460*/  @!P0 IMAD.IADD R17, R17, 0x1, -R29.reuse ;  /* 0x0000000111118824 */ /* 0x100fe400078e0a1d */
[--C-:B------:R-:W-:Y:S01]  /*e470*/  @!P1 IMAD.IADD R18, R18, 0x1, -R29.reuse ;  /* 0x0000000112129824 */ /* 0x100fe200078e0a1d */
[----:B------:R-:W-:Y:S01]  /*e480*/  ISETP.GT.U32.AND P5, PT, R29, R24, PT ;  /* 0x000000181d00720c */ /* 0x000fe20003fa4070 */
[----:B0-----:R-:W2:Y:S06]  /*e490*/  LDL.LU R15, [R1+0x1990] ;  /* 0x00199000010f7983 */ /* 0x001eac0000300800 */
[--C-:B------:R-:W-:Y:S01]  /*e4a0*/  @!P2 IMAD.IADD R19, R19, 0x1, -R29.reuse ;  /* 0x000000011313a824 */ /* 0x100fe200078e0a1d */
[----:B------:R0:W-:Y:S04]  /*e4b0*/  STL [R1+0xdc], R16 ;  /* 0x0000dc1001007387 */ /* 0x0001e80000100800 */
[----:B0-----:R-:W4:Y:S04]  /*e4c0*/  LDL.LU R16, [R1+0x198c] ;  /* 0x00198c0001107983 */ /* 0x001f280000300800 */
[----:B------:R0:W-:Y:S04]  /*e4d0*/  STL [R1+0xcc], R17 ;  /* 0x0000cc1101007387 */ /* 0x0001e80000100800 */
[----:B0-----:R-:W5:Y:S04]  /*e4e0*/  LDL.LU R17, [R1+0x1988] ;  /* 0x0019880001117983 */ /* 0x001f680000300800 */
[----:B------:R0:W-:Y:S04]  /*e4f0*/  STL [R1+0xc4], R18 ;  /* 0x0000c41201007387 */ /* 0x0001e80000100800 */
[----:B0-----:R-:W2:Y:S04]  /*e500*/  LDL.LU R18, [R1+0x1984] ;  /* 0x0019840001127983 */ /* 0x001ea80000300800 */
[----:B------:R0:W-:Y:S01]  /*e510*/  STL [R1+0x18], R19 ;  /* 0x0000181301007387 */ /* 0x0001e20000100800 */
[----:B------:R-:W-:-:S03]  /*e520*/  @!P5 IMAD.IADD R24, R24, 0x1, -R29 ;  /* 0x000000011818d824 */ /* 0x000fc600078e0a1d */
[----:B0-----:R-:W2:Y:S01]  /*e530*/  LDL.LU R19, [R1+0x1980] ;  /* 0x0019800001137983 */ /* 0x001ea20000300800 */
[C---:B------:R-:W-:Y:S02]  /*e540*/  ISETP.GT.U32.AND P4, PT, R29.reuse, R26, PT ;  /* 0x0000001a1d00720c */ /* 0x040fe40003f84070 */
[----:B------:R-:W-:-:S11]  /*e550*/  ISETP.GT.U32.AND P3, PT, R29, R27, PT ;  /* 0x0000001b1d00720c */ /* 0x000fd60003f64070 */
[--C-:B------:R-:W-:Y:S01]  /*e560*/  @!P4 IMAD.IADD R26, R26, 0x1, -R29.reuse ;  /* 0x000000011a1ac824 */ /* 0x100fe200078e0a1d */
[----:B------:R-:W-:Y:S01]  /*e570*/  ISETP.GT.U32.AND P4, PT, R29, R25, PT ;  /* 0x000000191d00720c */ /* 0x000fe20003f84070 */
[----:B------:R-:W-:Y:S01]  /*e580*/  @!P3 IMAD.IADD R27, R27, 0x1, -R29 ;  /* 0x000000011b1bb824 */ /* 0x000fe200078e0a1d */
[----:B------:R-:W-:-:S11]  /*e590*/  ISETP.GT.U32.AND P3, PT, R29, R20, PT ;  /* 0x000000141d00720c */ /* 0x000fd60003f64070 */
[--C-:B------:R-:W-:Y:S02]  /*e5a0*/  @!P4 IMAD.IADD R25, R25, 0x1, -R29.reuse ;  /* 0x000000011919c824 */ /* 0x100fe400078e0a1d */
[----:B------:R-:W-:-:S05]  /*e5b0*/  @!P3 IMAD.IADD R20, R20, 0x1, -R29 ;  /* 0x000000011414b824 */ /* 0x000fca00078e0a1d */
[----:B------:R0:W-:Y:S04]  /*e5c0*/  STL [R1+0x14], R20 ;  /* 0x0000141401007387 */ /* 0x0001e80000100800 */
[----:B0-----:R-:W3:Y:S04]  /*e5d0*/  LDL.LU R20, [R1+0x197c] ;  /* 0x00197c0001147983 */ /* 0x001ee80000300800 */
[----:B------:R0:W-:Y:S04]  /*e5e0*/  STL [R1+0x10], R25 ;  /* 0x0000101901007387 */ /* 0x0001e80000100800 */
[----:B0-----:R-:W3:Y:S04]  /*e5f0*/  LDL.LU R25, [R1+0x1978] ;  /* 0x0019780001197983 */ /* 0x001ee80000300800 */
[----:B------:R0:W-:Y:S04]  /*e600*/  STL [R1+0xc], R24 ;  /* 0x00000c1801007387 */ /* 0x0001e80000100800 */
[----:B0-----:R-:W4:Y:S01]  /*e610*/  LDL.LU R24, [R1+0x1974] ;  /* 0x0019740001187983 */ /* 0x001f220000300800 */
[----:B------:R-:W-:-:S02]  /*e620*/  ISETP.GT.U32.AND P0, PT, R29, R23, PT ;  /* 0x000000171d00720c */ /* 0x000fc40003f04070 */
[C---:B------:R-:W-:Y:S02]  /*e630*/  ISETP.GT.U32.AND P1, PT, R29.reuse, R22, PT ;  /* 0x000000161d00720c */ /* 0x040fe40003f24070 */
[C---:B------:R-:W-:Y:S02]  /*e640*/  ISETP.GT.U32.AND P2, PT, R29.reuse, R21, PT ;  /* 0x000000151d00720c */ /* 0x040fe40003f44070 */
[----:B------:R-:W-:-:S07]  /*e650*/  ISETP.GT.U32.AND P6, PT, R29, R26, PT ;  /* 0x0000001a1d00720c */ /* 0x000fce0003fc4070 */
[--C-:B------:R-:W-:Y:S02]  /*e660*/  @!P0 IMAD.IADD R23, R23, 0x1, -R29.reuse ;  /* 0x0000000117178824 */ /* 0x100fe400078e0a1d */
[--C-:B------:R-:W-:Y:S02]  /*e670*/  @!P1 IMAD.IADD R22, R22, 0x1, -R29.reuse ;  /* 0x0000000116169824 */ /* 0x100fe400078e0a1d */
[--C-:B------:R-:W-:Y:S01]  /*e680*/  @!P2 IMAD.IADD R21, R21, 0x1, -R29.reuse ;  /* 0x000000011515a824 */ /* 0x100fe200078e0a1d */
[----:B------:R0:W-:Y:S04]  /*e690*/  STL [R1+0x8], R23 ;  /* 0x0000081701007387 */ /* 0x0001e80000100800 */
[----:B0-----:R-:W5:Y:S04]  /*e6a0*/  LDL.LU R23, [R1+0x1970] ;  /* 0x0019700001177983 */ /* 0x001f680000300800 */
[----:B------:R0:W-:Y:S01]  /*e6b0*/  STL [R1+0x4], R22 ;  /* 0x0000041601007387 */ /* 0x0001e20000100800 */
[----:B------:R-:W-:-:S03]  /*e6c0*/  @!P6 IMAD.IADD R26, R26, 0x1, -R29 ;  /* 0x000000011a1ae824 */ /* 0x000fc600078e0a1d */
[----:B0-----:R-:W5:Y:S04]  /*e6d0*/  LDL.LU R22, [R1+0x196c] ;  /* 0x00196c0001167983 */ /* 0x001f680000300800 */
[----:B------:R0:W-:Y:S04]  /*e6e0*/  STL [R1], R21 ;  /* 0x0000001501007387 */ /* 0x0001e80000100800 */
[----:B0-----:R-:W5:Y:S01]  /*e6f0*/  LDL.LU R21, [R1+0x1968] ;  /* 0x0019680001157983 */ /* 0x001f620000300800 */
[----:B------:R-:W-:-:S13]  /*e700*/  ISETP.GT.U32.AND P3, PT, R29, R27, PT ;  /* 0x0000001b1d00720c */ /* 0x000fda0003f64070 */
[----:B------:R-:W-:-:S05]  /*e710*/  @!P3 IMAD.IADD R27, R27, 0x1, -R29 ;  /* 0x000000011b1bb824 */ /* 0x000fca00078e0a1d */
[----:B------:R-:W-:Y:S04]  /*e720*/  STL [R1+0x1940], R27 ;  /* 0x0019401b01007387 */ /* 0x000fe80000100800 */
[----:B------:R-:W-:Y:S01]  /*e730*/  STL [R1+0x193c], R26 ;  /* 0x00193c1a01007387 */ /* 0x000fe20000100800 */
[----:B--2---:R-:W-:-:S13]  /*e740*/  ISETP.GT.U32.AND P6, PT, R29, R19, PT ;  /* 0x000000131d00720c */ /* 0x004fda0003fc4070 */
[----:B------:R-:W-:Y:S01]  /*e750*/  @!P6 IMAD.IADD R19, R19, 0x1, -R29 ;  /* 0x000000011313e824 */ /* 0x000fe200078e0a1d */
[C---:B---3--:R-:W-:Y:S02]  /*e760*/  ISETP.GT.U32.AND P4, PT, R29.reuse, R25, PT ;  /* 0x000000191d00720c */ /* 0x048fe40003f84070 */
[----:B----4-:R-:W-:-:S11]  /*e770*/  ISETP.GT.U32.AND P5, PT, R29, R24, PT ;  /* 0x000000181d00720c */ /* 0x010fd60003fa4070 */
[----:B------:R-:W-:Y:S01]  /*e780*/  @!P4 IMAD.IADD R25, R25, 0x1, -R29 ;  /* 0x000000011919c824 */ /* 0x000fe200078e0a1d */
[----:B------:R-:W-:-:S04]  /*e790*/  ISETP.GT.U32.AND P4, PT, R29, R18, PT ;  /* 0x000000121d00720c */ /* 0x000fc80003f84070 */
[----:B------:R-:W-:Y:S01]  /*e7a0*/  ISETP.GT.U32.AND P6, PT, R29, R25, PT ;  /* 0x000000191d00720c */ /* 0x000fe20003fc4070 */
[----:B------:R-:W-:-:S08]  /*e7b0*/  @!P5 IMAD.IADD R24, R24, 0x1, -R29 ;  /* 0x000000011818d824 */ /* 0x000fd000078e0a1d */
[----:B------:R-:W-:Y:S01]  /*e7c0*/  @!P4 IMAD.IADD R18, R18, 0x1, -R29 ;  /* 0x000000011212c824 */ /* 0x000fe200078e0a1d */
[----:B------:R-:W-:-:S03]  /*e7d0*/  ISETP.GT.U32.AND P4, PT, R29, R24, PT ;  /* 0x000000181d00720c */ /* 0x000fc60003f84070 */
[----:B------:R-:W-:-:S05]  /*e7e0*/  @!P6 IMAD.IADD R25, R25, 0x1, -R29 ;  /* 0x000000011919e824 */ /* 0x000fca00078e0a1d */
[----:B------:R-:W-:Y:S05]  /*e7f0*/  STL [R1+0x1938], R25 ;  /* 0x0019381901007387 */ /* 0x000fea0000100800 */
[----:B------:R-:W-:-:S05]  /*e800*/  @!P4 IMAD.IADD R24, R24, 0x1, -R29 ;  /* 0x000000011818c824 */ /* 0x000fca00078e0a1d */
[----:B------:R0:W-:Y:S04]  /*e810*/  STL [R1+0x1934], R24 ;  /* 0x0019341801007387 */ /* 0x0001e80000100800 */
[----:B0-----:R-:W2:Y:S01]  /*e820*/  LDL R24, [R1+0x177c] ;  /* 0x00177c0001187983 */ /* 0x001ea20000100800 */
[C---:B-----5:R-:W-:Y:S02]  /*e830*/  ISETP.GT.U32.AND P0, PT, R29.reuse, R23, PT ;  /* 0x000000171d00720c */ /* 0x060fe40003f04070 */
[C---:B------:R-:W-:Y:S02]  /*e840*/  ISETP.GT.U32.AND P1, PT, R29.reuse, R22, PT ;  /* 0x000000161d00720c */ /* 0x040fe40003f24070 */
        /* <DEDUP_REMOVED lines=8> */
[----:B------:R-:W-:Y:S01]  /*e8d0*/  ISETP.GT.U32.AND P2, PT, R29, R14, PT ;  /* 0x0000000e1d00720c */ /* 0x000fe20003f44070 */
[----:B------:R-:W-:-:S06]  /*e8e0*/  @!P3 IMAD.IADD R20, R20, 0x1, -R29 ;  /* 0x000000011414b824 */ /* 0x000fcc00078e0a1d */
[--C-:B------:R-:W-:Y:S01]  /*e8f0*/  @!P5 IMAD.IADD R17, R17, 0x1, -R29.reuse ;  /* 0x000000011111d824 */ /* 0x100fe200078e0a1d */
[C---:B------:R-:W-:Y:S01]  /*e900*/  ISETP.GT.U32.AND P5, PT, R29.reuse, R23, PT ;  /* 0x000000171d00720c */ /* 0x040fe20003fa4070 */
[--C-:B------:R-:W-:Y:S01]  /*e910*/  @!P0 IMAD.IADD R16, R16, 0x1, -R29.reuse ;  /* 0x0000000110108824 */ /* 0x100fe200078e0a1d */
[----:B------:R-:W-:Y:S01]  /*e920*/  ISETP.GT.U32.AND P0, PT, R29, R22, PT ;  /* 0x000000161d00720c */ /* 0x000fe20003f04070 */
[--C-:B------:R-:W-:Y:S01]  /*e930*/  @!P1 IMAD.IADD R15, R15, 0x1, -R29.reuse ;  /* 0x000000010f0f9824 */ /* 0x100fe200078e0a1d */
[C---:B------:R-:W-:Y:S01]  /*e940*/  ISETP.GT.U32.AND P1, PT, R29.reuse, R21, PT ;  /* 0x000000151d00720c */ /* 0x040fe20003f24070 */
[----:B------:R-:W-:Y:S01]  /*e950*/  @!P2 IMAD.IADD R14, R14, 0x1, -R29 ;  /* 0x000000010e0ea824 */ /* 0x000fe200078e0a1d */
[----:B------:R-:W-:-:S07]  /*e960*/  ISETP.GT.U32.AND P2, PT, R29, R20, PT ;  /* 0x000000141d00720c */ /* 0x000fce0003f44070 */
[--C-:B------:R-:W-:Y:S02]  /*e970*/  @!P5 IMAD.IADD R23, R23, 0x1, -R29.reuse ;  /* 0x000000011717d824 */ /* 0x100fe400078e0a1d */
[--C-:B------:R-:W-:Y:S02]  /*e980*/  @!P0 IMAD.IADD R22, R22, 0x1, -R29.reuse ;  /* 0x0000000116168824 */ /* 0x100fe400078e0a1d */
[--C-:B------:R-:W-:Y:S02]  /*e990*/  @!P1 IMAD.IADD R21, R21, 0x1, -R29.reuse ;  /* 0x0000000115159824 */ /* 0x100fe400078e0a1d */
[----:B------:R-:W-:Y:S01]  /*e9a0*/  @!P2 IMAD.IADD R20, R20, 0x1, -R29 ;  /* 0x000000011414a824 */ /* 0x000fe200078e0a1d */
[----:B--2---:R-:W-:Y:S04]  /*e9b0*/  STL [R1+0x1958], R24 ;  /* 0x0019581801007387 */ /* 0x004fe80000100800 */
[----:B------:R-:W-:Y:S04]  /*e9c0*/  STL [R1+0x1930], R23 ;  /* 0x0019301701007387 */ /* 0x000fe80000100800 */
[----:B------:R-:W-:Y:S04]  /*e9d0*/  STL [R1+0x1944], R22 ;  /* 0x0019441601007387 */ /* 0x000fe80000100800 */
[----:B------:R-:W-:Y:S04]  /*e9e0*/  STL [R1+0x1948], R21 ;  /* 0x0019481501007387 */ /* 0x000fe80000100800 */
[----:B------:R0:W-:Y:S04]  /*e9f0*/  STL [R1+0x194c], R20 ;  /* 0x00194c1401007387 */ /* 0x0001e80000100800 */
[----:B0-----:R-:W2:Y:S01]  /*ea00*/  LDL R20, [R1+0x1770] ;  /* 0x0017700001147983 */ /* 0x001ea20000100800 */
[----:B------:R-:W-:-:S02]  /*ea10*/  ISETP.GT.U32.AND P3, PT, R29, R13, PT ;  /* 0x0000000d1d00720c */ /* 0x000fc40003f64070 */
[----:B------:R-:W-:-:S11]  /*ea20*/  ISETP.GT.U32.AND P4, PT, R29, R18, PT ;  /* 0x000000121d00720c */ /* 0x000fd60003f84070 */
[--C-:B------:R-:W-:Y:S01]  /*ea30*/  @!P3 IMAD.IADD R13, R13, 0x1, -R29.reuse ;  /* 0x000000010d0db824 */ /* 0x100fe200078e0a1d */
[----:B------:R-:W-:Y:S01]  /*ea40*/  ISETP.GT.U32.AND P3, PT, R29, R19, PT ;  /* 0x000000131d00720c */ /* 0x000fe20003f64070 */
[----:B--2---:R0:W-:Y:S04]  /*ea50*/  STL [R1+0x195c], R20 ;  /* 0x00195c1401007387 */ /* 0x0041e80000100800 */
[----:B0-----:R-:W2:Y:S08]  /*ea60*/  LDL.LU R20, [R1+0x394] ;  /* 0x0003940001147983 */ /* 0x001eb00000300800 */
[----:B------:R-:W-:-:S02]  /*ea70*/  @!P3 IMAD.IADD R19, R19, 0x1, -R29 ;  /* 0x000000011313b824 */ /* 0x000fc400078e0a1d */
[----:B------:R-:W-:Y:S01]  /*ea80*/  @!P4 IMAD.IADD R18, R18, 0x1, -R29 ;  /* 0x000000011212c824 */ /* 0x000fe200078e0a1d */
[----:B------:R-:W0:Y:S04]  /*ea90*/  S2R R27, SR_TID.X ;  /* 0x00000000001b7919 */ /* 0x000e280000002100 */
[----:B--2---:R-:W-:Y:S04]  /*eaa0*/  STL [R1+0x1960], R20 ;  /* 0x0019601401007387 */ /* 0x004fe80000100800 */
[----:B------:R-:W-:Y:S04]  /*eab0*/  STL [R1+0x1950], R19 ;  /* 0x0019501301007387 */ /* 0x000fe80000100800 */
[----:B------:R1:W-:Y:S04]  /*eac0*/  STL [R1+0x1954], R18 ;  /* 0x0019541201007387 */ /* 0x0003e80000100800 */
[----:B-1----:R-:W2:Y:S01]  /*ead0*/  LDL.LU R18, [R1+0x398] ;  /* 0x0003980001127983 */ /* 0x002ea20000300800 */
[----:B------:R-:W-:-:S02]  /*eae0*/  IMAD.MOV.U32 R26, RZ, RZ, 0x7f ;  /* 0x0000007fff1a7424 */ /* 0x000fc400078e00ff */
[----:B0-----:R-:W-:-:S03]  /*eaf0*/  IMAD.SHL.U32 R27, R27, 0x40, RZ ;  /* 0x000000401b1b7824 */ /* 0x001fc600078e00ff */
[----:B------:R-:W-:Y:S02]  /*eb00*/  IADD3 R26, R26, c[0x0][0x180], RZ ;  /* 0x000060001a1a7a10 */ /* 0x000fe40007ffe0ff */
[----:B------:R-:W-:Y:S02]  /*eb10*/  LOP3.LUT R24, R27, 0x1800, RZ, 0xc0, !PT ;  /* 0x000018001b187812 */ /* 0x000fe400078ec0ff */
[----:B------:R-:W-:Y:S01]  /*eb20*/  SHF.R.S32.HI R20, RZ, 0x1f, R26 ;  /* 0x0000001fff147819 */ /* 0x000fe2000001141a */
[----:B------:R-:W0:Y:S04]  /*eb30*/  S2R R23, SR_TID.X ;  /* 0x0000000000177919 */ /* 0x000e280000002100 */
[----:B--2---:R1:W-:Y:S04]  /*eb40*/  STL [R1+0x1964], R18 ;  /* 0x0019641201007387 */ /* 0x0043e80000100800 */
[----:B------:R-:W2:Y:S04]  /*eb50*/  LDL R22, [R1+0x1788] ;  /* 0x0017880001167983 */ /* 0x000ea80000100800 */
[----:B------:R-:W3:Y:S01]  /*eb60*/  LDL R25, [R1+0x1794] ;  /* 0x0017940001197983 */ /* 0x000ee20000100800 */
[----:B-1----:R-:W-:-:S03]  /*eb70*/  IMAD.MOV.U32 R18, RZ, RZ, 0x7f ;  /* 0x0000007fff127424 */ /* 0x002fc600078e00ff */
[----:B------:R-:W4:Y:S02]  /*eb80*/  LDL R19, [R1+0x17a0] ;  /* 0x0017a00001137983 */ /* 0x000f240000100800 */
[----:B------:R-:W-:Y:S02]  /*eb90*/  IADD3 R18, R18, c[0x0][0x180], RZ ;  /* 0x0000600012127a10 */ /* 0x000fe40007ffe0ff */
[----:B------:R1:W-:Y:S02]  /*eba0*/  STL [R1+0x13ac], R24 ;  /* 0x0013ac1801007387 */ /* 0x0003e40000100800 */
[----:B------:R-:W-:Y:S02]  /*ebb0*/  LEA.HI R20, R20, R18, RZ, 0x7 ;  /* 0x0000001214147211 */ /* 0x000fe400078f38ff */
[----:B------:R-:W5:Y:S04]  /*ebc0*/  LDL R27, [R1+0x17a8] ;  /* 0x0017a800011b7983 */ /* 0x000f680000100800 */
[----:B------:R-:W2:Y:S04]  /*ebd0*/  LDL R26, [R1+0x17a4] ;  /* 0x0017a400011a7983 */ /* 0x000ea80000100800 */
[----:B------:R-:W2:Y:S04]  /*ebe0*/  LDL R21, [R1+0x179c] ;  /* 0x00179c0001157983 */ /* 0x000ea80000100800 */
[----:B------:R-:W2:Y:S04]  /*ebf0*/  LDL.LU R18, [R1+0x1964] ;  /* 0x0019640001127983 */ /* 0x000ea80000300800 */
[----:B------:R-:W2:Y:S01]  /*ec00*/  LDL.LU R20, [R1+0x1960] ;  /* 0x0019600001147983 */ /* 0x000ea20000300800 */
[----:B0-----:R-:W-:-:S05]  /*ec10*/  LOP3.LUT R23, R23, 0x7, RZ, 0xc0, !PT ;  /* 0x0000000717177812 */ /* 0x001fca00078ec0ff */
[----:B------:R-:W-:Y:S01]  /*ec20*/  IMAD.SHL.U32 R23, R23, 0x100, RZ ;  /* 0x0000010017177824 */ /* 0x000fe200078e00ff */
[C---:B------:R-:W-:Y:S02]  /*ec30*/  ISETP.GT.U32.AND P5, PT, R29.reuse, R17, PT ;  /* 0x000000111d00720c */ /* 0x040fe40003fa4070 */
[C---:B------:R-:W-:Y:S02]  /*ec40*/  ISETP.GT.U32.AND P0, PT, R29.reuse, R16, PT ;  /* 0x000000101d00720c */ /* 0x040fe40003f04070 */
[C---:B------:R-:W-:Y:S02]  /*ec50*/  ISETP.GT.U32.AND P1, PT, R29.reuse, R15, PT ;  /* 0x0000000f1d00720c */ /* 0x040fe40003f24070 */
[C---:B------:R-:W-:Y:S02]  /*ec60*/  ISETP.GT.U32.AND P2, PT, R29.reuse, R14, PT ;  /* 0x0000000e1d00720c */ /* 0x040fe40003f44070 */
[C---:B------:R-:W-:Y:S02]  /*ec70*/  ISETP.GT.U32.AND P6, PT, R29.reuse, R13, PT ;  /* 0x0000000d1d00720c */ /* 0x040fe40003fc4070 */
[----:B------:R-:W-:-:S02]  /*ec80*/  ISETP.GT.U32.AND P3, PT, R29, R12, PT ;  /* 0x0000000c1d00720c */ /* 0x000fc40003f64070 */
[----:B------:R-:W-:Y:S01]  /*ec90*/  ISETP.GT.U32.AND P4, PT, R29, R11, PT ;  /* 0x0000000b1d00720c */ /* 0x000fe20003f84070 */
[--C-:B------:R-:W-:Y:S01]  /*eca0*/  @!P5 IMAD.IADD R17, R17, 0x1, -R29.reuse ;  /* 0x000000011111d824 */ /* 0x100fe200078e0a1d */
[C---:B------:R-:W-:Y:S01]  /*ecb0*/  ISETP.GT.U32.AND P5, PT, R29.reuse, R10, PT ;  /* 0x0000000a1d00720c */ /* 0x040fe20003fa4070 */
[--C-:B------:R-:W-:Y:S01]  /*ecc0*/  @!P0 IMAD.IADD R16, R16, 0x1, -R29.reuse ;  /* 0x0000000110108824 */ /* 0x100fe200078e0a1d */
        /* <DEDUP_REMOVED lines=26> */
[----:B------:R-:W-:Y:S01]  /*ee70*/  ISETP.GT.U32.AND P5, PT, R29, R9, PT ;  /* 0x000000091d00720c */ /* 0x000fe20003fa4070 */
[----:B------:R-:W-:Y:S01]  /*ee80*/  @!P0 IMAD.IADD R2, R2, 0x1, -R29 ;  /* 0x0000000102028824 */ /* 0x000fe200078e0a1d */
[----:B--2---:R-:W-:-:S02]  /*ee90*/  LOP3.LUT R23, R23, R24, R20, 0xfe, !PT ;  /* 0x0000001817177212 */ /* 0x004fc400078efe14 */
[----:B------:R-:W2:Y:S04]  /*eea0*/  LDL.LU R20, [R1+0x195c] ;  /* 0x00195c0001147983 */ /* 0x000ea80000300800 */
[----:B-1----:R-:W4:Y:S01]  /*eeb0*/  LDL.LU R24, [R1+0x1958] ;  /* 0x0019580001187983 */ /* 0x002f220000300800 */
[--C-:B------:R-:W-:Y:S01]  /*eec0*/  @!P1 IMAD.IADD R0, R0, 0x1, -R29.reuse ;  /* 0x0000000100009824 */ /* 0x100fe200078e0a1d */
[C---:B------:R-:W-:Y:S02]  /*eed0*/  ISETP.GT.U32.AND P0, PT, R29.reuse, R8, PT ;  /* 0x000000081d00720c */ /* 0x040fe40003f04070 */
[C---:B------:R-:W-:Y:S01]  /*eee0*/  ISETP.GT.U32.AND P1, PT, R29.reuse, R7, PT ;  /* 0x000000071d00720c */ /* 0x040fe20003f24070 */
        /* <DEDUP_REMOVED lines=12> */
[----:B------:R-:W-:Y:S01]  /*efb0*/  @!P1 IMAD.IADD R7, R7, 0x1, -R29 ;  /* 0x0000000107079824 */ /* 0x000fe200078e0a1d */
[----:B------:R-:W-:-:S02]  /*efc0*/  ISETP.GT.U32.AND P1, PT, R29, R28, PT ;  /* 0x0000001c1d00720c */ /* 0x000fc40003f24070 */
[----:B------:R-:W0:Y:S04]  /*efd0*/  S2R R29, SR_TID.X ;  /* 0x00000000001d7919 */ /* 0x000e280000002100 */
[----:B------:R1:W-:Y:S04]  /*efe0*/  STL [R1+0x5cc], R23 ;  /* 0x0005cc1701007387 */ /* 0x0003e80000100800 */
[----:B-1----:R-:W5:Y:S01]  /*eff0*/  LDL R23, [R1+0x1798] ;  /* 0x0017980001177983 */ /* 0x002f620000100800 */
[----:B0-----:R-:W-:-:S05]  /*f000*/  IMAD.SHL.U32 R29, R29, 0x80, RZ ;  /* 0x000000801d1d7824 */ /* 0x001fca00078e00ff */
[----:B------:R-:W-:Y:S02]  /*f010*/  LOP3.LUT R18, R18, 0x800, R29, 0xf8, !PT ;  /* 0x0000080012127812 */ /* 0x000fe400078ef81d */
[----:B------:R-:W-:-:S03]  /*f020*/  IABS R29, c[0x0][0x17c] ;  /* 0x00005f00001d7a13 */ /* 0x000fc60000000000 */
[----:B------:R0:W-:Y:S02]  /*f030*/  STL [R1+0x5c4], R18 ;  /* 0x0005c41201007387 */ /* 0x0001e40000100800 */
[--C-:B------:R-:W-:Y:S02]  /*f040*/  @!P2 IMAD.IADD R6, R6, 0x1, -R29.reuse ;  /* 0x000000010606a824 */ /* 0x100fe400078e0a1d */
[--C-:B------:R-:W-:Y:S02]  /*f050*/  @!P3 IMAD.IADD R5, R5, 0x1, -R29.reuse ;  /* 0x000000010505b824 */ /* 0x100fe400078e0a1d */
[--C-:B------:R-:W-:Y:S01]  /*f060*/  @!P4 IMAD.IADD R4, R4, 0x1, -R29.reuse ;  /* 0x000000010404c824 */ /* 0x100fe200078e0a1d */
[----:B------:R-:W-:Y:S01]  /*f070*/  ISETP.GE.AND P4, PT, R22, RZ, PT ;  /* 0x000000ff1600720c */ /* 0x000fe20003f86270 */
[----:B------:R-:W-:Y:S01]  /*f080*/  @!P5 IMAD.IADD R3, R3, 0x1, -R29 ;  /* 0x000000010303d824 */ /* 0x000fe200078e0a1d */
[----:B---3--:R-:W-:Y:S01]  /*f090*/  ISETP.GE.AND P5, PT, R25, RZ, PT ;  /* 0x000000ff1900720c */ /* 0x008fe20003fa6270 */
[----:B------:R-:W3:Y:S04]  /*f0a0*/  LDL R22, [R1+0x1784] ;  /* 0x0017840001167983 */ /* 0x000ee80000100800 */
[----:B------:R-:W3:Y:S01]  /*f0b0*/  LDL R25, [R1+0x1780] ;  /* 0x0017800001197983 */ /* 0x000ee20000100800 */
[----:B--2---:R-:W-:-:S03]  /*f0c0*/  ISETP.GE.AND P2, PT, R20, RZ, PT ;  /* 0x000000ff1400720c */ /* 0x004fc60003f46270 */
[----:B------:R-:W2:Y:S01]  /*f0d0*/  LDL R20, [R1+0x1790] ;  /* 0x0017900001147983 */ /* 0x000ea20000100800 */
[----:B----4-:R-:W-:-:S03]  /*f0e0*/  ISETP.GE.AND P3, PT, R24, RZ, PT ;  /* 0x000000ff1800720c */ /* 0x010fc60003f66270 */
[----:B------:R-:W4:Y:S04]  /*f0f0*/  LDL R24, [R1+0x178c] ;  /* 0x00178c0001187983 */ /* 0x000f280000100800 */
[----:B0-----:R-:W2:Y:S01]  /*f100*/  LDL.LU R18, [R1+0x60] ;  /* 0x0000600001127983 */ /* 0x001ea20000300800 */
[--C-:B------:R-:W-:Y:S01]  /*f110*/  @!P0 IMAD.IADD R2, R2, 0x1, -R29.reuse ;  /* 0x0000000102028824 */ /* 0x100fe200078e0a1d */
[----:B-----5:R-:W-:Y:S01]  /*f120*/  ISETP.GE.AND P0, PT, R27, RZ, PT ;  /* 0x000000ff1b00720c */ /* 0x020fe20003f06270 */
[----:B------:R-:W-:Y:S01]  /*f130*/  @!P1 IMAD.IADD R28, R28, 0x1, -R29 ;  /* 0x000000011c1c9824 */ /* 0x000fe200078e0a1d */
[----:B------:R-:W-:Y:S01]  /*f140*/  ISETP.GE.AND P1, PT, R19, RZ, PT ;  /* 0x000000ff1300720c */ /* 0x000fe20003f26270 */
[----:B------:R-:W5:Y:S04]  /*f150*/  LDL R27, [R1+0x1778] ;  /* 0x00177800011b7983 */ /* 0x000f680000100800 */
[----:B------:R-:W3:Y:S01]  /*f160*/  LDL.LU R19, [R1+0x5c] ;  /* 0x00005c0001137983 */ /* 0x000ee20000300800 */
[----:B--2---:R-:W-:Y:S01]  /*f170*/  @!P2 IMAD.MOV R18, RZ, RZ, -R18 ;  /* 0x000000ffff12a224 */ /* 0x004fe200078e0a12 */
[----:B------:R-:W-:-:S02]  /*f180*/  ISETP.GE.AND P2, PT, R26, RZ, PT ;  /* 0x000000ff1a00720c */ /* 0x000fc40003f46270 */
[----:B------:R-:W2:Y:S04]  /*f190*/  LDL R26, [R1+0x1774] ;  /* 0x00177400011a7983 */ /* 0x000ea80000100800 */
[----:B------:R0:W-:Y:S04]  /*f1a0*/  STL [R1+0x3e0], R18 ;  /* 0x0003e01201007387 */ /* 0x0001e80000100800 */
[----:B0-----:R-:W2:Y:S01]  /*f1b0*/  LDL.LU R18, [R1+0x58] ;  /* 0x0000580001127983 */ /* 0x001ea20000300800 */
[----:B---3--:R-:W-:Y:S01]  /*f1c0*/  @!P3 IMAD.MOV R19, RZ, RZ, -R19 ;  /* 0x000000ffff13b224 */ /* 0x008fe200078e0a13 */
[----:B------:R-:W-:-:S02]  /*f1d0*/  ISETP.GE.AND P3, PT, R21, RZ, PT ;  /* 0x000000ff1500720c */ /* 0x000fc40003f66270 */
[----:B------:R-:W3:Y:S04]  /*f1e0*/  LDL R21, [R1+0x176c] ;  /* 0x00176c0001157983 */ /* 0x000ee80000100800 */
[----:B------:R0:W-:Y:S04]  /*f1f0*/  STL [R1+0x3dc], R19 ;  /* 0x0003dc1301007387 */ /* 0x0001e80000100800 */
[----:B0-----:R-:W3:Y:S01]  /*f200*/  LDL.LU R19, [R1+0x54] ;  /* 0x0000540001137983 */ /* 0x001ee20000300800 */
        /* <DEDUP_REMOVED lines=11> */
[----:B----4-:R-:W-:-:S02]  /*f2c0*/  ISETP.GE.AND P1, PT, R24, RZ, PT ;  /* 0x000000ff1800720c */ /* 0x010fc40003f26270 */
[----:B------:R-:W2:Y:S04]  /*f2d0*/  LDL R24, [R1+0x1760] ;  /* 0x0017600001187983 */ /* 0x000ea80000100800 */
[----:B------:R0:W-:Y:S04]  /*f2e0*/  STL [R1+0x3d0], R18 ;  /* 0x0003d01201007387 */ /* 0x0001e80000100800 */
[----:B0-----:R-:W4:Y:S01]  /*f2f0*/  LDL.LU R18, [R1+0x48] ;  /* 0x0000480001127983 */ /* 0x001f220000300800 */
[----:B---3--:R-:W-:Y:S01]  /*f300*/  @!P0 IMAD.MOV R19, RZ, RZ, -R19 ;  /* 0x000000ffff138224 */ /* 0x008fe200078e0a13 */
[----:B------:R-:W-:-:S02]  /*f310*/  ISETP.GE.AND P0, PT, R22, RZ, PT ;  /* 0x000000ff1600720c */ /* 0x000fc40003f06270 */
[----:B------:R-:W3:Y:S04]  /*f320*/  LDL R22, [R1+0x175c] ;  /* 0x00175c0001167983 */ /* 0x000ee80000100800 */
[----:B------:R0:W-:Y:S04]  /*f330*/  STL [R1+0x3cc], R19 ;  /* 0x0003cc1301007387 */ /* 0x0001e80000100800 */
[----:B0-----:R-:W2:Y:S01]  /*f340*/  LDL.LU R19, [R1+0x44] ;  /* 0x0000440001137983 */ /* 0x001ea20000300800 */
[----:B----4-:R-:W-:Y:S01]  /*f350*/  @!P2 IMAD.MOV R18, RZ, RZ, -R18 ;  /* 0x000000ffff12a224 */ /* 0x010fe200078e0a12 */
[----:B------:R-:W-:-:S02]  /*f360*/  ISETP.GE.AND P2, PT, R25, RZ, PT ;  /* 0x000000ff1900720c */ /* 0x000fc40003f46270 */
[----:B------:R-:W4:Y:S04]  /*f370*/  LDL R25, [R1+0x1758] ;  /* 0x0017580001197983 */ /* 0x000f280000100800 */
[----:B------:R0:W-:Y:S04]  /*f380*/  STL [R1+0x3c8], R18 ;  /* 0x0003c81201007387 */ /* 0x0001e80000100800 */
[----:B0-----:R-:W3:Y:S01]  /*f390*/  LDL.LU R18, [R1+0x40] ;  /* 0x0000400001127983 */ /* 0x001ee20000300800 */
[----:B--2---:R-:W-:Y:S01]  /*f3a0*/  @!P3 IMAD.MOV R19, RZ, RZ, -R19 ;  /* 0x000000ffff13b224 */ /* 0x004fe200078e0a13 */
[----:B-----5:R-:W-:-:S02]  /*f3b0*/  ISETP.GE.AND P3, PT, R27, RZ, PT ;  /* 0x000000ff1b00720c */ /* 0x020fc40003f66270 */
[----:B------:R-:W2:Y:S04]  /*f3c0*/  LDL R27, [R1+0x1754] ;  /* 0x00175400011b7983 */ /* 0x000ea80000100800 */
[----:B------:R0:W-:Y:S04]  /*f3d0*/  STL [R1+0x3c4], R19 ;  /* 0x0003c41301007387 */ /* 0x0001e80000100800 */
[----:B0-----:R-:W5:Y:S01]  /*f3e0*/  LDL.LU R19, [R1+0x3c] ;  /* 0x00003c0001137983 */ /* 0x001f620000300800 */
[----:B---3--:R-:W-:Y:S01]  /*f3f0*/  @!P4 IMAD.MOV R18, RZ, RZ, -R18 ;  /* 0x000000ffff12c224 */ /* 0x008fe200078e0a12 */
[----:B------:R-:W-:-:S02]  /*f400*/  ISETP.GE.AND P4, PT, R26, RZ, PT ;  /* 0x000000ff1a00720c */ /* 0x000fc40003f86270 */
[----:B------:R-:W3:Y:S04]  /*f410*/  LDL R26, [R1+0x1750] ;  /* 0x00175000011a7983 */ /* 0x000ee80000100800 */
[----:B------:R0:W-:Y:S04]  /*f420*/  STL [R1+0x3c0], R18 ;  /* 0x0003c01201007387 */ /* 0x0001e80000100800 */
[----:B0-----:R-:W2:Y:S01]  /*f430*/  LDL.LU R18, [R1+0x38] ;  /* 0x0000380001127983 */ /* 0x001ea20000300800 */
[----:B-----5:R-:W-:Y:S01]  /*f440*/  @!P5 IMAD.MOV R19, RZ, RZ, -R19 ;  /* 0x000000ffff13d224 */ /* 0x020fe200078e0a13 */
[----:B------:R-:W-:-:S02]  /*f450*/  ISETP.GE.AND P5, PT, R21, RZ, PT ;  /* 0x000000ff1500720c */ /* 0x000fc40003fa6270 */
[----:B------:R-:W5:Y:S04]  /*f460*/  LDL R21, [R1+0x174c] ;  /* 0x00174c0001157983 */ /* 0x000f680000100800 */
        /* <DEDUP_REMOVED lines=78> */
[----:B------:R-:W-:-:S04]  /*f950*/  ISETP.GE.AND P3, PT, R21, RZ, PT ;  /* 0x000000ff1500720c */ /* 0x000fc80003f66270 */
[----:B------:R0:W-:Y:S04]  /*f960*/  STL [R1+0x37c], R19 ;  /* 0x00037c1301007387 */ /* 0x0001e80000100800 */
[----:B------:R-:W3:Y:S04]  /*f970*/  LDL R21, [R1+0x170c] ;  /* 0x00170c0001157983 */ /* 0x000ee80000100800 */
        /* <DEDUP_REMOVED lines=907> */
[----:B-----5:R-:W-:-:S04]  /*13230*/  ISETP.GE.AND P5, PT, R27, RZ, PT ;  /* 0x000000ff1b00720c */ /* 0x020fc80003fa6270 */
[----:B------:R0:W-:Y:S04]  /*13240*/  STL [R1+0x54], R19 ;  /* 0x0000541301007387 */ /* 0x0001e80000100800 */
[----:B0-----:R-:W2:Y:S04]  /*13250*/  LDL.LU R19, [R1+0x144] ;  /* 0x0001440001137983 */ /* 0x001ea80000300800 */
[----:B------:R-:W5:Y:S01]  /*13260*/  LDL R27, [R1+0x1434] ;  /* 0x00143400011b7983 */ /* 0x000f620000100800 */
[----:B---3--:R-:W-:-:S05]  /*13270*/  @!P1 IMAD.MOV R18, RZ, RZ, -R18 ;  /* 0x000000ffff129224 */ /* 0x008fca00078e0a12 */
[----:B------:R0:W-:Y:S04]  /*13280*/  STL [R1+0x50], R18 ;  /* 0x0000501201007387 */ /* 0x0001e80000100800 */
[----:B0-----:R-:W3:Y:S01]  /*13290*/  LDL.LU R18, [R1+0x13c] ;  /* 0x00013c0001127983 */ /* 0x001ee20000300800 */
[----:B--2---:R-:W-:Y:S01]  /*132a0*/  @!P0 IMAD.MOV R19, RZ, RZ, -R19 ;  /* 0x000000ffff138224 */ /* 0x004fe200078e0a13 */
[----:B------:R-:W-:Y:S02]  /*132b0*/  ISETP.GE.AND P1, PT, R26, RZ, PT ;  /* 0x000000ff1a00720c */ /* 0x000fe40003f26270 */
[----:B------:R-:W2:Y:S01]  /*132c0*/  LDL R26, [R1+0x1430] ;  /* 0x00143000011a7983 */ /* 0x000ea20000100800 */
[----:B------:R-:W-:-:S03]  /*132d0*/  ISETP.GE.AND P0, PT, R21, RZ, PT ;  /* 0x000000ff1500720c */ /* 0x000fc60003f06270 */
[----:B------:R0:W-:Y:S04]  /*132e0*/  STL [R1+0x4c], R19 ;  /* 0x00004c1301007387 */ /* 0x0001e80000100800 */
[----:B0-----:R-:W2:Y:S01]  /*132f0*/  LDL.LU R19, [R1+0xfc] ;  /* 0x0000fc0001137983 */ /* 0x001ea20000300800 */
[----:B---3--:R-:W-:-:S05]  /*13300*/  @!P2 IMAD.MOV R18, RZ, RZ, -R18 ;  /* 0x000000ffff12a224 */ /* 0x008fca00078e0a12 */
[----:B------:R0:W-:Y:S04]  /*13310*/  STL [R1+0x48], R18 ;  /* 0x0000481201007387 */ /* 0x0001e80000100800 */
[----:B0-----:R-:W3:Y:S04]  /*13320*/  LDL R18, [R1+0x142c] ;  /* 0x00142c0001127983 */ /* 0x001ee80000100800 */
[----:B------:R-:W3:Y:S01]  /*13330*/  LDL.LU R21, [R1+0x114] ;  /* 0x0001140001157983 */ /* 0x000ee20000300800 */
[----:B------:R-:W-:Y:S01]  /*13340*/  ISETP.GE.AND P2, PT, R23, RZ, PT ;  /* 0x000000ff1700720c */ /* 0x000fe20003f46270 */
[----:B--2---:R-:W-:Y:S01]  /*13350*/  @!P3 IMAD.MOV R19, RZ, RZ, -R19 ;  /* 0x000000ffff13b224 */ /* 0x004fe200078e0a13 */
[----:B------:R-:W-:Y:S01]  /*13360*/  ISETP.GE.AND P3, PT, R20, RZ, PT ;  /* 0x000000ff1400720c */ /* 0x000fe20003f66270 */
[----:B------:R-:W2:Y:S04]  /*13370*/  LDL R23, [R1+0x1428] ;  /* 0x0014280001177983 */ /* 0x000ea80000100800 */
[----:B------:R-:W2:Y:S04]  /*13380*/  LDL.LU R20, [R1+0x11c] ;  /* 0x00011c0001147983 */ /* 0x000ea80000300800 */
[----:B------:R0:W-:Y:S04]  /*13390*/  STL [R1+0x44], R19 ;  /* 0x0000441301007387 */ /* 0x0001e80000100800 */
[----:B0-----:R-:W4:Y:S01]  /*133a0*/  LDL R19, [R1+0x1424] ;  /* 0x0014240001137983 */ /* 0x001f220000100800 */
[----:B---3--:R-:W-:Y:S01]  /*133b0*/  @!P4 IMAD.MOV R21, RZ, RZ, -R21 ;  /* 0x000000ffff15c224 */ /* 0x008fe200078e0a15 */
[----:B------:R-:W-:-:S02]  /*133c0*/  ISETP.GE.AND P4, PT, R24, RZ, PT ;  /* 0x000000ff1800720c */ /* 0x000fc40003f86270 */
[----:B------:R-:W3:Y:S04]  /*133d0*/  LDL R24, [R1+0x1420] ;  /* 0x0014200001187983 */ /* 0x000ee80000100800 */
[----:B------:R0:W-:Y:S04]  /*133e0*/  STL [R1+0x40], R21 ;  /* 0x0000401501007387 */ /* 0x0001e80000100800 */
[----:B0-----:R-:W3:Y:S01]  /*133f0*/  LDL.LU R21, [R1+0x10c] ;  /* 0x00010c0001157983 */ /* 0x001ee20000300800 */
[----:B--2---:R-:W-:Y:S01]  /*13400*/  @!P5 IMAD.MOV R20, RZ, RZ, -R20 ;  /* 0x000000ffff14d224 */ /* 0x004fe200078e0a14 */
[----:B------:R-:W-:-:S04]  /*13410*/  ISETP.GE.AND P5, PT, R22, RZ, PT ;  /* 0x000000ff1600720c */ /* 0x000fc80003fa6270 */
[----:B------:R0:W-:Y:S01]  /*13420*/  STL [R1+0x3c], R20 ;  /* 0x00003c1401007387 */ /* 0x0001e20000100800 */
[----:B------:R-:W-:-:S03]  /*13430*/  @!P6 IMAD.IADD R0, R0, 0x1, -R29 ;  /* 0x000000010000e824 */ /* 0x000fc600078e0a1d */
[----:B0-----:R-:W2:Y:S04]  /*13440*/  LDL R20, [R1+0x141c] ;  /* 0x00141c0001147983 */ /* 0x001ea80000100800 */
[----:B------:R-:W2:Y:S01]  /*13450*/  LDL.LU R22, [R1+0x104] ;  /* 0x0001040001167983 */ /* 0x000ea20000300800 */
[----:B---3--:R-:W-:-:S05]  /*13460*/  @!P1 IMAD.MOV R21, RZ, RZ, -R21 ;  /* 0x000000ffff159224 */ /* 0x008fca00078e0a15 */
[----:B------:R0:W-:Y:S04]  /*13470*/  STL [R1+0x38], R21 ;  /* 0x0000381501007387 */ /* 0x0001e80000100800 */
[----:B0-----:R-:W3:Y:S04]  /*13480*/  LDL R21, [R1+0x1418] ;  /* 0x0014180001157983 */ /* 0x001ee80000100800 */
[----:B------:R-:W3:Y:S01]  /*13490*/  LDL.LU R29, [R1+0xc0] ;  /* 0x0000c000011d7983 */ /* 0x000ee20000300800 */
[----:B--2---:R-:W-:Y:S01]  /*134a0*/  @!P0 IMAD.MOV R22, RZ, RZ, -R22 ;  /* 0x000000ffff168224 */ /* 0x004fe200078e0a16 */
[----:B----4-:R-:W-:-:S04]  /*134b0*/  ISETP.GE.AND P1, PT, R25, RZ, PT ;  /* 0x000000ff1900720c */ /* 0x010fc80003f26270 */
[----:B------:R0:W-:Y:S01]  /*134c0*/  STL [R1+0x34], R22 ;  /* 0x0000341601007387 */ /* 0x0001e20000100800 */
[----:B-----5:R-:W-:-:S03]  /*134d0*/  ISETP.GE.AND P0, PT, R27, RZ, PT ;  /* 0x000000ff1b00720c */ /* 0x020fc60003f06270 */
[----:B0-----:R-:W2:Y:S04]  /*134e0*/  LDL R22, [R1+0x1414] ;  /* 0x0014140001167983 */ /* 0x001ea80000100800 */
[----:B------:R-:W4:Y:S04]  /*134f0*/  LDL.LU R25, [R1+0xd8] ;  /* 0x0000d80001197983 */ /* 0x000f280000300800 */
[----:B------:R-:W5:Y:S01]  /*13500*/  LDL R27, [R1+0x1410] ;  /* 0x00141000011b7983 */ /* 0x000f620000100800 */
[----:B---3--:R-:W-:Y:S01]  /*13510*/  @!P2 IMAD.MOV R29, RZ, RZ, -R29 ;  /* 0x000000ffff1da224 */ /* 0x008fe200078e0a1d */
[----:B------:R-:W-:-:S02]  /*13520*/  ISETP.GE.AND P2, PT, R26, RZ, PT ;  /* 0x000000ff1a00720c */ /* 0x000fc40003f46270 */
[----:B------:R-:W3:Y:S04]  /*13530*/  LDL R26, [R1+0x140c] ;  /* 0x00140c00011a7983 */ /* 0x000ee80000100800 */
[----:B------:R0:W-:Y:S04]  /*13540*/  STL [R1+0x30], R29 ;  /* 0x0000301d01007387 */ /* 0x0001e80000100800 */
[----:B0-----:R-:W2:Y:S01]  /*13550*/  LDL.LU R29, [R1+0xdc] ;  /* 0x0000dc00011d7983 */ /* 0x001ea20000300800 */
[----:B----4-:R-:W-:Y:S01]  /*13560*/  @!P3 IMAD.MOV R25, RZ, RZ, -R25 ;  /* 0x000000ffff19b224 */ /* 0x010fe200078e0a19 */
[----:B------:R-:W-:-:S04]  /*13570*/  ISETP.GE.AND P3, PT, R18, RZ, PT ;  /* 0x000000ff1200720c */ /* 0x000fc80003f66270 */
[----:B------:R0:W-:Y:S04]  /*13580*/  STL [R1+0x2c], R25 ;  /* 0x00002c1901007387 */ /* 0x0001e80000100800 */
[----:B0-----:R-:W4:Y:S04]  /*13590*/  LDL R25, [R1+0x1408] ;  /* 0x0014080001197983 */ /* 0x001f280000100800 */
[----:B------:R-:W3:Y:S01]  /*135a0*/  LDL.LU R18, [R1+0xcc] ;  /* 0x0000cc0001127983 */ /* 0x000ee20000300800 */
[----:B--2---:R-:W-:Y:S01]  /*135b0*/  @!P4 IMAD.MOV R29, RZ, RZ, -R29 ;  /* 0x000000ffff1dc224 */ /* 0x004fe200078e0a1d */
[----:B------:R-:W-:-:S04]  /*135c0*/  ISETP.GE.AND P4, PT, R23, RZ, PT ;  /* 0x000000ff1700720c */ /* 0x000fc80003f86270 */
[----:B------:R0:W-:Y:S04]  /*135d0*/  STL [R1+0x28], R29 ;  /* 0x0000281d01007387 */ /* 0x0001e80000100800 */
[----:B0-----:R-:W2:Y:S04]  /*135e0*/  LDL R29, [R1+0x1404] ;  /* 0x00140400011d7983 */ /* 0x001ea80000100800 */
[----:B------:R-:W2:Y:S01]  /*135f0*/  LDL.LU R23, [R1+0xc4] ;  /* 0x0000c40001177983 */ /* 0x000ea20000300800 */
[----:B---3--:R-:W-:Y:S01]  /*13600*/  @!P5 IMAD.MOV R18, RZ, RZ, -R18 ;  /* 0x000000ffff12d224 */ /* 0x008fe200078e0a12 */
[----:B------:R-:W-:-:S04]  /*13610*/  ISETP.GE.AND P5, PT, R19, RZ, PT ;  /* 0x000000ff1300720c */ /* 0x000fc80003fa6270 */
[----:B------:R0:W-:Y:S04]  /*13620*/  STL [R1+0x24], R18 ;  /* 0x0000241201007387 */ /* 0x0001e80000100800 */
[----:B0-----:R-:W3:Y:S04]  /*13630*/  LDL.LU R18, [R1+0x1954] ;  /* 0x0019540001127983 */ /* 0x001ee80000300800 */
[----:B------:R-:W3:Y:S01]  /*13640*/  LDL.LU R19, [R1+0x18] ;  /* 0x0000180001137983 */ /* 0x000ee20000300800 */
[----:B--2---:R-:W-:-:S05]  /*13650*/  @!P1 IMAD.MOV R23, RZ, RZ, -R23 ;  /* 0x000000ffff179224 */ /* 0x004fca00078e0a17 */
[----:B------:R0:W-:Y:S04]  /*13660*/  STL [R1+0x20], R23 ;  /* 0x0000201701007387 */ /* 0x0001e80000100800 */
[----:B0-----:R-:W2:Y:S01]  /*13670*/  LDL.LU R23, [R1+0x14] ;  /* 0x0000140001177983 */ /* 0x001ea20000300800 */
[----:B------:R-:W-:-:S03]  /*13680*/  ISETP.GE.AND P1, PT, R24, RZ, PT ;  /* 0x000000ff1800720c */ /* 0x000fc60003f26270 */
[----:B------:R-:W4:Y:S01]  /*13690*/  LDL R24, [R1+0x13fc] ;  /* 0x0013fc0001187983 */ /* 0x000f220000100800 */
[----:B---3--:R-:W-:Y:S01]  /*136a0*/  @!P0 IMAD.MOV R19, RZ, RZ, -R19 ;  /* 0x000000ffff138224 */ /* 0x008fe200078e0a13 */
[----:B------:R-:W-:-:S04]  /*136b0*/  ISETP.GE.AND P0, PT, R20, RZ, PT ;  /* 0x000000ff1400720c */ /* 0x000fc80003f06270 */
[----:B------:R0:W-:Y:S04]  /*136c0*/  STL [R1+0x1c], R19 ;  /* 0x00001c1301007387 */ /* 0x0001e80000100800 */
[----:B0-----:R-:W3:Y:S04]  /*136d0*/  LDL.LU R19, [R1+0x1950] ;  /* 0x0019500001137983 */ /* 0x001ee80000300800 */
        /* <DEDUP_REMOVED lines=11> */
[----:B--2---:R-:W-:Y:S01]  /*13790*/  @!P4 IMAD.MOV R21, RZ, RZ, -R21 ;  /* 0x000000ffff15c224 */ /* 0x004fe200078e0a15 */
[----:B-----5:R-:W-:-:S04]  /*137a0*/  ISETP.GE.AND P4, PT, R27, RZ, PT ;  /* 0x000000ff1b00720c */ /* 0x020fc80003f86270 */
[----:B------:R0:W-:Y:S04]  /*137b0*/  STL [R1+0x10], R21 ;  /* 0x0000101501007387 */ /* 0x0001e80000100800 */
[----:B0-----:R-:W2:Y:S04]  /*137c0*/  LDL.LU R21, [R1+0x1948] ;  /* 0x0019480001157983 */ /* 0x001ea80000300800 */
[----:B------:R-:W5:Y:S01]  /*137d0*/  LDL.LU R27, [R1+0x4] ;  /* 0x00000400011b7983 */ /* 0x000f620000300800 */
[----:B---3--:R-:W-:Y:S01]  /*137e0*/  @!P5 IMAD.MOV R22, RZ, RZ, -R22 ;  /* 0x000000ffff16d224 */ /* 0x008fe200078e0a16 */
[----:B------:R-:W-:-:S04]  /*137f0*/  ISETP.GE.AND P5, PT, R26, RZ, PT ;  /* 0x000000ff1a00720c */ /* 0x000fc80003fa6270 */
[----:B------:R0:W-:Y:S04]  /*13800*/  STL [R1+0xc], R22 ;  /* 0x00000c1601007387 */ /* 0x0001e80000100800 */
[----:B0-----:R-:W3:Y:S04]  /*13810*/  LDL.LU R22, [R1+0x1944] ;  /* 0x0019440001167983 */ /* 0x001ee80000300800 */
[----:B------:R-:W2:Y:S01]  /*13820*/  LDL.LU R26, [R1] ;  /* 0x00000000011a7983 */ /* 0x000ea20000300800 */
[----:B-----5:R-:W-:-:S05]  /*13830*/  @!P1 IMAD.MOV R27, RZ, RZ, -R27 ;  /* 0x000000ffff1b9224 */ /* 0x020fca00078e0a1b */
[----:B------:R0:W-:Y:S04]  /*13840*/  STL [R1+0x8], R27 ;  /* 0x0000081b01007387 */ /* 0x0001e80000100800 */
[----:B0-----:R-:W5:Y:S01]  /*13850*/  LDL.LU R27, [R1+0x1940] ;  /* 0x00194000011b7983 */ /* 0x001f620000300800 */
[----:B----4-:R-:W-:Y:S01]  /*13860*/  ISETP.GE.AND P1, PT, R25, RZ, PT ;  /* 0x000000ff1900720c */ /* 0x010fe20003f26270 */
[----:B--2---:R-:W-:Y:S02]  /*13870*/  @!P0 IMAD.MOV R26, RZ, RZ, -R26 ;  /* 0x000000ffff1a8224 */ /* 0x004fe400078e0a1a */
[----:B-----5:R-:W-:Y:S02]  /*13880*/  IMAD.MOV.U32 R25, RZ, RZ, R27 ;  /* 0x000000ffff197224 */ /* 0x020fe400078e001b */
[----:B------:R-:W2:Y:S04]  /*13890*/  LDL R27, [R1+0x1400] ;  /* 0x00140000011b7983 */ /* 0x000ea80000100800 */
[----:B------:R0:W-:Y:S04]  /*138a0*/  STL [R1+0x4], R26 ;  /* 0x0000041a01007387 */ /* 0x0001e80000100800 */
[----:B0-----:R-:W4:Y:S01]  /*138b0*/  LDL.LU R26, [R1+0x193c] ;  /* 0x00193c00011a7983 */ /* 0x001f220000300800 */
[----:B------:R-:W-:Y:S01]  /*138c0*/  @!P2 IMAD.MOV R25, RZ, RZ, -R25 ;  /* 0x000000ffff19a224 */ /* 0x000fe200078e0a19 */
[----:B------:R-:W-:Y:S01]  /*138d0*/  ISETP.GE.AND P0, PT, R29, RZ, PT ;  /* 0x000000ff1d00720c */ /* 0x000fe20003f06270 */
[----:B----4-:R-:W-:-:S02]  /*138e0*/  IMAD.MOV.U32 R29, RZ, RZ, R26 ;  /* 0x000000ffff1d7224 */ /* 0x010fc400078e001a */
[----:B------:R-:W4:Y:S04]  /*138f0*/  LDL R26, [R1+0x13f0] ;  /* 0x0013f000011a7983 */ /* 0x000f280000100800 */
[----:B------:R0:W-:Y:S04]  /*13900*/  STL [R1], R25 ;  /* 0x0000001901007387 */ /* 0x0001e80000100800 */
[----:B0-----:R-:W5:Y:S01]  /*13910*/  LDL.LU R25, [R1+0x1938] ;  /* 0x0019380001197983 */ /* 0x001f620000300800 */
[----:B------:R-:W-:Y:S01]  /*13920*/  @!P3 IMAD.MOV R29, RZ, RZ, -R29 ;  /* 0x000000ffff1db224 */ /* 0x000fe200078e0a1d */
[----:B--2---:R-:W-:-:S02]  /*13930*/  ISETP.GE.AND P2, PT, R27, RZ, PT ;  /* 0x000000ff1b00720c */ /* 0x004fc40003f46270 */
[----:B------:R-:W2:Y:S01]  /*13940*/  LDL R27, [R1+0x13e4] ;  /* 0x0013e400011b7983 */ /* 0x000ea20000100800 */
[----:B------:R-:W-:-:S03]  /*13950*/  ISETP.GE.AND P3, PT, R24, RZ, PT ;  /* 0x000000ff1800720c */ /* 0x000fc60003f66270 */
[----:B------:R0:W-:Y:S04]  /*13960*/  STL [R1+0x1870], R29 ;  /* 0x0018701d01007387 */ /* 0x0001e80000100800 */
[----:B0-----:R-:W2:Y:S04]  /*13970*/  LDL R29, [R1+0x13ec] ;  /* 0x0013ec00011d7983 */ /* 0x001ea80000100800 */
[----:B------:R-:W2:Y:S01]  /*13980*/  LDL.LU R24, [R1+0x1934] ;  /* 0x0019340001187983 */ /* 0x000ea20000300800 */
[----:B-----5:R-:W-:Y:S01]  /*13990*/  @!P4 IMAD.MOV R25, RZ, RZ, -R25 ;  /* 0x000000ffff19c224 */ /* 0x020fe200078e0a19 */
[----:B------:R-:W-:-:S04]  /*139a0*/  ISETP.GE.AND P4, PT, R23, RZ, PT ;  /* 0x000000ff1700720c */ /* 0x000fc80003f86270 */
[----:B------:R0:W-:Y:S04]  /*139b0*/  STL [R1+0x1874], R25 ;  /* 0x0018741901007387 */ /* 0x0001e80000100800 */
[----:B0-----:R-:W5:Y:S04]  /*139c0*/  LDL R25, [R1+0x13f4] ;  /* 0x0013f40001197983 */ /* 0x001f680000100800 */
[----:B------:R-:W4:Y:S01]  /*139d0*/  LDL.LU R23, [R1+0x1930] ;  /* 0x0019300001177983 */ /* 0x000f220000300800 */
[----:B--2---:R-:W-:Y:S02]  /*139e0*/  @!P5 IMAD.MOV R24, RZ, RZ, -R24 ;  /* 0x000000ffff18d224 */ /* 0x004fe400078e0a18 */
[----:B---3--:R-:W-:-:S03]  /*139f0*/  @!P0 IMAD.MOV R22, RZ, RZ, -R22 ;  /* 0x000000ffff168224 */ /* 0x008fc600078e0a16 */
[----:B------:R0:W-:Y:S04]  /*13a00*/  STL [R1+0x1878], R24 ;  /* 0x0018781801007387 */ /* 0x0001e80000100800 */
[----:B0-----:R-:W2:Y:S01]  /*13a10*/  LDL R24, [R1+0x13dc] ;  /* 0x0013dc0001187983 */ /* 0x001ea20000100800 */
[----:B-----5:R-:W-:-:S03]  /*13a20*/  ISETP.GE.AND P5, PT, R25, RZ, PT ;  /* 0x000000ff1900720c */ /* 0x020fc60003fa6270 */
[----:B------:R-:W3:Y:S01]  /*13a30*/  LDL R25, [R1+0x13d8] ;  /* 0x0013d80001197983 */ /* 0x000ee20000100800 */
[----:B----4-:R-:W-:Y:S01]  /*13a40*/  @!P1 IMAD.MOV R23, RZ, RZ, -R23 ;  /* 0x000000ffff179224 */ /* 0x010fe200078e0a17 */
[----:B------:R-:W-:-:S04]  /*13a50*/  ISETP.GE.AND P1, PT, R26, RZ, PT ;  /* 0x000000ff1a00720c */ /* 0x000fc80003f26270 */
[----:B------:R0:W-:Y:S04]  /*13a60*/  STL [R1+0x187c], R23 ;  /* 0x00187c1701007387 */ /* 0x0001e80000100800 */
[----:B------:R-:W4:Y:S04]  /*13a70*/  LDL R26, [R1+0x13d4] ;  /* 0x0013d400011a7983 */ /* 0x000f280000100800 */
[----:B0-----:R-:W5:Y:S04]  /*13a80*/  LDL R23, [R1+0x13e0] ;  /* 0x0013e00001177983 */ /* 0x001f680000100800 */
[----:B------:R0:W-:Y:S04]  /*13a90*/  STL [R1+0x1880], R22 ;  /* 0x0018801601007387 */ /* 0x0001e80000100800 */
[----:B0-----:R-:W3:Y:S01]  /*13aa0*/  LDL R22, [R1+0x13e8] ;  /* 0x0013e80001167983 */ /* 0x001ee20000100800 */
[----:B------:R-:W-:-:S02]  /*13ab0*/  @!P2 IMAD.MOV R21, RZ, RZ, -R21 ;  /* 0x000000ffff15a224 */ /* 0x000fc400078e0a15 */
[----:B------:R-:W-:Y:S01]  /*13ac0*/  @!P3 IMAD.MOV R20, RZ, RZ, -R20 ;  /* 0x000000ffff14b224 */ /* 0x000fe200078e0a14 */
[----:B------:R-:W-:Y:S01]  /*13ad0*/  ISETP.GE.AND P0, PT, R29, RZ, PT ;  /* 0x000000ff1d00720c */ /* 0x000fe20003f06270 */
[----:B------:R-:W-:Y:S01]  /*13ae0*/  @!P4 IMAD.MOV R19, RZ, RZ, -R19 ;  /* 0x000000ffff13c224 */ /* 0x000fe200078e0a13 */
[----:B------:R-:W4:Y:S01]  /*13af0*/  LDL R29, [R1+0x13d0] ;  /* 0x0013d000011d7983 */ /* 0x000f220000100800 */
[----:B------:R-:W-:-:S03]  /*13b00*/  ISETP.GE.AND P3, PT, R27, RZ, PT ;  /* 0x000000ff1b00720c */ /* 0x000fc60003f66270 */
[----:B------:R0:W-:Y:S04]  /*13b10*/  STL [R1+0x1884], R21 ;  /* 0x0018841501007387 */ /* 0x0001e80000100800 */
[----:B------:R-:W-:Y:S04]  /*13b20*/  STL [R1+0x1888], R20 ;  /* 0x0018881401007387 */ /* 0x000fe80000100800 */
[----:B------:R-:W4:Y:S04]  /*13b30*/  LDL R27, [R1+0x13cc] ;  /* 0x0013cc00011b7983 */ /* 0x000f280000100800 */
[----:B------:R-:W-:Y:S04]  /*13b40*/  STL [R1+0x188c], R19 ;  /* 0x00188c1301007387 */ /* 0x000fe80000100800 */
[----:B0-----:R-:W4:Y:S01]  /*13b50*/  LDL R21, [R1+0x13c8] ;  /* 0x0013c80001157983 */ /* 0x001f220000100800 */
[----:B------:R-:W-:-:S02]  /*13b60*/  @!P5 IMAD.MOV R18, RZ, RZ, -R18 ;  /* 0x000000ffff12d224 */ /* 0x000fc400078e0a12 */
[----:B------:R-:W-:Y:S01]  /*13b70*/  @!P1 IMAD.MOV R17, RZ, RZ, -R17 ;  /* 0x000000ffff119224 */ /* 0x000fe200078e0a11 */
[----:B--2---:R-:W-:Y:S02]  /*13b80*/  ISETP.GE.AND P5, PT, R24, RZ, PT ;  /* 0x000000ff1800720c */ /* 0x004fe40003fa6270 */
[----:B---3--:R-:W-:Y:S02]  /*13b90*/  ISETP.GE.AND P2, PT, R22, RZ, PT ;  /* 0x000000ff1600720c */ /* 0x008fe40003f46270 */
[----:B------:R-:W2:Y:S01]  /*13ba0*/  LDL R22, [R1+0x13c4] ;  /* 0x0013c40001167983 */ /* 0x000ea20000100800 */
[----:B-----5:R-:W-:-:S03]  /*13bb0*/  ISETP.GE.AND P4, PT, R23, RZ, PT ;  /* 0x000000ff1700720c */ /* 0x020fc60003f86270 */
[----:B------:R-:W-:Y:S04]  /*13bc0*/  STL [R1+0x1890], R18 ;  /* 0x0018901201007387 */ /* 0x000fe80000100800 */
[----:B------:R-:W3:Y:S04]  /*13bd0*/  LDL R23, [R1+0x13c0] ;  /* 0x0013c00001177983 */ /* 0x000ee80000100800 */
[----:B------:R-:W-:Y:S04]  /*13be0*/  STL [R1+0x1894], R17 ;  /* 0x0018941101007387 */ /* 0x000fe80000100800 */
[----:B------:R-:W5:Y:S01]  /*13bf0*/  LDL R24, [R1+0x13b0] ;  /* 0x0013b00001187983 */ /* 0x000f620000100800 */
[----:B------:R-:W-:Y:S01]  /*13c00*/  @!P0 IMAD.MOV R16, RZ, RZ, -R16 ;  /* 0x000000ffff108224 */ /* 0x000fe200078e0a10 */
[----:B----4-:R-:W-:-:S04]  /*13c10*/  ISETP.GE.AND P0, PT, R26, RZ, PT ;  /* 0x000000ff1a00720c */ /* 0x010fc80003f06270 */
[----:B------:R-:W-:Y:S04]  /*13c20*/  STL [R1+0x1898], R16 ;  /* 0x0018981001007387 */ /* 0x000fe80000100800 */
[----:B------:R-:W4:Y:S01]  /*13c30*/  LDL R26, [R1+0x13b4] ;  /* 0x0013b400011a7983 */ /* 0x000f220000100800 */
[----:B------:R-:W-:Y:S01]  /*13c40*/  ISETP.GE.AND P1, PT, R25, RZ, PT ;  /* 0x000000ff1900720c */ /* 0x000fe20003f26270 */
[----:B------:R-:W-:Y:S01]  /*13c50*/  @!P2 IMAD.MOV R15, RZ, RZ, -R15 ;  /* 0x000000ffff0fa224 */ /* 0x000fe200078e0a0f */
[----:B------:R-:W-:Y:S01]  /*13c60*/  ISETP.GE.AND P2, PT, R29, RZ, PT ;  /* 0x000000ff1d00720c */ /* 0x000fe20003f46270 */
[----:B------:R-:W-:Y:S01]  /*13c70*/  @!P3 IMAD.MOV R14, RZ, RZ, -R14 ;  /* 0x000000ffff0eb224 */ /* 0x000fe200078e0a0e */
[----:B------:R-:W-:Y:S01]  /*13c80*/  ISETP.GE.AND P3, PT, R27, RZ, PT ;  /* 0x000000ff1b00720c */ /* 0x000fe20003f66270 */
[----:B------:R-:W-:Y:S01]  /*13c90*/  @!P4 IMAD.MOV R13, RZ, RZ, -R13 ;  /* 0x000000ffff0dc224 */ /* 0x000fe200078e0a0d */
[----:B------:R-:W-:Y:S01]  /*13ca0*/  ISETP.GE.AND P4, PT, R21, RZ, PT ;  /* 0x000000ff1500720c */ /* 0x000fe20003f86270 */
[----:B------:R-:W-:Y:S01]  /*13cb0*/  @!P5 IMAD.MOV R12, RZ, RZ, -R12 ;  /* 0x000000ffff0cd224 */ /* 0x000fe200078e0a0c */
[----:B------:R0:W-:Y:S04]  /*13cc0*/  STL [R1+0x189c], R15 ;  /* 0x00189c0f01007387 */ /* 0x0001e80000100800 */
[----:B------:R-:W3:Y:S04]  /*13cd0*/  LDL R25, [R1+0x770] ;  /* 0x0007700001197983 */ /* 0x000ee80000100800 */
[----:B------:R-:W3:Y:S04]  /*13ce0*/  LDL R29, [R1+0x13b8] ;  /* 0x0013b800011d7983 */ /* 0x000ee80000100800 */
[----:B------:R-:W-:Y:S01]  /*13cf0*/  STL [R1+0x18a0], R14 ;  /* 0x0018a00e01007387 */ /* 0x000fe20000100800 */
[----:B------:R-:W-:-:S03]  /*13d00*/  @!P1 IMAD.MOV R11, RZ, RZ, -R11 ;  /* 0x000000ffff0b9224 */ /* 0x000fc600078e0a0b */
[----:B------:R-:W4:Y:S01]  /*13d10*/  LDL R27, [R1+0x13bc] ;  /* 0x0013bc00011b7983 */ /* 0x000f220000100800 */
[----:B------:R-:W-:Y:S02]  /*13d20*/  @!P0 IMAD.MOV R10, RZ, RZ, -R10 ;  /* 0x000000ffff0a8224 */ /* 0x000fe400078e0a0a */
[----:B------:R-:W-:Y:S01]  /*13d30*/  @!P2 IMAD.MOV R9, RZ, RZ, -R9 ;  /* 0x000000ffff09a224 */ /* 0x000fe200078e0a09 */
[----:B------:R-:W-:Y:S01]  /*13d40*/  STL [R1+0x18a4], R13 ;  /* 0x0018a40d01007387 */ /* 0x000fe20000100800 */
[----:B------:R-:W-:Y:S02]  /*13d50*/  @!P3 IMAD.MOV R8, RZ, RZ, -R8 ;  /* 0x000000ffff08b224 */ /* 0x000fe400078e0a08 */
[----:B------:R-:W-:Y:S01]  /*13d60*/  @!P4 IMAD.MOV R7, RZ, RZ, -R7 ;  /* 0x000000ffff07c224 */ /* 0x000fe200078e0a07 */
[----:B------:R-:W-:Y:S04]  /*13d70*/  STL [R1+0x18a8], R12 ;  /* 0x0018a80c01007387 */ /* 0x000fe80000100800 */
[----:B------:R-:W-:Y:S04]  /*13d80*/  STL [R1+0x18ac], R11 ;  /* 0x0018ac0b01007387 */ /* 0x000fe80000100800 */
[----:B------:R-:W-:Y:S04]  /*13d90*/  STL [R1+0x18b0], R10 ;  /* 0x0018b00a01007387 */ /* 0x000fe80000100800 */
[----:B------:R-:W-:Y:S04]  /*13da0*/  STL [R1+0x18b4], R9 ;  /* 0x0018b40901007387 */ /* 0x000fe80000100800 */
[----:B------:R-:W-:Y:S04]  /*13db0*/  STL [R1+0x18b8], R8 ;  /* 0x0018b80801007387 */ /* 0x000fe80000100800 */
[----:B------:R1:W-:Y:S01]  /*13dc0*/  STL [R1+0x18bc], R7 ;  /* 0x0018bc0701007387 */ /* 0x0003e20000100800 */
[----:B--2---:R-:W-:-:S13]  /*13dd0*/  ISETP.GE.AND P5, PT, R22, RZ, PT ;  /* 0x000000ff1600720c */ /* 0x004fda0003fa6270 */
[----:B------:R-:W-:-:S05]  /*13de0*/  @!P5 IMAD.MOV R6, RZ, RZ, -R6 ;  /* 0x000000ffff06d224 */ /* 0x000fca00078e0a06 */
[----:B------:R-:W-:Y:S04]  /*13df0*/  STL [R1+0x18c0], R6 ;  /* 0x0018c00601007387 */ /* 0x000fe80000100800 */
[----:B0-----:R-:W2:Y:S04]  /*13e00*/  LDL.LU R15, [R1+0x3e0] ;  /* 0x0003e000010f7983 */ /* 0x001ea80000300800 */
[----:B------:R-:W2:Y:S04]  /*13e10*/  LDL.LU R16, [R1+0x3dc] ;  /* 0x0003dc0001107983 */ /* 0x000ea80000300800 */
[----:B------:R-:W2:Y:S04]  /*13e20*/  LDL.LU R17, [R1+0x3d8] ;  /* 0x0003d80001117983 */ /* 0x000ea80000300800 */
[----:B------:R-:W2:Y:S04]  /*13e30*/  LDL.LU R18, [R1+0x3d4] ;  /* 0x0003d40001127983 */ /* 0x000ea80000300800 */
[----:B------:R-:W2:Y:S04]  /*13e40*/  LDL.LU R19, [R1+0x3d0] ;  /* 0x0003d00001137983 */ /* 0x000ea80000300800 */
[----:B------:R-:W2:Y:S04]  /*13e50*/  LDL.LU R20, [R1+0x3cc] ;  /* 0x0003cc0001147983 */ /* 0x000ea80000300800 */
[----:B------:R-:W2:Y:S01]  /*13e60*/  LDL.LU R21, [R1+0x3c8] ;  /* 0x0003c80001157983 */ /* 0x000ea20000300800 */
[----:B---3--:R-:W-:-:S02]  /*13e70*/  ISETP.GE.AND P1, PT, R23, RZ, PT ;  /* 0x000000ff1700720c */ /* 0x008fc40003f26270 */
[----:B-----5:R-:W-:Y:S01]  /*13e80*/  ISETP.GE.AND P0, PT, R24, RZ, PT ;  /* 0x000000ff1800720c */ /* 0x020fe20003f06270 */
[----:B------:R-:W3:Y:S04]  /*13e90*/  LDL.LU R22, [R1+0x3c4] ;  /* 0x0003c40001167983 */ /* 0x000ee80000300800 */
[----:B------:R-:W5:Y:S04]  /*13ea0*/  LDL.LU R23, [R1+0x3c0] ;  /* 0x0003c00001177983 */ /* 0x000f680000300800 */
[----:B------:R-:W3:Y:S01]  /*13eb0*/  LDL.LU R24, [R1+0x3bc] ;  /* 0x0003bc0001187983 */ /* 0x000ee20000300800 */
[----:B----4-:R-:W-:-:S03]  /*13ec0*/  ISETP.GE.AND P2, PT, R26, RZ, PT ;  /* 0x000000ff1a00720c */ /* 0x010fc60003f46270 */
[----:B------:R-:W0:Y:S01]  /*13ed0*/  S2R R26, SR_TID.X ;  /* 0x00000000001a7919 */ /* 0x000e220000002100 */
[----:B------:R-:W-:Y:S02]  /*13ee0*/  ISETP.GE.AND P3, PT, R25, RZ, PT ;  /* 0x000000ff1900720c */ /* 0x000fe40003f66270 */
[----:B------:R-:W-:Y:S02]  /*13ef0*/  ISETP.GE.AND P4, PT, R29, RZ, PT ;  /* 0x000000ff1d00720c */ /* 0x000fe40003f86270 */
[----:B------:R-:W-:Y:S01]  /*13f00*/  ISETP.GE.AND P5, PT, R27, RZ, PT ;  /* 0x000000ff1b00720c */ /* 0x000fe20003fa6270 */
[----:B------:R-:W-:Y:S01]  /*13f10*/  @!P1 IMAD.MOV R5, RZ, RZ, -R5 ;  /* 0x000000ffff059224 */ /* 0x000fe200078e0a05 */
[----:B------:R-:W4:Y:S01]  /*13f20*/  LDL.LU R25, [R1+0x3b8] ;  /* 0x0003b80001197983 */ /* 0x000f220000300800 */
[----:B------:R-:W-:Y:S02]  /*13f30*/  @!P0 IMAD.MOV R4, RZ, RZ, -R4 ;  /* 0x000000ffff048224 */ /* 0x000fe400078e0a04 */
[----:B------:R-:W-:Y:S01]  /*13f40*/  @!P2 IMAD.MOV R3, RZ, RZ, -R3 ;  /* 0x000000ffff03a224 */ /* 0x000fe200078e0a03 */
[----:B------:R-:W4:Y:S01]  /*13f50*/  LDL.LU R29, [R1+0x3b4] ;  /* 0x0003b400011d7983 */ /* 0x000f220000300800 */
[----:B0-----:R-:W-:-:S05]  /*13f60*/  LOP3.LUT R26, R26, 0x7f, RZ, 0xc0, !PT ;  /* 0x0000007f1a1a7812 */ /* 0x001fca00078ec0ff */
[----:B-1----:R-:W-:Y:S01]  /*13f70*/  IMAD R7, R26, c[0x0][0x18c], RZ ;  /* 0x000063001a077a24 */ /* 0x002fe200078e02ff */
[----:B------:R-:W-:Y:S04]  /*13f80*/  STL [R1+0x18c4], R5 ;  /* 0x0018c40501007387 */ /* 0x000fe80000100800 */
[----:B------:R-:W-:Y:S01]  /*13f90*/  LEA R26, P6, R7, c[0x0][0x168], 0x1 ;  /* 0x00005a00071a7a11 */ /* 0x000fe200078c08ff */
[----:B------:R-:W-:Y:S01]  /*13fa0*/  @!P3 IMAD.MOV R2, RZ, RZ, -R2 ;  /* 0x000000ffff02b224 */ /* 0x000fe200078e0a02 */
[----:B------:R-:W-:Y:S02]  /*13fb0*/  ISETP.NE.AND P1, PT, RZ, c[0x0][0x17c], PT ;  /* 0x00005f00ff007a0c */ /* 0x000fe40003f25270 */
[----:B------:R-:W-:Y:S01]  /*13fc0*/  LOP3.LUT R27, RZ, c[0x0][0x17c], RZ, 0x33, !PT ;  /* 0x00005f00ff1b7a12 */ /* 0x000fe200078e33ff */
[----:B------:R-:W-:Y:S01]  /*13fd0*/  STL [R1+0x17c0], R26 ;  /* 0x0017c01a01007387 */ /* 0x000fe20000100800 */
[----:B------:R-:W-:-:S02]  /*13fe0*/  @!P4 IMAD.MOV R0, RZ, RZ, -R0 ;  /* 0x000000ffff00c224 */ /* 0x000fc400078e0a00 */
[----:B------:R-:W-:Y:S01]  /*13ff0*/  @!P5 IMAD.MOV R28, RZ, RZ, -R28 ;  /* 0x000000ffff1cd224 */ /* 0x000fe200078e0a1c */
[----:B------:R-:W-:Y:S04]  /*14000*/  STL [R1+0x18c8], R4 ;  /* 0x0018c80401007387 */ /* 0x000fe80000100800 */
[----:B------:R2:W-:Y:S04]  /*14010*/  STL [R1+0x18cc], R3 ;  /* 0x0018cc0301007387 */ /* 0x0005e80000100800 */
[----:B------:R0:W-:Y:S04]  /*14020*/  STL [R1+0x18d0], R2 ;  /* 0x0018d00201007387 */ /* 0x0001e80000100800 */
[----:B------:R1:W-:Y:S04]  /*14030*/  STL [R1+0x18d4], R0 ;  /* 0x0018d40001007387 */ /* 0x0003e80000100800 */
[----:B------:R-:W-:Y:S01]  /*14040*/  STL [R1+0x18d8], R28 ;  /* 0x0018d81c01007387 */ /* 0x000fe20000100800 */
[----:B--2---:R-:W-:-:S02]  /*14050*/  SEL R3, R27, R15, !P1 ;  /* 0x0000000f1b037207 */ /* 0x004fc40004800000 */
[----:B0-----:R-:W-:-:S03]  /*14060*/  SEL R2, R27, R16, !P1 ;  /* 0x000000101b027207 */ /* 0x001fc60004800000 */
[----:B------:R0:W-:Y:S01]  /*14070*/  STL [R1+0x434], R3 ;  /* 0x0004340301007387 */ /* 0x0001e20000100800 */
[----:B-1----:R-:W-:-:S03]  /*14080*/  SEL R0, R27, R17, !P1 ;  /* 0x000000111b007207 */ /* 0x002fc60004800000 */
[----:B------:R1:W-:Y:S01]  /*14090*/  STL [R1+0x430], R2 ;  /* 0x0004300201007387 */ /* 0x0003e20000100800 */
[----:B0-----:R-:W-:-:S03]  /*140a0*/  SEL R3, R27, R18, !P1 ;  /* 0x000000121b037207 */ /* 0x001fc60004800000 */
[----:B------:R0:W-:Y:S01]  /*140b0*/  STL [R1+0x42c], R0 ;  /* 0x00042c0001007387 */ /* 0x0001e20000100800 */
[----:B-1----:R-:W-:-:S03]  /*140c0*/  SEL R2, R27, R19, !P1 ;  /* 0x000000131b027207 */ /* 0x002fc60004800000 */
[----:B------:R1:W-:Y:S01]  /*140d0*/  STL [R1+0x428], R3 ;  /* 0x0004280301007387 */ /* 0x0003e20000100800 */
[----:B0-----:R-:W-:-:S03]  /*140e0*/  SEL R0, R27, R20, !P1 ;  /* 0x000000141b007207 */ /* 0x001fc60004800000 */
[----:B------:R3:W-:Y:S01]  /*140f0*/  STL [R1+0x424], R2 ;  /* 0x0004240201007387 */ /* 0x0007e20000100800 */
[----:B-1----:R-:W-:-:S03]  /*14100*/  SEL R3, R27, R21, !P1 ;  /* 0x000000151b037207 */ /* 0x002fc60004800000 */
[----:B------:R5:W-:Y:S04]  /*14110*/  STL [R1+0x420], R0 ;  /* 0x0004200001007387 */ /* 0x000be80000100800 */
[----:B------:R0:W-:Y:S01]  /*14120*/  STL [R1+0x41c], R3 ;  /* 0x00041c0301007387 */ /* 0x0001e20000100800 */
[C---:B---3--:R-:W-:Y:S02]  /*14130*/  SEL R2, R27.reuse, R22, !P1 ;  /* 0x000000161b027207 */ /* 0x048fe40004800000 */
[----:B-----5:R-:W-:-:S03]  /*14140*/  SEL R0, R27, R23, !P1 ;  /* 0x000000171b007207 */ /* 0x020fc60004800000 */
[----:B------:R4:W-:Y:S01]  /*14150*/  STL [R1+0x418], R2 ;  /* 0x0004180201007387 */ /* 0x0009e20000100800 */
[----:B0-----:R-:W-:-:S03]  /*14160*/  SEL R3, R27, R24, !P1 ;  /* 0x000000181b037207 */ /* 0x001fc60004800000 */
[----:B------:R0:W-:Y:S04]  /*14170*/  STL [R1+0x414], R0 ;  /* 0x0004140001007387 */ /* 0x0001e80000100800 */
[----:B------:R-:W-:Y:S04]  /*14180*/  STL [R1+0x410], R3 ;  /* 0x0004100301007387 */ /* 0x000fe80000100800 */
[----:B------:R-:W2:Y:S01]  /*14190*/  LDL.LU R28, [R1+0x3a4] ;  /* 0x0003a400011c7983 */ /* 0x000ea20000300800 */
[C---:B----4-:R-:W-:Y:S02]  /*141a0*/  SEL R2, R27.reuse, R25, !P1 ;  /* 0x000000191b027207 */ /* 0x050fe40004800000 */
[----:B0-----:R-:W-:-:S03]  /*141b0*/  SEL R0, R27, R29, !P1 ;  /* 0x0000001d1b007207 */ /* 0x001fc60004800000 */
[----:B------:R-:W-:Y:S04]  /*141c0*/  STL [R1+0x40c], R2 ;  /* 0x00040c0201007387 */ /* 0x000fe80000100800 */
[----:B--2---:R0:W-:Y:S04]  /*141d0*/  STL [R1+0x1924], R28 ;  /* 0x0019241c01007387 */ /* 0x0041e80000100800 */
[----:B------:R-:W-:Y:S04]  /*141e0*/  STL [R1+0x408], R0 ;  /* 0x0004080001007387 */ /* 0x000fe80000100800 */
[----:B0-----:R-:W2:Y:S04]  /*141f0*/  LDL.LU R28, [R1+0x3a8] ;  /* 0x0003a800011c7983 */ /* 0x001ea80000300800 */
[----:B--2---:R0:W-:Y:S04]  /*14200*/  STL [R1+0x1928], R28 ;  /* 0x0019281c01007387 */ /* 0x0041e80000100800 */
[----:B0-----:R-:W2:Y:S04]  /*14210*/  LDL.LU R28, [R1+0x3ac] ;  /* 0x0003ac00011c7983 */ /* 0x001ea80000300800 */
[----:B--2---:R0:W-:Y:S04]  /*14220*/  STL [R1+0x192c], R28 ;  /* 0x00192c1c01007387 */ /* 0x0041e80000100800 */
[----:B0-----:R-:W2:Y:S04]  /*14230*/  LDL.LU R28, [R1+0x3b0] ;  /* 0x0003b000011c7983 */ /* 0x001ea80000300800 */
[----:B------:R-:W3:Y:S04]  /*14240*/  LDL.LU R0, [R1+0x3a0] ;  /* 0x0003a00001007983 */ /* 0x000ee80000300800 */
[----:B------:R-:W4:Y:S04]  /*14250*/  LDL.LU R2, [R1+0x39c] ;  /* 0x00039c0001027983 */ /* 0x000f280000300800 */
[----:B------:R-:W5:Y:S04]  /*14260*/  LDL.LU R3, [R1+0x398] ;  /* 0x0003980001037983 */ /* 0x000f680000300800 */
[----:B------:R-:W3:Y:S04]  /*14270*/  LDL.LU R4, [R1+0x394] ;  /* 0x0003940001047983 */ /* 0x000ee80000300800 */
        /* <DEDUP_REMOVED lines=22> */
[----:B------:R-:W3:Y:S01]  /*143e0*/  LDL.LU R29, [R1+0x338] ;  /* 0x00033800011d7983 */ /* 0x000ee20000300800 */
[----:B--2---:R-:W-:-:S05]  /*143f0*/  SEL R28, R27, R28, !P1 ;  /* 0x0000001c1b1c7207 */ /* 0x004fca0004800000 */
[----:B------:R0:W-:Y:S04]  /*14400*/  STL [R1+0x404], R28 ;  /* 0x0004041c01007387 */ /* 0x0001e80000100800 */
[----:B0-----:R-:W2:Y:S02]  /*14410*/  LDL.LU R28, [R1+0x192c] ;  /* 0x00192c00011c7983 */ /* 0x001ea40000300800 */
[----:B--2---:R-:W-:-:S05]  /*14420*/  SEL R28, R27, R28, !P1 ;  /* 0x0000001c1b1c7207 */ /* 0x004fca0004800000 */
[----:B------:R0:W-:Y:S04]  /*14430*/  STL [R1+0x400], R28 ;  /* 0x0004001c01007387 */ /* 0x0001e80000100800 */
[----:B0-----:R-:W2:Y:S02]  /*14440*/  LDL.LU R28, [R1+0x1928] ;  /* 0x00192800011c7983 */ /* 0x001ea40000300800 */
[----:B--2---:R-:W-:-:S05]  /*14450*/  SEL R28, R27, R28, !P1 ;  /* 0x0000001c1b1c7207 */ /* 0x004fca0004800000 */
[----:B------:R0:W-:Y:S04]  /*14460*/  STL [R1+0x3fc], R28 ;  /* 0x0003fc1c01007387 */ /* 0x0001e80000100800 */
[----:B0-----:R-:W2:Y:S01]  /*14470*/  LDL.LU R28, [R1+0x1924] ;  /* 0x00192400011c7983 */ /* 0x001ea20000300800 */
[C---:B----4-:R-:W-:Y:S02]  /*14480*/  SEL R2, R27.reuse, R2, !P1 ;  /* 0x000000021b027207 */ /* 0x050fe40004800000 */
[----:B--2---:R-:W-:-:S05]  /*14490*/  SEL R28, R27, R28, !P1 ;  /* 0x0000001c1b1c7207 */ /* 0x004fca0004800000 */
[----:B------:R3:W-:Y:S02]  /*144a0*/  STL [R1+0x3f8], R28 ;  /* 0x0003f81c01007387 */ /* 0x0007e40000100800 */
[C---:B---3--:R-:W-:Y:S02]  /*144b0*/  SEL R28, R27.reuse, R0, !P1 ;  /* 0x000000001b1c7207 */ /* 0x048fe40004800000 */
[C---:B-----5:R-:W-:Y:S02]  /*144c0*/  SEL R0, R27.reuse, R3, !P1 ;  /* 0x000000031b007207 */ /* 0x060fe40004800000 */
[C---:B------:R-:W-:Y:S01]  /*144d0*/  SEL R3, R27.reuse, R4, !P1 ;  /* 0x000000041b037207 */ /* 0x040fe20004800000 */
[----:B------:R-:W-:Y:S04]  /*144e0*/  STL [R1+0x3f4], R28 ;  /* 0x0003f41c01007387 */ /* 0x000fe80000100800 */
[----:B------:R0:W-:Y:S04]  /*144f0*/  STL [R1+0x3f0], R2 ;  /* 0x0003f00201007387 */ /* 0x0001e80000100800 */
[----:B------:R1:W-:Y:S04]  /*14500*/  STL [R1+0x3ec], R0 ;  /* 0x0003ec0001007387 */ /* 0x0003e80000100800 */
[----:B------:R2:W-:Y:S01]  /*14510*/  STL [R1+0x3e8], R3 ;  /* 0x0003e80301007387 */ /* 0x0005e20000100800 */
[----:B0-----:R-:W-:-:S02]  /*14520*/  SEL R2, R27, R26, !P1 ;  /* 0x0000001a1b027207 */ /* 0x001fc40004800000 */
[----:B-1----:R-:W-:-:S03]  /*14530*/  SEL R0, R27, R5, !P1 ;  /* 0x000000051b007207 */ /* 0x002fc60004800000 */
[----:B------:R0:W-:Y:S01]  /*14540*/  STL [R1+0x3e4], R2 ;  /* 0x0003e40201007387 */ /* 0x0001e20000100800 */
[----:B--2---:R-:W-:-:S03]  /*14550*/  SEL R3, R27, R6, !P1 ;  /* 0x000000061b037207 */ /* 0x004fc60004800000 */
[----:B------:R1:W-:Y:S04]  /*14560*/  STL [R1+0x188], R0 ;  /* 0x0001880001007387 */ /* 0x0003e80000100800 */
[----:B------:R2:W-:Y:S01]  /*14570*/  STL [R1+0x3e0], R3 ;  /* 0x0003e00301007387 */ /* 0x0005e20000100800 */
[C---:B0-----:R-:W-:Y:S02]  /*14580*/  SEL R2, R27.reuse, R7, !P1 ;  /* 0x000000071b027207 */ /* 0x041fe40004800000 */
        /* <DEDUP_REMOVED lines=34> */
[----:B------:R-:W-:Y:S04]  /*147b0*/  STL [R1+0x398], R3 ;  /* 0x0003980301007387 */ /* 0x000fe80000100800 */
[----:B------:R-:W2:Y:S01]  /*147c0*/  LDL.LU R28, [R1+0x328] ;  /* 0x00032800011c7983 */ /* 0x000ea20000300800 */
[C---:B0-----:R-:W-:Y:S02]  /*147d0*/  SEL R2, R27.reuse, R25, !P1 ;  /* 0x000000191b027207 */ /* 0x041fe40004800000 */
[----:B-1----:R-:W-:-:S03]  /*147e0*/  SEL R0, R27, R29, !P1 ;  /* 0x0000001d1b007207 */ /* 0x002fc60004800000 */
        /* <DEDUP_REMOVED lines=529> */
[----:B------:R-:W3:Y:S01]  /*16900*/  LDL.LU R26, [R1] ;  /* 0x00000000011a7983 */ /* 0x000ee20000300800 */
        /* <DEDUP_REMOVED lines=9> */
[C---:B---3--:R-:W-:Y:S02]  /*169a0*/  SEL R0, R27.reuse, R0, !P1 ;  /* 0x000000001b007207 */ /* 0x048fe40004800000 */
[C---:B----4-:R-:W-:Y:S02]  /*169b0*/  SEL R2, R27.reuse, R2, !P1 ;  /* 0x000000021b027207 */ /* 0x050fe40004800000 */
[C---:B-----5:R-:W-:Y:S02]  /*169c0*/  SEL R3, R27.reuse, R3, !P1 ;  /* 0x000000031b037207 */ /* 0x060fe40004800000 */
[----:B------:R-:W-:-:S02]  /*169d0*/  SEL R4, R27, R4, !P1 ;  /* 0x000000041b047207 */ /* 0x000fc40004800000 */
[C---:B------:R-:W-:Y:S02]  /*169e0*/  SEL R5, R27.reuse, R5, !P1 ;  /* 0x000000051b057207 */ /* 0x040fe40004800000 */
[C---:B------:R-:W-:Y:S02]  /*169f0*/  SEL R6, R27.reuse, R6, !P1 ;  /* 0x000000061b067207 */ /* 0x040fe40004800000 */
[C---:B------:R-:W-:Y:S02]  /*16a00*/  SEL R7, R27.reuse, R7, !P1 ;  /* 0x000000071b077207 */ /* 0x040fe40004800000 */
[C---:B------:R-:W-:Y:S02]  /*16a10*/  SEL R8, R27.reuse, R8, !P1 ;  /* 0x000000081b087207 */ /* 0x040fe40004800000 */
[C---:B------:R-:W-:Y:S02]  /*16a20*/  SEL R9, R27.reuse, R9, !P1 ;  /* 0x000000091b097207 */ /* 0x040fe40004800000 */
        /* <DEDUP_REMOVED lines=17> */
[----:B--2---:R-:W-:-:S05]  /*16b40*/  SEL R28, R27, R28, !P1 ;  /* 0x0000001c1b1c7207 */ /* 0x004fca0004800000 */
[----:B------:R0:W-:Y:S04]  /*16b50*/  STL [R1+0xb0], R28 ;  /* 0x0000b01c01007387 */ /* 0x0001e80000100800 */
[----:B0-----:R-:W2:Y:S04]  /*16b60*/  LDL.LU R28, [R1+0x18d8] ;  /* 0x0018d800011c7983 */ /* 0x001ea80000300800 */
[----:B------:R0:W-:Y:S04]  /*16b70*/  STL [R1+0xac], R0 ;  /* 0x0000ac0001007387 */ /* 0x0001e80000100800 */
[----:B0-----:R-:W3:Y:S04]  /*16b80*/  LDL.LU R0, [R1+0x18d4] ;  /* 0x0018d40001007983 */ /* 0x001ee80000300800 */
[----:B------:R0:W-:Y:S04]  /*16b90*/  STL [R1+0xa8], R2 ;  /* 0x0000a80201007387 */ /* 0x0001e80000100800 */
[----:B0-----:R-:W4:Y:S04]  /*16ba0*/  LDL.LU R2, [R1+0x18d0] ;  /* 0x0018d00001027983 */ /* 0x001f280000300800 */
[----:B------:R0:W-:Y:S04]  /*16bb0*/  STL [R1+0xa4], R3 ;  /* 0x0000a40301007387 */ /* 0x0001e80000100800 */
[----:B0-----:R-:W5:Y:S04]  /*16bc0*/  LDL.LU R3, [R1+0x18cc] ;  /* 0x0018cc0001037983 */ /* 0x001f680000300800 */
[----:B------:R0:W-:Y:S04]  /*16bd0*/  STL [R1+0xa0], R4 ;  /* 0x0000a00401007387 */ /* 0x0001e80000100800 */
[----:B0-----:R-:W2:Y:S04]  /*16be0*/  LDL.LU R4, [R1+0x18c8] ;  /* 0x0018c80001047983 */ /* 0x001ea80000300800 */
        /* <DEDUP_REMOVED lines=44> */
[----:B------:R-:W-:-:S05]  /*16eb0*/  SEL R26, R27, R26, !P1 ;  /* 0x0000001a1b1a7207 */ /* 0x000fca0004800000 */
[----:B------:R0:W-:Y:S01]  /*16ec0*/  STL [R1+0x44], R26 ;  /* 0x0000441a01007387 */ /* 0x0001e20000100800 */
[C---:B--2---:R-:W-:Y:S02]  /*16ed0*/  SEL R11, R27.reuse, R11, !P1 ;  /* 0x0000000b1b0b7207 */ /* 0x044fe40004800000 */
[C---:B---3--:R-:W-:Y:S02]  /*16ee0*/  SEL R12, R27.reuse, R12, !P1 ;  /* 0x0000000c1b0c7207 */ /* 0x048fe40004800000 */
[C---:B----4-:R-:W-:Y:S02]  /*16ef0*/  SEL R13, R27.reuse, R13, !P1 ;  /* 0x0000000d1b0d7207 */ /* 0x050fe40004800000 */
[C---:B-----5:R-:W-:Y:S02]  /*16f00*/  SEL R14, R27.reuse, R14, !P1 ;  /* 0x0000000e1b0e7207 */ /* 0x060fe40004800000 */
        /* <DEDUP_REMOVED lines=11> */
[----:B0-----:R-:W-:-:S05]  /*16fc0*/  SEL R26, R27, R29, !P1 ;  /* 0x0000001d1b1a7207 */ /* 0x001fca0004800000 */
[----:B------:R-:W-:Y:S04]  /*16fd0*/  STL [R1+0x40], R26 ;  /* 0x0000401a01007387 */ /* 0x000fe80000100800 */
[----:B------:R0:W-:Y:S04]  /*16fe0*/  STL [R1+0x3c], R25 ;  /* 0x00003c1901007387 */ /* 0x0001e80000100800 */
[----:B------:R-:W-:Y:S04]  /*16ff0*/  STL [R1+0x38], R24 ;  /* 0x0000381801007387 */ /* 0x000fe80000100800 */
[----:B------:R-:W-:Y:S04]  /*17000*/  STL [R1+0x34], R23 ;  /* 0x0000341701007387 */ /* 0x000fe80000100800 */
[----:B------:R-:W-:Y:S04]  /*17010*/  STL [R1+0x30], R22 ;  /* 0x0000301601007387 */ /* 0x000fe80000100800 */
[----:B------:R-:W-:Y:S04]  /*17020*/  STL [R1+0x2c], R21 ;  /* 0x00002c1501007387 */ /* 0x000fe80000100800 */
[----:B------:R1:W-:Y:S04]  /*17030*/  STL [R1+0x28], R20 ;  /* 0x0000281401007387 */ /* 0x0003e80000100800 */
[----:B------:R2:W-:Y:S04]  /*17040*/  STL [R1+0x24], R19 ;  /* 0x0000241301007387 */ /* 0x0005e80000100800 */
[----:B------:R-:W-:Y:S04]  /*17050*/  STL [R1+0x20], R18 ;  /* 0x0000201201007387 */ /* 0x000fe80000100800 */
[----:B------:R-:W-:Y:S04]  /*17060*/  STL [R1+0x1c], R17 ;  /* 0x00001c1101007387 */ /* 0x000fe80000100800 */
[----:B------:R-:W-:Y:S04]  /*17070*/  STL [R1+0x18], R16 ;  /* 0x0000181001007387 */ /* 0x000fe80000100800 */
[----:B------:R3:W-:Y:S04]  /*17080*/  STL [R1+0x14], R15 ;  /* 0x0000140f01007387 */ /* 0x0007e80000100800 */
[----:B------:R-:W-:Y:S04]  /*17090*/  STL [R1+0x10], R14 ;  /* 0x0000100e01007387 */ /* 0x000fe80000100800 */
[----:B------:R-:W-:Y:S04]  /*170a0*/  STL [R1+0xc], R13 ;  /* 0x00000c0d01007387 */ /* 0x000fe80000100800 */
[----:B0-----:R-:W4:Y:S04]  /*170b0*/  LDL.LU R25, [R1+0x434] ;  /* 0x0004340001197983 */ /* 0x001f280000300800 */
[----:B------:R-:W-:Y:S04]  /*170c0*/  STL [R1+0x8], R12 ;  /* 0x0000080c01007387 */ /* 0x000fe80000100800 */
[----:B-1----:R-:W5:Y:S04]  /*170d0*/  LDL.LU R20, [R1+0x430] ;  /* 0x0004300001147983 */ /* 0x002f680000300800 */
[----:B------:R0:W-:Y:S04]  /*170e0*/  STL [R1+0x4], R11 ;  /* 0x0000040b01007387 */ /* 0x0001e80000100800 */
[----:B------:R-:W0:Y:S04]  /*170f0*/  LDL.LU R21, [R1+0x42c] ;  /* 0x00042c0001157983 */ /* 0x000e280000300800 */
[----:B------:R-:W5:Y:S04]  /*17100*/  LDL.LU R22, [R1+0x428] ;  /* 0x0004280001167983 */ /* 0x000f680000300800 */
[----:B------:R-:W5:Y:S04]  /*17110*/  LDL.LU R23, [R1+0x424] ;  /* 0x0004240001177983 */ /* 0x000f680000300800 */
[----:B------:R-:W5:Y:S04]  /*17120*/  LDL.LU R24, [R1+0x420] ;  /* 0x0004200001187983 */ /* 0x000f680000300800 */
[----:B--2---:R-:W1:Y:S01]  /*17130*/  S2R R19, SR_TID.X ;  /* 0x0000000000137919 */ /* 0x004e620000002100 */
[----:B------:R-:W-:-:S02]  /*17140*/  SEL R26, R27, R10, !P1 ;  /* 0x0000000a1b1a7207 */ /* 0x000fc40004800000 */
[C---:B------:R-:W-:Y:S01]  /*17150*/  SEL R29, R27.reuse, R9, !P1 ;  /* 0x000000091b1d7207 */ /* 0x040fe20004800000 */
[----:B---3--:R-:W2:Y:S01]  /*17160*/  LDL.LU R15, [R1+0x41c] ;  /* 0x00041c00010f7983 */ /* 0x008ea20000300800 */
[C---:B------:R-:W-:Y:S02]  /*17170*/  SEL R8, R27.reuse, R8, !P1 ;  /* 0x000000081b087207 */ /* 0x040fe40004800000 */
[C---:B------:R-:W-:Y:S01]  /*17180*/  SEL R7, R27.reuse, R7, !P1 ;  /* 0x000000071b077207 */ /* 0x040fe20004800000 */
[----:B------:R-:W-:Y:S01]  /*17190*/  STL [R1+0x17c4], R26 ;  /* 0x0017c41a01007387 */ /* 0x000fe20000100800 */
[C---:B------:R-:W-:Y:S02]  /*171a0*/  SEL R6, R27.reuse, R6, !P1 ;  /* 0x000000061b067207 */ /* 0x040fe40004800000 */
[C---:B------:R-:W-:Y:S01]  /*171b0*/  SEL R5, R27.reuse, R5, !P1 ;  /* 0x000000051b057207 */ /* 0x040fe20004800000 */
[----:B------:R-:W-:Y:S01]  /*171c0*/  STL [R1+0x17c8], R29 ;  /* 0x0017c81d01007387 */ /* 0x000fe20000100800 */
[----:B------:R-:W-:-:S02]  /*171d0*/  SEL R4, R27, R4, !P1 ;  /* 0x000000041b047207 */ /* 0x000fc40004800000 */
[C---:B------:R-:W-:Y:S01]  /*171e0*/  SEL R3, R27.reuse, R3, !P1 ;  /* 0x000000031b037207 */ /* 0x040fe20004800000 */
[----:B------:R-:W-:Y:S01]  /*171f0*/  STL [R1+0x17cc], R8 ;  /* 0x0017cc0801007387 */ /* 0x000fe20000100800 */
[----:B------:R-:W-:Y:S02]  /*17200*/  SEL R2, R27, R2, !P1 ;  /* 0x000000021b027207 */ /* 0x000fe40004800000 */
[----:B-1----:R-:W-:Y:S01]  /*17210*/  LOP3.LUT R19, R19, 0x7f, RZ, 0xc0, !PT ;  /* 0x0000007f13137812 */ /* 0x002fe200078ec0ff */
[----:B------:R-:W-:Y:S01]  /*17220*/  STL [R1+0x17d0], R7 ;  /* 0x0017d00701007387 */ /* 0x000fe20000100800 */
[----:B------:R-:W-:-:S03]  /*17230*/  SEL R0, R27, R0, !P1 ;  /* 0x000000001b007207 */ /* 0x000fc60004800000 */
[----:B------:R-:W-:Y:S01]  /*17240*/  IMAD R19, R19, c[0x0][0x18c], RZ ;  /* 0x0000630013137a24 */ /* 0x000fe200078e02ff */
[----:B------:R-:W-:Y:S01]  /*17250*/  STL [R1+0x17d4], R6 ;  /* 0x0017d40601007387 */ /* 0x000fe20000100800 */
[----:B------:R-:W-:-:S03]  /*17260*/  SEL R27, R27, R28, !P1 ;  /* 0x0000001c1b1b7207 */ /* 0x000fc60004800000 */
[----:B------:R-:W-:Y:S01]  /*17270*/  STL [R1+0x17d8], R5 ;  /* 0x0017d80501007387 */ /* 0x000fe20000100800 */
[----:B------:R-:W-:-:S03]  /*17280*/  LEA.HI.X.SX32 R9, R19, c[0x0][0x16c], 0x1, P6 ;  /* 0x00005b0013097a11 */ /* 0x000fc600030f0eff */
[----:B------:R-:W-:Y:S04]  /*17290*/  STL [R1+0x17dc], R4 ;  /* 0x0017dc0401007387 */ /* 0x000fe80000100800 */
[----:B------:R-:W-:Y:S04]  /*172a0*/  STL [R1+0x17e0], R3 ;  /* 0x0017e00301007387 */ /* 0x000fe80000100800 */
[----:B------:R-:W-:Y:S04]  /*172b0*/  STL [R1+0x17e4], R2 ;  /* 0x0017e40201007387 */ /* 0x000fe80000100800 */
[----:B------:R-:W-:Y:S04]  /*172c0*/  STL [R1+0x17e8], R0 ;  /* 0x0017e80001007387 */ /* 0x000fe80000100800 */
[----:B------:R1:W-:Y:S04]  /*172d0*/  STL [R1+0x17ec], R27 ;  /* 0x0017ec1b01007387 */ /* 0x0003e80000100800 */
[----:B------:R-:W-:Y:S01]  /*172e0*/  STL [R1+0x17f0], R9 ;  /* 0x0017f00901007387 */ /* 0x000fe20000100800 */
[----:B----4-:R-:W-:-:S05]  /*172f0*/  IMAD R25, R25, c[0x0][0x190], RZ ;  /* 0x0000640019197a24 */ /* 0x010fca00078e02ff */
[----:B------:R-:W-:Y:S01]  /*17300*/  STL [R1+0x17f4], R25 ;  /* 0x0017f41901007387 */ /* 0x000fe20000100800 */
[----:B-----5:R-:W-:-:S03]  /*17310*/  IMAD R10, R20, c[0x0][0x190], RZ ;  /* 0x00006400140a7a24 */ /* 0x020fc600078e02ff */
[----:B------:R-:W3:Y:S04]  /*17320*/  LDL.LU R16, [R1+0x418] ;  /* 0x0004180001107983 */ /* 0x000ee80000300800 */
[----:B------:R4:W-:Y:S01]  /*17330*/  STL [R1+0x17f8], R10 ;  /* 0x0017f80a01007387 */ /* 0x0009e20000100800 */
[----:B0-----:R-:W-:-:S03]  /*17340*/  IMAD R11, R21, c[0x0][0x190], RZ ;  /* 0x00006400150b7a24 */ /* 0x001fc600078e02ff */
[----:B------:R-:W5:Y:S01]  /*17350*/  LDL.LU R17, [R1+0x414] ;  /* 0x0004140001117983 */ /* 0x000f620000300800 */
[----:B------:R-:W-:-:S03]  /*17360*/  IMAD R12, R22, c[0x0][0x190], RZ ;  /* 0x00006400160c7a24 */ /* 0x000fc600078e02ff */
[----:B------:R-:W4:Y:S01]  /*17370*/  LDL.LU R18, [R1+0x410] ;  /* 0x0004100001127983 */ /* 0x000f220000300800 */
[----:B------:R-:W-:-:S03]  /*17380*/  IMAD R13, R23, c[0x0][0x190], RZ ;  /* 0x00006400170d7a24 */ /* 0x000fc600078e02ff */
[----:B------:R-:W-:Y:S04]  /*17390*/  STL [R1+0x17fc], R11 ;  /* 0x0017fc0b01007387 */ /* 0x000fe80000100800 */
[----:B------:R-:W4:Y:S01]  /*173a0*/  LDL.LU R19, [R1+0x40c] ;  /* 0x00040c0001137983 */ /* 0x000f220000300800 */
[----:B------:R-:W-:-:S03]  /*173b0*/  IMAD R14, R24, c[0x0][0x190], RZ ;  /* 0x00006400180e7a24 */ /* 0x000fc600078e02ff */
[----:B------:R-:W4:Y:S04]  /*173c0*/  LDL.LU R20, [R1+0x408] ;  /* 0x0004080001147983 */ /* 0x000f280000300800 */
[----:B------:R-:W-:Y:S04]  /*173d0*/  STL [R1+0x1800], R12 ;  /* 0x0018000c01007387 */ /* 0x000fe80000100800 */
[----:B------:R-:W4:Y:S04]  /*173e0*/  LDL.LU R21, [R1+0x404] ;  /* 0x0004040001157983 */ /* 0x000f280000300800 */
[----:B------:R-:W4:Y:S04]  /*173f0*/  LDL.LU R22, [R1+0x400] ;  /* 0x0004000001167983 */ /* 0x000f280000300800 */
[----:B------:R-:W-:Y:S04]  /*17400*/  STL [R1+0x1804], R13 ;  /* 0x0018040d01007387 */ /* 0x000fe80000100800 */
[----:B------:R-:W4:Y:S04]  /*17410*/  LDL.LU R23, [R1+0x3fc] ;  /* 0x0003fc0001177983 */ /* 0x000f280000300800 */
[----:B------:R-:W4:Y:S04]  /*17420*/  LDL.LU R24, [R1+0x3f8] ;  /* 0x0003f80001187983 */ /* 0x000f280000300800 */
[----:B------:R-:W-:Y:S04]  /*17430*/  STL [R1+0x1808], R14 ;  /* 0x0018080e01007387 */ /* 0x000fe80000100800 */
[----:B------:R-:W4:Y:S04]  /*17440*/  LDL.LU R28, [R1+0x3f4] ;  /* 0x0003f400011c7983 */ /* 0x000f280000300800 */
[----:B-1----:R-:W4:Y:S04]  /*17450*/  LDL.LU R27, [R1+0x3f0] ;  /* 0x0003f000011b7983 */ /* 0x002f280000300800 */
[----:B------:R-:W4:Y:S04]  /*17460*/  LDL.LU R0, [R1+0x3ec] ;  /* 0x0003ec0001007983 */ /* 0x000f280000300800 */
[----:B------:R-:W4:Y:S04]  /*17470*/  LDL.LU R2, [R1+0x3e8] ;  /* 0x0003e80001027983 */ /* 0x000f280000300800 */
[----:B------:R-:W4:Y:S04]  /*17480*/  LDL.LU R3, [R1+0x3e4] ;  /* 0x0003e40001037983 */ /* 0x000f280000300800 */
[----:B------:R-:W4:Y:S04]  /*17490*/  LDL.LU R4, [R1+0x188] ;  /* 0x0001880001047983 */ /* 0x000f280000300800 */
[----:B------:R-:W4:Y:S04]  /*174a0*/  LDL.LU R5, [R1+0x3e0] ;  /* 0x0003e00001057983 */ /* 0x000f280000300800 */
[----:B------:R-:W4:Y:S04]  /*174b0*/  LDL.LU R6, [R1+0x3dc] ;  /* 0x0003dc0001067983 */ /* 0x000f280000300800 */
[----:B------:R-:W4:Y:S04]  /*174c0*/  LDL.LU R7, [R1+0x3d8] ;  /* 0x0003d80001077983 */ /* 0x000f280000300800 */
[----:B------:R-:W4:Y:S01]  /*174d0*/  LDL.LU R8, [R1+0x3d4] ;  /* 0x0003d40001087983 */ /* 0x000f220000300800 */
[----:B--2---:R-:W-:-:S03]  /*174e0*/  IMAD R15, R15, c[0x0][0x190], RZ ;  /* 0x000064000f0f7a24 */ /* 0x004fc600078e02ff */
[----:B------:R-:W2:Y:S04]  /*174f0*/  LDL.LU R29, [R1+0x3d0] ;  /* 0x0003d000011d7983 */ /* 0x000ea80000300800 */
[----:B------:R-:W2:Y:S04]  /*17500*/  LDL.LU R26, [R1+0x3cc] ;  /* 0x0003cc00011a7983 */ /* 0x000ea80000300800 */
[----:B------:R-:W-:Y:S01]  /*17510*/  STL [R1+0x180c], R15 ;  /* 0x00180c0f01007387 */ /* 0x000fe20000100800 */
[----:B---3--:R-:W-:Y:S02]  /*17520*/  IMAD R16, R16, c[0x0][0x190], RZ ;  /* 0x0000640010107a24 */ /* 0x008fe400078e02ff */
[----:B-----5:R-:W-:-:S03]  /*17530*/  IMAD R17, R17, c[0x0][0x190], RZ ;  /* 0x0000640011117a24 */ /* 0x020fc600078e02ff */
[----:B------:R-:W-:Y:S01]  /*17540*/  STL [R1+0x1810], R16 ;  /* 0x0018101001007387 */ /* 0x000fe20000100800 */
[----:B----4-:R-:W-:-:S03]  /*17550*/  IMAD R18, R18, c[0x0][0x190], RZ ;  /* 0x0000640012127a24 */ /* 0x010fc600078e02ff */
[----:B------:R-:W-:Y:S01]  /*17560*/  STL [R1+0x1814], R17 ;  /* 0x0018141101007387 */ /* 0x000fe20000100800 */
[----:B------:R-:W-:-:S03]  /*17570*/  IMAD R19, R19, c[0x0][0x190], RZ ;  /* 0x0000640013137a24 */ /* 0x000fc600078e02ff */
        /* <DEDUP_REMOVED lines=18> */
[----:B------:R0:W-:Y:S01]  /*176a0*/  STL [R1+0x148], R0 ;  /* 0x0001480001007387 */ /* 0x0001e20000100800 */
[----:B------:R-:W-:-:S03]  /*176b0*/  IMAD R2, R3, c[0x0][0x190], RZ ;  /* 0x0000640003027a24 */ /* 0x000fc600078e02ff */
[----:B------:R-:W-:Y:S01]  /*176c0*/  STL [R1+0x15c], R9 ;  /* 0x00015c0901007387 */ /* 0x000fe20000100800 */
[----:B0-----:R-:W-:Y:S02]  /*176d0*/  IMAD R0, R4, c[0x0][0x190], RZ ;  /* 0x0000640004007a24 */ /* 0x001fe400078e02ff */
[----:B------:R-:W-:Y:S01]  /*176e0*/  IMAD R3, R5, c[0x0][0x190], RZ ;  /* 0x0000640005037a24 */ /* 0x000fe200078e02ff */
[----:B------:R0:W-:Y:S04]  /*176f0*/  STL [R1+0x170], R2 ;  /* 0x0001700201007387 */ /* 0x0001e80000100800 */
[----:B------:R1:W-:Y:S04]  /*17700*/  STL [R1+0x188], R0 ;  /* 0x0001880001007387 */ /* 0x0003e80000100800 */
[----:B------:R3:W-:Y:S01]  /*17710*/  STL [R1+0x198], R3 ;  /* 0x0001980301007387 */ /* 0x0007e20000100800 */
[----:B0-----:R-:W-:-:S02]  /*17720*/  IMAD R2, R6, c[0x0][0x190], RZ ;  /* 0x0000640006027a24 */ /* 0x001fc400078e02ff */
[----:B-1----:R-:W-:-:S03]  /*17730*/  IMAD R0, R7, c[0x0][0x190], RZ ;  /* 0x0000640007007a24 */ /* 0x002fc600078e02ff */
[----:B------:R2:W-:Y:S01]  /*17740*/  STL [R1+0x1b0], R2 ;  /* 0x0001b00201007387 */ /* 0x0005e20000100800 */
[----:B---3--:R-:W-:-:S03]  /*17750*/  IMAD R3, R8, c[0x0][0x190], RZ ;  /* 0x0000640008037a24 */ /* 0x008fc600078e02ff */
[----:B------:R0:W-:Y:S04]  /*17760*/  STL [R1+0x1c0], R0 ;  /* 0x0001c00001007387 */ /* 0x0001e80000100800 */
[----:B------:R-:W-:Y:S04]  /*17770*/  STL [R1+0x1d8], R3 ;  /* 0x0001d80301007387 */ /* 0x000fe80000100800 */
[----:B------:R-:W3:Y:S01]  /*17780*/  LDL.LU R28, [R1+0x3c0] ;  /* 0x0003c000011c7983 */ /* 0x000ee20000300800 */
[----:B--2---:R-:W-:Y:S02]  /*17790*/  IMAD R2, R29, c[0x0][0x190], RZ ;  /* 0x000064001d027a24 */ /* 0x004fe400078e02ff */
[----:B0-----:R-:W-:-:S03]  /*177a0*/  IMAD R0, R26, c[0x0][0x190], RZ ;  /* 0x000064001a007a24 */ /* 0x001fc600078e02ff */
[----:B------:R-:W-:Y:S04]  /*177b0*/  STL [R1+0x1ec], R2 ;  /* 0x0001ec0201007387 */ /* 0x000fe80000100800 */
[----:B---3--:R0:W-:Y:S04]  /*177c0*/  STL [R1+0x1868], R28 ;  /* 0x0018681c01007387 */ /* 0x0081e80000100800 */
[----:B------:R-:W-:Y:S04]  /*177d0*/  STL [R1+0x200], R0 ;  /* 0x0002000001007387 */ /* 0x000fe80000100800 */
        /* <DEDUP_REMOVED lines=31> */
[----:B--2---:R-:W-:-:S05]  /*179d0*/  IMAD R28, R28, c[0x0][0x190], RZ ;  /* 0x000064001c1c7a24 */ /* 0x004fca00078e02ff */
[----:B------:R0:W-:Y:S04]  /*179e0*/  STL [R1+0x218], R28 ;  /* 0x0002181c01007387 */ /* 0x0001e80000100800 */
[----:B0-----:R-:W2:Y:S02]  /*179f0*/  LDL.LU R28, [R1+0x186c] ;  /* 0x00186c00011c7983 */ /* 0x001ea40000300800 */
[----:B--2---:R-:W-:-:S05]  /*17a00*/  IMAD R28, R28, c[0x0][0x190], RZ ;  /* 0x000064001c1c7a24 */ /* 0x004fca00078e02ff */
[----:B------:R0:W-:Y:S04]  /*17a10*/  STL [R1+0x22c], R28 ;  /* 0x00022c1c01007387 */ /* 0x0001e80000100800 */
[----:B0-----:R-:W2:Y:S01]  /*17a20*/  LDL.LU R28, [R1+0x1868] ;  /* 0x00186800011c7983 */ /* 0x001ea20000300800 */
[----:B---3--:R-:W-:Y:S02]  /*17a30*/  IMAD R10, R10, c[0x0][0x190], RZ ;  /* 0x000064000a0a7a24 */ /* 0x008fe400078e02ff */
[----:B------:R-:W-:Y:S02]  /*17a40*/  IMAD R9, R9, c[0x0][0x190], RZ ;  /* 0x0000640009097a24 */ /* 0x000fe400078e02ff */
[----:B------:R-:W-:Y:S02]  /*17a50*/  IMAD R0, R0, c[0x0][0x190], RZ ;  /* 0x0000640000007a24 */ /* 0x000fe400078e02ff */
[----:B--2---:R-:W-:-:S05]  /*17a60*/  IMAD R28, R28, c[0x0][0x190], RZ ;  /* 0x000064001c1c7a24 */ /* 0x004fca00078e02ff */
[----:B------:R0:W-:Y:S02]  /*17a70*/  STL [R1+0x240], R28 ;  /* 0x0002401c01007387 */ /* 0x0001e40000100800 */
[----:B0-----:R-:W-:Y:S02]  /*17a80*/  IMAD R28, R24, c[0x0][0x190], RZ ;  /* 0x00006400181c7a24 */ /* 0x001fe400078e02ff */
[----:B----4-:R-:W-:Y:S02]  /*17a90*/  IMAD R24, R23, c[0x0][0x190], RZ ;  /* 0x0000640017187a24 */ /* 0x010fe400078e02ff */
[----:B-----5:R-:W-:Y:S02]  /*17aa0*/  IMAD R23, R22, c[0x0][0x190], RZ ;  /* 0x0000640016177a24 */ /* 0x020fe400078e02ff */
[----:B------:R-:W-:Y:S01]  /*17ab0*/  IMAD R22, R21, c[0x0][0x190], RZ ;  /* 0x0000640015167a24 */ /* 0x000fe200078e02ff */
[----:B------:R-:W-:Y:S01]  /*17ac0*/  STL [R1+0x258], R28 ;  /* 0x0002581c01007387 */ /* 0x000fe20000100800 */
[----:B------:R-:W-:-:S02]  /*17ad0*/  IMAD R21, R20, c[0x0][0x190], RZ ;  /* 0x0000640014157a24 */ /* 0x000fc400078e02ff */
[----:B------:R-:W-:Y:S01]  /*17ae0*/  IMAD R20, R19, c[0x0][0x190], RZ ;  /* 0x0000640013147a24 */ /* 0x000fe200078e02ff */
[----:B------:R-:W-:Y:S01]  /*17af0*/  STL [R1+0x268], R24 ;  /* 0x0002681801007387 */ /* 0x000fe20000100800 */
[----:B------:R-:W-:Y:S02]  /*17b00*/  IMAD R19, R18, c[0x0][0x190], RZ ;  /* 0x0000640012137a24 */ /* 0x000fe400078e02ff */
[----:B------:R-:W-:Y:S01]  /*17b10*/  IMAD R18, R17, c[0x0][0x190], RZ ;  /* 0x0000640011127a24 */ /* 0x000fe200078e02ff */
[----:B------:R-:W-:Y:S01]  /*17b20*/  STL [R1+0x280], R23 ;  /* 0x0002801701007387 */ /* 0x000fe20000100800 */
[----:B------:R-:W-:Y:S02]  /*17b30*/  IMAD R17, R16, c[0x0][0x190], RZ ;  /* 0x0000640010117a24 */ /* 0x000fe400078e02ff */
[----:B------:R-:W-:Y:S01]  /*17b40*/  IMAD R16, R15, c[0x0][0x190], RZ ;  /* 0x000064000f107a24 */ /* 0x000fe200078e02ff */
        /* <DEDUP_REMOVED lines=8> */
[----:B------:R-:W-:Y:S04]  /*17bd0*/  STL [R1+0x2e4], R18 ;  /* 0x0002e41201007387 */ /* 0x000fe80000100800 */
[----:B------:R-:W-:Y:S04]  /*17be0*/  STL [R1+0x2f8], R17 ;  /* 0x0002f81101007387 */ /* 0x000fe80000100800 */
[----:B------:R-:W-:Y:S01]  /*17bf0*/  STL [R1+0x310], R16 ;  /* 0x0003101001007387 */ /* 0x000fe20000100800 */
[----:B------:R-:W-:-:S03]  /*17c00*/  IMAD R11, R25, c[0x0][0x190], RZ ;  /* 0x00006400190b7a24 */ /* 0x000fc600078e02ff */
[----:B------:R-:W-:Y:S04]  /*17c10*/  STL [R1+0x324], R15 ;  /* 0x0003240f01007387 */ /* 0x000fe80000100800 */
[----:B------:R-:W-:Y:S04]  /*17c20*/  STL [R1+0x338], R14 ;  /* 0x0003380e01007387 */ /* 0x000fe80000100800 */
[----:B------:R-:W-:Y:S04]  /*17c30*/  STL [R1+0x350], R13 ;  /* 0x0003500d01007387 */ /* 0x000fe80000100800 */
[----:B------:R-:W-:Y:S04]  /*17c40*/  STL [R1+0x360], R12 ;  /* 0x0003600c01007387 */ /* 0x000fe80000100800 */
[----:B------:R0:W-:Y:S04]  /*17c50*/  STL [R1+0x378], R10 ;  /* 0x0003780a01007387 */ /* 0x0001e80000100800 */
[----:B------:R-:W-:Y:S01]  /*17c60*/  STL [R1+0x388], R11 ;  /* 0x0003880b01007387 */ /* 0x000fe20000100800 */
[----:B0-----:R-:W-:-:S03]  /*17c70*/  IMAD R10, R27, c[0x0][0x190], RZ ;  /* 0x000064001b0a7a24 */ /* 0x001fc600078e02ff */
[----:B------:R0:W-:Y:S04]  /*17c80*/  STL [R1+0x390], R9 ;  /* 0x0003900901007387 */ /* 0x0001e80000100800 */
[----:B------:R-:W-:Y:S04]  /*17c90*/  STL [R1+0x38c], R10 ;  /* 0x00038c0a01007387 */ /* 0x000fe80000100800 */
[----:B------:R1:W-:Y:S01]  /*17ca0*/  STL [R1+0x384], R0 ;  /* 0x0003840001007387 */ /* 0x0003e20000100800 */
[----:B0-----:R-:W-:Y:S02]  /*17cb0*/  IMAD R9, R2, c[0x0][0x190], RZ ;  /* 0x0000640002097a24 */ /* 0x001fe400078e02ff */
[----:B------:R-:W-:-:S02]  /*17cc0*/  IMAD R2, R3, c[0x0][0x190], RZ ;  /* 0x0000640003027a24 */ /* 0x000fc400078e02ff */
[----:B------:R-:W-:Y:S01]  /*17cd0*/  IMAD R3, R5, c[0x0][0x190], RZ ;  /* 0x0000640005037a24 */ /* 0x000fe200078e02ff */
[----:B------:R-:W-:Y:S01]  /*17ce0*/  STL [R1+0x380], R9 ;  /* 0x0003800901007387 */ /* 0x000fe20000100800 */
[----:B-1----:R-:W-:-:S03]  /*17cf0*/  IMAD R0, R4, c[0x0][0x190], RZ ;  /* 0x0000640004007a24 */ /* 0x002fc600078e02ff */
[----:B------:R0:W-:Y:S04]  /*17d00*/  STL [R1+0x37c], R2 ;  /* 0x00037c0201007387 */ /* 0x0001e80000100800 */
[----:B------:R1:W-:Y:S04]  /*17d10*/  STL [R1+0x374], R0 ;  /* 0x0003740001007387 */ /* 0x0003e80000100800 */
[----:B------:R2:W-:Y:S01]  /*17d20*/  STL [R1+0x370], R3 ;  /* 0x0003700301007387 */ /* 0x0005e20000100800 */
[----:B0-----:R-:W-:Y:S02]  /*17d30*/  IMAD R2, R6, c[0x0][0x190], RZ ;  /* 0x0000640006027a24 */ /* 0x001fe400078e02ff */
[----:B-1----:R-:W-:-:S03]  /*17d40*/  IMAD R0, R7, c[0x0][0x190], RZ ;  /* 0x0000640007007a24 */ /* 0x002fc600078e02ff */
[----:B------:R0:W-:Y:S01]  /*17d50*/  STL [R1+0x36c], R2 ;  /* 0x00036c0201007387 */ /* 0x0001e20000100800 */
[----:B--2---:R-:W-:-:S03]  /*17d60*/  IMAD R3, R8, c[0x0][0x190], RZ ;  /* 0x0000640008037a24 */ /* 0x004fc600078e02ff */
[----:B------:R1:W-:Y:S04]  /*17d70*/  STL [R1+0x368], R0 ;  /* 0x0003680001007387 */ /* 0x0003e80000100800 */
[----:B------:R-:W-:Y:S04]  /*17d80*/  STL [R1+0x364], R3 ;  /* 0x0003640301007387 */ /* 0x000fe80000100800 */
[----:B------:R-:W2:Y:S01]  /*17d90*/  LDL.LU R28, [R1+0x348] ;  /* 0x00034800011c7983 */ /* 0x000ea20000300800 */
[----:B0-----:R-:W-:Y:S02]  /*17da0*/  IMAD R2, R29, c[0x0][0x190], RZ ;  /* 0x000064001d027a24 */ /* 0x001fe400078e02ff */
[----:B-1----:R-:W-:-:S03]  /*17db0*/  IMAD R0, R26, c[0x0][0x190], RZ ;  /* 0x000064001a007a24 */ /* 0x002fc600078e02ff */
[----:B------:R-:W-:Y:S04]  /*17dc0*/  STL [R1+0x35c], R2 ;  /* 0x00035c0201007387 */ /* 0x000fe80000100800 */
[----:B--2---:R0:W-:Y:S04]  /*17dd0*/  STL [R1+0x1860], R28 ;  /* 0x0018601c01007387 */ /* 0x0041e80000100800 */
        /* <DEDUP_REMOVED lines=524> */
[----:B----4-:R-:W-:Y:S02]  /*19ea0*/  IMAD R23, R23, c[0x0][0x190], RZ ;  /* 0x0000640017177a24 */ /* 0x010fe400078e02ff */
[----:B-----5:R-:W-:Y:S02]  /*19eb0*/  IMAD R22, R22, c[0x0][0x190], RZ ;  /* 0x0000640016167a24 */ /* 0x020fe400078e02ff */
[----:B------:R-:W-:-:S02]  /*19ec0*/  IMAD R21, R21, c[0x0][0x190], RZ ;  /* 0x0000640015157a24 */ /* 0x000fc400078e02ff */
[----:B------:R-:W-:Y:S02]  /*19ed0*/  IMAD R20, R20, c[0x0][0x190], RZ ;  /* 0x0000640014147a24 */ /* 0x000fe400078e02ff */
[----:B------:R-:W-:Y:S02]  /*19ee0*/  IMAD R19, R19, c[0x0][0x190], RZ ;  /* 0x0000640013137a24 */ /* 0x000fe400078e02ff */
[----:B------:R-:W-:Y:S02]  /*19ef0*/  IMAD R18, R18, c[0x0][0x190], RZ ;  /* 0x0000640012127a24 */ /* 0x000fe400078e02ff */
[----:B------:R-:W-:Y:S02]  /*19f00*/  IMAD R17, R17, c[0x0][0x190], RZ ;  /* 0x0000640011117a24 */ /* 0x000fe400078e02ff */
[----:B------:R-:W-:Y:S02]  /*19f10*/  IMAD R16, R16, c[0x0][0x190], RZ ;  /* 0x0000640010107a24 */ /* 0x000fe400078e02ff */
        /* <DEDUP_REMOVED lines=19> */
[----:B--2---:R-:W-:-:S05]  /*1a050*/  IMAD R28, R28, c[0x0][0x190], RZ ;  /* 0x000064001c1c7a24 */ /* 0x004fca00078e02ff */
        /* <DEDUP_REMOVED lines=57> */
[----:B0-----:R-:W2:Y:S02]  /*1a3f0*/  LDL.LU R26, [R1+0x17c4] ;  /* 0x0017c400011a7983 */ /* 0x001ea40000300800 */
[----:B--2---:R-:W-:-:S05]  /*1a400*/  IMAD R26, R26, c[0x0][0x190], RZ ;  /* 0x000064001a1a7a24 */ /* 0x004fca00078e02ff */
[----:B------:R0:W-:Y:S04]  /*1a410*/  STL [R1], R26 ;  /* 0x0000001a01007387 */ /* 0x0001e80000100800 */
[----:B0-----:R-:W2:Y:S01]  /*1a420*/  LDL.LU R26, [R1+0x17c0] ;  /* 0x0017c000011a7983 */ /* 0x001ea20000300800 */
[----:B------:R-:W-:Y:S02]  /*1a430*/  IMAD R29, R29, c[0x0][0x190], RZ ;  /* 0x000064001d1d7a24 */ /* 0x000fe400078e02ff */
[----:B------:R-:W-:Y:S02]  /*1a440*/  IMAD R8, R8, c[0x0][0x190], RZ ;  /* 0x0000640008087a24 */ /* 0x000fe400078e02ff */
[----:B------:R-:W-:Y:S02]  /*1a450*/  IMAD R7, R7, c[0x0][0x190], RZ ;  /* 0x0000640007077a24 */ /* 0x000fe400078e02ff */
[----:B------:R-:W-:Y:S01]  /*1a460*/  IMAD R6, R6, c[0x0][0x190], RZ ;  /* 0x0000640006067a24 */ /* 0x000fe200078e02ff */
[----:B------:R-:W-:Y:S01]  /*1a470*/  STL [R1+0x17ac], R29 ;  /* 0x0017ac1d01007387 */ /* 0x000fe20000100800 */
[----:B------:R-:W-:-:S03]  /*1a480*/  IMAD R5, R5, c[0x0][0x190], RZ ;  /* 0x0000640005057a24 */ /* 0x000fc600078e02ff */
[----:B------:R-:W-:Y:S04]  /*1a490*/  STL [R1+0x17b0], R8 ;  /* 0x0017b00801007387 */ /* 0x000fe80000100800 */
[----:B------:R-:W-:Y:S04]  /*1a4a0*/  STL [R1+0x17b4], R7 ;  /* 0x0017b40701007387 */ /* 0x000fe80000100800 */
[----:B------:R2:W-:Y:S04]  /*1a4b0*/  STL [R1+0x17b8], R6 ;  /* 0x0017b80601007387 */ /* 0x0005e80000100800 */
[----:B------:R0:W-:Y:S01]  /*1a4c0*/  STL [R1+0x17bc], R5 ;  /* 0x0017bc0501007387 */ /* 0x0001e20000100800 */
[----:B--2---:R-:W-:-:S02]  /*1a4d0*/  LEA R6, P3, R25, R26, 0x1 ;  /* 0x0000001a19067211 */ /* 0x004fc400078608ff */
[-C--:B------:R-:W-:Y:S02]  /*1a4e0*/  LEA R7, P2, R10, R26.reuse, 0x1 ;  /* 0x0000001a0a077211 */ /* 0x080fe400078408ff */
[-C--:B0-----:R-:W-:Y:S01]  /*1a4f0*/  LEA R5, P1, R11, R26.reuse, 0x1 ;  /* 0x0000001a0b057211 */ /* 0x081fe200078208ff */
[----:B------:R0:W-:Y:S04]  /*1a500*/  STL [R1+0x1360], R6 ;  /* 0x0013600601007387 */ /* 0x0001e80000100800 */
[----:B------:R1:W-:Y:S01]  /*1a510*/  STL [R1+0x1364], R7 ;  /* 0x0013640701007387 */ /* 0x0003e20000100800 */
[----:B0-----:R-:W-:-:S03]  /*1a520*/  LEA R6, P0, R12, R26, 0x1 ;  /* 0x0000001a0c067211 */ /* 0x001fc600078008ff */
[----:B------:R0:W-:Y:S01]  /*1a530*/  STL [R1+0x1368], R5 ;  /* 0x0013680501007387 */ /* 0x0001e20000100800 */
[----:B-1----:R-:W-:-:S03]  /*1a540*/  LEA R7, P4, R13, R26, 0x1 ;  /* 0x0000001a0d077211 */ /* 0x002fc600078808ff */
[----:B------:R1:W-:Y:S01]  /*1a550*/  STL [R1+0x136c], R6 ;  /* 0x00136c0601007387 */ /* 0x0003e20000100800 */
[----:B0-----:R-:W-:-:S03]  /*1a560*/  LEA R5, P6, R14, R26, 0x1 ;  /* 0x0000001a0e057211 */ /* 0x001fc600078c08ff */
[----:B------:R0:W-:Y:S01]  /*1a570*/  STL [R1+0x1370], R7 ;  /* 0x0013700701007387 */ /* 0x0001e20000100800 */
[----:B-1----:R-:W-:-:S03]  /*1a580*/  LEA R6, P5, R15, R26, 0x1 ;  /* 0x0000001a0f067211 */ /* 0x002fc600078a08ff */
[----:B------:R1:W-:Y:S01]  /*1a590*/  STL [R1+0x1374], R5 ;  /* 0x0013740501007387 */ /* 0x0003e20000100800 */
[----:B0-----:R-:W-:-:S03]  /*1a5a0*/  LEA.HI.X.SX32 R7, R25, R9, 0x1, P3 ;  /* 0x0000000919077211 */ /* 0x001fc600018f0eff */
[----:B------:R0:W-:Y:S01]  /*1a5b0*/  STL [R1+0x1378], R6 ;  /* 0x0013780601007387 */ /* 0x0001e20000100800 */
[----:B-1----:R-:W-:-:S03]  /*1a5c0*/  LEA R5, P3, R16, R26, 0x1 ;  /* 0x0000001a10057211 */ /* 0x002fc600078608ff */
[----:B------:R-:W-:Y:S01]  /*1a5d0*/  STL [R1+0x1358], R7 ;  /* 0x0013580701007387 */ /* 0x000fe20000100800 */
[----:B0-----:R-:W-:-:S03]  /*1a5e0*/  LEA.HI.X.SX32 R6, R10, R9, 0x1, P2 ;  /* 0x000000090a067211 */ /* 0x001fc600010f0eff */
[----:B------:R-:W2:Y:S04]  /*1a5f0*/  LDL.LU R10, [R1+0x148] ;  /* 0x00014800010a7983 */ /* 0x000ea80000300800 */
[----:B------:R0:W-:Y:S04]  /*1a600*/  STL [R1+0x135c], R5 ;  /* 0x00135c0501007387 */ /* 0x0001e80000100800 */
[----:B------:R1:W-:Y:S01]  /*1a610*/  STL [R1+0x1350], R6 ;  /* 0x0013500601007387 */ /* 0x0003e20000100800 */
[----:B0-----:R-:W-:Y:S02]  /*1a620*/  LEA R5, P2, R17, R26, 0x1 ;  /* 0x0000001a11057211 */ /* 0x001fe400078408ff */
[----:B-1----:R-:W-:-:S02]  /*1a630*/  LEA.HI.X.SX32 R6, R11, R9, 0x1, P1 ;  /* 0x000000090b067211 */ /* 0x002fc400008f0eff */
[----:B------:R-:W2:Y:S01]  /*1a640*/  LDL.LU R11, [R1+0x130] ;  /* 0x00013000010b7983 */ /* 0x000ea20000300800 */
[----:B------:R-:W-:-:S03]  /*1a650*/  LEA R7, P1, R18, R26, 0x1 ;  /* 0x0000001a12077211 */ /* 0x000fc600078208ff */
[----:B------:R0:W-:Y:S04]  /*1a660*/  STL [R1+0x1354], R5 ;  /* 0x0013540501007387 */ /* 0x0001e80000100800 */
[----:B0-----:R-:W2:Y:S04]  /*1a670*/  LDL.LU R5, [R1+0x15c] ;  /* 0x00015c0001057983 */ /* 0x001ea80000300800 */
[----:B------:R0:W-:Y:S04]  /*1a680*/  STL [R1+0x1348], R6 ;  /* 0x0013480601007387 */ /* 0x0001e80000100800 */
[----:B------:R1:W-:Y:S01]  /*1a690*/  STL [R1+0x134c], R7 ;  /* 0x00134c0701007387 */ /* 0x0003e20000100800 */
[----:B0-----:R-:W-:-:S02]  /*1a6a0*/  LEA.HI.X.SX32 R6, R12, R9, 0x1, P0 ;  /* 0x000000090c067211 */ /* 0x001fc400000f0eff */
[-C--:B------:R-:W-:Y:S02]  /*1a6b0*/  LEA R8, P0, R19, R26.reuse, 0x1 ;  /* 0x0000001a13087211 */ /* 0x080fe400078008ff */
[----:B-1----:R-:W-:Y:S01]  /*1a6c0*/  LEA.HI.X.SX32 R7, R13, R9, 0x1, P4 ;  /* 0x000000090d077211 */ /* 0x002fe200020f0eff */
[----:B------:R0:W-:Y:S01]  /*1a6d0*/  STL [R1+0x1340], R6 ;  /* 0x0013400601007387 */ /* 0x0001e20000100800 */
[----:B------:R-:W-:-:S03]  /*1a6e0*/  LEA R12, P4, R20, R26, 0x1 ;  /* 0x0000001a140c7211 */ /* 0x000fc600078808ff */
[----:B0-----:R-:W2:Y:S04]  /*1a6f0*/  LDL.LU R6, [R1+0x188] ;  /* 0x0001880001067983 */ /* 0x001ea80000300800 */
[----:B------:R0:W-:Y:S04]  /*1a700*/  STL [R1+0x1344], R8 ;  /* 0x0013440801007387 */ /* 0x0001e80000100800 */
[----:B------:R1:W-:Y:S01]  /*1a710*/  STL [R1+0x1338], R7 ;  /* 0x0013380701007387 */ /* 0x0003e20000100800 */
[----:B0-----:R-:W-:-:S03]  /*1a720*/  LEA.HI.X.SX32 R8, R14, R9, 0x1, P6 ;  /* 0x000000090e087211 */ /* 0x001fc600030f0eff */
[----:B-1----:R-:W2:Y:S04]  /*1a730*/  LDL.LU R7, [R1+0x198] ;  /* 0x0001980001077983 */ /* 0x002ea80000300800 */
[----:B------:R0:W-:Y:S04]  /*1a740*/  STL [R1+0x133c], R12 ;  /* 0x00133c0c01007387 */ /* 0x0001e80000100800 */
[----:B------:R1:W-:Y:S01]  /*1a750*/  STL [R1+0x1330], R8 ;  /* 0x0013300801007387 */ /* 0x0003e20000100800 */
[----:B0-----:R-:W-:Y:S02]  /*1a760*/  LEA R12, P6, R21, R26, 0x1 ;  /* 0x0000001a150c7211 */ /* 0x001fe400078c08ff */
[----:B-1----:R-:W-:-:S03]  /*1a770*/  LEA.HI.X.SX32 R8, R15, R9, 0x1, P5 ;  /* 0x000000090f087211 */ /* 0x002fc600028f0eff */
[----:B------:R0:W-:Y:S01]  /*1a780*/  STL [R1+0x1334], R12 ;  /* 0x0013340c01007387 */ /* 0x0001e20000100800 */
[----:B-----5:R-:W-:-:S03]  /*1a790*/  LEA R13, P5, R22, R26, 0x1 ;  /* 0x0000001a160d7211 */ /* 0x020fc600078a08ff */
[----:B------:R1:W-:Y:S01]  /*1a7a0*/  STL [R1+0x1328], R8 ;  /* 0x0013280801007387 */ /* 0x0003e20000100800 */
[----:B0-----:R-:W-:-:S03]  /*1a7b0*/  LEA.HI.X.SX32 R12, R16, R9, 0x1, P3 ;  /* 0x00000009100c7211 */ /* 0x001fc600018f0eff */
[----:B-1----:R-:W5:Y:S04]  /*1a7c0*/  LDL.LU R8, [R1+0x1c0] ;  /* 0x0001c00001087983 */ /* 0x002f680000300800 */
[----:B------:R4:W-:Y:S04]  /*1a7d0*/  STL [R1+0x132c], R13 ;  /* 0x00132c0d01007387 */ /* 0x0009e80000100800 */
[----:B------:R0:W-:Y:S04]  /*1a7e0*/  STL [R1+0x1320], R12 ;  /* 0x0013200c01007387 */ /* 0x0001e80000100800 */
[----:B------:R-:W5:Y:S01]  /*1a7f0*/  LDL.LU R29, [R1+0x1d8] ;  /* 0x0001d800011d7983 */ /* 0x000f620000300800 */
[----:B----4-:R-:W-:-:S02]  /*1a800*/  LEA R13, P3, R23, R26, 0x1 ;  /* 0x0000001a170d7211 */ /* 0x010fc400078608ff */
[----:B0-----:R-:W-:-:S03]  /*1a810*/  LEA.HI.X.SX32 R12, R17, R9, 0x1, P2 ;  /* 0x00000009110c7211 */ /* 0x001fc600010f0eff */
[----:B------:R3:W-:Y:S04]  /*1a820*/  STL [R1+0x1324], R13 ;  /* 0x0013240d01007387 */ /* 0x0007e80000100800 */
[----:B------:R0:W-:Y:S01]  /*1a830*/  STL [R1+0x1318], R12 ;  /* 0x0013180c01007387 */ /* 0x0001e20000100800 */
[----:B---3--:R-:W-:Y:S02]  /*1a840*/  LEA R13, P2, R24, R26, 0x1 ;  /* 0x0000001a180d7211 */ /* 0x008fe400078408ff */
[-C--:B0-----:R-:W-:Y:S02]  /*1a850*/  LEA.HI.X.SX32 R12, R18, R9.reuse, 0x1, P1 ;  /* 0x00000009120c7211 */ /* 0x081fe400008f0eff */
[----:B------:R-:W3:Y:S04]  /*1a860*/  LDL.LU R18, [R1+0x1b0] ;  /* 0x0001b00001127983 */ /* 0x000ee80000300800 */
[----:B------:R-:W-:Y:S04]  /*1a870*/  STL [R1+0x131c], R13 ;  /* 0x00131c0d01007387 */ /* 0x000fe80000100800 */
[----:B------:R-:W4:Y:S04]  /*1a880*/  LDL.LU R17, [R1+0x1ec] ;  /* 0x0001ec0001117983 */ /* 0x000f280000300800 */
[----:B------:R0:W-:Y:S02]  /*1a890*/  STL [R1+0x1310], R12 ;  /* 0x0013100c01007387 */ /* 0x0001e40000100800 */
[----:B0-----:R-:W-:-:S02]  /*1a8a0*/  LEA.HI.X.SX32 R12, R19, R9, 0x1, P0 ;  /* 0x00000009130c7211 */ /* 0x001fc400000f0eff */
[----:B------:R-:W3:Y:S01]  /*1a8b0*/  LDL.LU R19, [R1+0x170] ;  /* 0x0001700001137983 */ /* 0x000ee20000300800 */
[----:B------:R-:W-:-:S05]  /*1a8c0*/  LEA R13, P1, R28, R26, 0x1 ;  /* 0x0000001a1c0d7211 */ /* 0x000fca00078208ff */
[----:B------:R-:W-:Y:S04]  /*1a8d0*/  STL [R1+0x1314], R13 ;  /* 0x0013140d01007387 */ /* 0x000fe80000100800 */
[----:B------:R-:W4:Y:S04]  /*1a8e0*/  LDL.LU R16, [R1+0x200] ;  /* 0x0002000001107983 */ /* 0x000f280000300800 */
[----:B------:R0:W-:Y:S04]  /*1a8f0*/  STL [R1+0x1308], R12 ;  /* 0x0013080c01007387 */ /* 0x0001e80000100800 */
[----:B------:R-:W4:Y:S01]  /*1a900*/  LDL.LU R15, [R1+0x218] ;  /* 0x00021800010f7983 */ /* 0x000f220000300800 */
[----:B0-----:R-:W-:-:S02]  /*1a910*/  LEA.HI.X.SX32 R12, R20, R9, 0x1, P4 ;  /* 0x00000009140c7211 */ /* 0x001fc400020f0eff */
[----:B--2---:R-:W-:-:S05]  /*1a920*/  LEA R13, P0, R11, R26, 0x1 ;  /* 0x0000001a0b0d7211 */ /* 0x004fca00078008ff */
[----:B------:R0:W-:Y:S04]  /*1a930*/  STL [R1+0x130c], R13 ;  /* 0x00130c0d01007387 */ /* 0x0001e80000100800 */
[----:B------:R1:W-:Y:S04]  /*1a940*/  STL [R1+0x1300], R12 ;  /* 0x0013000c01007387 */ /* 0x0003e80000100800 */
[----:B------:R-:W2:Y:S01]  /*1a950*/  LDL.LU R14, [R1+0x22c] ;  /* 0x00022c00010e7983 */ /* 0x000ea20000300800 */
[----:B0-----:R-:W-:Y:S02]  /*1a960*/  LEA R13, P4, R10, R26, 0x1 ;  /* 0x0000001a0a0d7211 */ /* 0x001fe400078808ff */
[----:B-1----:R-:W-:-:S03]  /*1a970*/  LEA.HI.X.SX32 R12, R21, R9, 0x1, P6 ;  /* 0x00000009150c7211 */ /* 0x002fc600030f0eff */
[----:B------:R0:W-:Y:S04]  /*1a980*/  STL [R1+0x1304], R13 ;  /* 0x0013040d01007387 */ /* 0x0001e80000100800 */
[----:B------:R1:W-:Y:S04]  /*1a990*/  STL [R1+0x12f8], R12 ;  /* 0x0012f80c01007387 */ /* 0x0003e80000100800 */
[----:B------:R-:W2:Y:S01]  /*1a9a0*/  LDL.LU R25, [R1+0x240] ;  /* 0x0002400001197983 */ /* 0x000ea20000300800 */
[----:B0-----:R-:W-:Y:S02]  /*1a9b0*/  LEA R13, P6, R5, R26, 0x1 ;  /* 0x0000001a050d7211 */ /* 0x001fe400078c08ff */
[----:B-1----:R-:W-:-:S03]  /*1a9c0*/  LEA.HI.X.SX32 R12, R22, R9, 0x1, P5 ;  /* 0x00000009160c7211 */ /* 0x002fc600028f0eff */
[----:B------:R0:W-:Y:S04]  /*1a9d0*/  STL [R1+0x12fc], R13 ;  /* 0x0012fc0d01007387 */ /* 0x0001e80000100800 */
[----:B------:R1:W-:Y:S04]  /*1a9e0*/  STL [R1+0x12f0], R12 ;  /* 0x0012f00c01007387 */ /* 0x0003e80000100800 */
[----:B0-----:R-:W2:Y:S01]  /*1a9f0*/  LDL.LU R13, [R1+0x258] ;  /* 0x00025800010d7983 */ /* 0x001ea20000300800 */
[----:B-1----:R-:W-:Y:S02]  /*1aa00*/  LEA.HI.X.SX32 R12, R23, R9, 0x1, P3 ;  /* 0x00000009170c7211 */ /* 0x002fe400018f0eff */
[----:B------:R-:W-:-:S02]  /*1aa10*/  LEA R21, P3, R6, R26, 0x1 ;  /* 0x0000001a06157211 */ /* 0x000fc400078608ff */
[----:B---3--:R-:W-:-:S05]  /*1aa20*/  LEA R20, P5, R19, R26, 0x1 ;  /* 0x0000001a13147211 */ /* 0x008fca00078a08ff */
[----:B------:R0:W-:Y:S04]  /*1aa30*/  STL [R1+0x12f4], R20 ;  /* 0x0012f41401007387 */ /* 0x0001e80000100800 */
[----:B------:R1:W-:Y:S04]  /*1aa40*/  STL [R1+0x12e8], R12 ;  /* 0x0012e80c01007387 */ /* 0x0003e80000100800 */
[----:B0-----:R-:W3:Y:S01]  /*1aa50*/  LDL.LU R20, [R1+0x268] ;  /* 0x0002680001147983 */ /* 0x001ee20000300800 */
[----:B-1----:R-:W-:-:S03]  /*1aa60*/  LEA.HI.X.SX32 R12, R24, R9, 0x1, P2 ;  /* 0x00000009180c7211 */ /* 0x002fc600010f0eff */
[----:B------:R-:W-:Y:S04]  /*1aa70*/  STL [R1+0x12ec], R21 ;  /* 0x0012ec1501007387 */ /* 0x000fe80000100800 */
[----:B------:R0:W-:Y:S04]  /*1aa80*/  STL [R1+0xb9c], R12 ;  /* 0x000b9c0c01007387 */ /* 0x0001e80000100800 */
[----:B0-----:R-:W3:Y:S01]  /*1aa90*/  LDL.LU R12, [R1+0x280] ;  /* 0x00028000010c7983 */ /* 0x001ee20000300800 */
[----:B------:R-:W-:Y:S02]  /*1aaa0*/  LEA R22, P2, R7, R26, 0x1 ;  /* 0x0000001a07167211 */ /* 0x000fe400078408ff */
[----:B------:R-:W-:-:S03]  /*1aab0*/  LEA.HI.X.SX32 R21, R28, R9, 0x1, P1 ;  /* 0x000000091c157211 */ /* 0x000fc600008f0eff */
[----:B------:R0:W-:Y:S04]  /*1aac0*/  STL [R1+0xbbc], R22 ;  /* 0x000bbc1601007387 */ /* 0x0001e80000100800 */
[----:B------:R1:W-:Y:S01]  /*1aad0*/  STL [R1+0xba0], R21 ;  /* 0x000ba01501007387 */ /* 0x0003e20000100800 */
[-C--:B0-----:R-:W-:Y:S02]  /*1aae0*/  LEA R22, P1, R18, R26.reuse, 0x1 ;  /* 0x0000001a12167211 */ /* 0x081fe400078208ff */
[----:B-1----:R-:W-:Y:S02]  /*1aaf0*/  LEA.HI.X.SX32 R21, R11, R9, 0x1, P0 ;  /* 0x000000090b157211 */ /* 0x002fe400000f0eff */
[----:B------:R-:W3:Y:S04]  /*1ab00*/  LDL.LU R11, [R1+0x290] ;  /* 0x00029000010b7983 */ /* 0x000ee80000300800 */
[----:B------:R5:W-:Y:S04]  /*1ab10*/  STL [R1+0xbc4], R22 ;  /* 0x000bc41601007387 */ /* 0x000be80000100800 */
[----:B------:R0:W-:Y:S01]  /*1ab20*/  STL [R1+0xba4], R21 ;  /* 0x000ba41501007387 */ /* 0x0001e20000100800 */
[----:B-----5:R-:W-:-:S02]  /*1ab30*/  LEA R22, P0, R8, R26, 0x1 ;  /* 0x0000001a08167211 */ /* 0x020fc400078008ff */
[----:B0-----:R-:W-:Y:S02]  /*1ab40*/  LEA.HI.X.SX32 R21, R10, R9, 0x1, P4 ;  /* 0x000000090a157211 */ /* 0x001fe400020f0eff */
[----:B------:R-:W5:Y:S04]  /*1ab50*/  LDL.LU R10, [R1+0x2a8] ;  /* 0x0002a800010a7983 */ /* 0x000f680000300800 */
[----:B------:R0:W-:Y:S04]  /*1ab60*/  STL [R1+0xbcc], R22 ;  /* 0x000bcc1601007387 */ /* 0x0001e80000100800 */
[----:B------:R1:W-:Y:S01]  /*1ab70*/  STL [R1+0xba8], R21 ;  /* 0x000ba81501007387 */ /* 0x0003e20000100800 */
[----:B0-----:R-:W-:-:S02]  /*1ab80*/  LEA R22, P4, R29, R26, 0x1 ;  /* 0x0000001a1d167211 */ /* 0x001fc400078808ff */
[----:B-1----:R-:W-:Y:S02]  /*1ab90*/  LEA.HI.X.SX32 R21, R5, R9, 0x1, P6 ;  /* 0x0000000905157211 */ /* 0x002fe400030f0eff */
[----:B------:R-:W5:Y:S04]  /*1aba0*/  LDL.LU R5, [R1+0x2b8] ;  /* 0x0002b80001057983 */ /* 0x000f680000300800 */
[----:B------:R4:W-:Y:S04]  /*1abb0*/  STL [R1+0xbd4], R22 ;  /* 0x000bd41601007387 */ /* 0x0009e80000100800 */
[----:B------:R0:W-:Y:S01]  /*1abc0*/  STL [R1+0xbac], R21 ;  /* 0x000bac1501007387 */ /* 0x0001e20000100800 */
[----:B----4-:R-:W-:-:S02]  /*1abd0*/  LEA R22, P6, R17, R26, 0x1 ;  /* 0x0000001a11167211 */ /* 0x010fc400078c08ff */
[----:B0-----:R-:W-:Y:S02]  /*1abe0*/  LEA.HI.X.SX32 R21, R19, R9, 0x1, P5 ;  /* 0x0000000913157211 */ /* 0x001fe400028f0eff */
[----:B------:R-:W4:Y:S04]  /*1abf0*/  LDL.LU R19, [R1+0x2d0] ;  /* 0x0002d00001137983 */ /* 0x000f280000300800 */
[----:B------:R0:W-:Y:S04]  /*1ac00*/  STL [R1+0xbdc], R22 ;  /* 0x000bdc1601007387 */ /* 0x0001e80000100800 */
[----:B------:R1:W-:Y:S01]  /*1ac10*/  STL [R1+0xbb0], R21 ;  /* 0x000bb01501007387 */ /* 0x0003e20000100800 */
[----:B0-----:R-:W-:-:S02]  /*1ac20*/  LEA R22, P5, R16, R26, 0x1 ;  /* 0x0000001a10167211 */ /* 0x001fc400078a08ff */
[----:B-1----:R-:W-:Y:S02]  /*1ac30*/  LEA.HI.X.SX32 R21, R6, R9, 0x1, P3 ;  /* 0x0000000906157211 */ /* 0x002fe400018f0eff */
        /* <DEDUP_REMOVED lines=8> */
[----:B--2---:R-:W-:-:S02]  /*1acc0*/  LEA R22, P2, R14, R26, 0x1 ;  /* 0x0000001a0e167211 */ /* 0x004fc400078408ff */
[----:B0-----:R-:W-:Y:S02]  /*1acd0*/  LEA.HI.X.SX32 R21, R18, R9, 0x1, P1 ;  /* 0x0000000912157211 */ /* 0x001fe400008f0eff */
[----:B------:R-:W2:Y:S04]  /*1ace0*/  LDL.LU R18, [R1+0x310] ;  /* 0x0003100001127983 */ /* 0x000ea80000300800 */
[----:B------:R0:W-:Y:S04]  /*1acf0*/  STL [R1+0xbf4], R22 ;  /* 0x000bf41601007387 */ /* 0x0001e80000100800 */
[----:B------:R1:W-:Y:S01]  /*1ad00*/  STL [R1+0xbc0], R21 ;  /* 0x000bc01501007387 */ /* 0x0003e20000100800 */
[----:B0-----:R-:W-:-:S02]  /*1ad10*/  LEA R22, P1, R25, R26, 0x1 ;  /* 0x0000001a19167211 */ /* 0x001fc400078208ff */
[----:B-1----:R-:W-:Y:S02]  /*1ad20*/  LEA.HI.X.SX32 R21, R8, R9, 0x1, P0 ;  /* 0x0000000908157211 */ /* 0x002fe400000f0eff */
[----:B------:R-:W2:Y:S04]  /*1ad30*/  LDL.LU R8, [R1+0x324] ;  /* 0x0003240001087983 */ /* 0x000ea80000300800 */
[----:B------:R0:W-:Y:S04]  /*1ad40*/  STL [R1+0xbfc], R22 ;  /* 0x000bfc1601007387 */ /* 0x0001e80000100800 */
[----:B------:R1:W-:Y:S01]  /*1ad50*/  STL [R1+0xbc8], R21 ;  /* 0x000bc81501007387 */ /* 0x0003e20000100800 */
[----:B0-----:R-:W-:-:S02]  /*1ad60*/  LEA R22, P0, R13, R26, 0x1 ;  /* 0x0000001a0d167211 */ /* 0x001fc400078008ff */
[-C--:B-1----:R-:W-:Y:S02]  /*1ad70*/  LEA.HI.X.SX32 R21, R29, R9.reuse, 0x1, P4 ;  /* 0x000000091d157211 */ /* 0x082fe400020f0eff */
[----:B------:R-:W2:Y:S04]  /*1ad80*/  LDL.LU R29, [R1+0x338] ;  /* 0x00033800011d7983 */ /* 0x000ea80000300800 */
[----:B------:R-:W-:Y:S04]  /*1ad90*/  STL [R1+0xc04], R22 ;  /* 0x000c041601007387 */ /* 0x000fe80000100800 */
[----:B------:R0:W-:Y:S02]  /*1ada0*/  STL [R1+0xbd0], R21 ;  /* 0x000bd01501007387 */ /* 0x0001e40000100800 */
[----:B0-----:R-:W-:-:S02]  /*1adb0*/  LEA.HI.X.SX32 R21, R17, R9, 0x1, P6 ;  /* 0x0000000911157211 */ /* 0x001fc400030f0eff */
[----:B------:R-:W2:Y:S01]  /*1adc0*/  LDL.LU R17, [R1+0x350] ;  /* 0x0003500001117983 */ /* 0x000ea20000300800 */
[----:B---3--:R-:W-:-:S05]  /*1add0*/  LEA R22, P4, R20, R26, 0x1 ;  /* 0x0000001a14167211 */ /* 0x008fca00078808ff */
[----:B------:R0:W-:Y:S04]  /*1ade0*/  STL [R1+0xc0c], R22 ;  /* 0x000c0c1601007387 */ /* 0x0001e80000100800 */
[----:B------:R1:W-:Y:S01]  /*1adf0*/  STL [R1+0xbd8], R21 ;  /* 0x000bd81501007387 */ /* 0x0003e20000100800 */
[----:B0-----:R-:W-:Y:S02]  /*1ae00*/  LEA R22, P6, R12, R26, 0x1 ;  /* 0x0000001a0c167211 */ /* 0x001fe400078c08ff */
[-C--:B-1----:R-:W-:Y:S02]  /*1ae10*/  LEA.HI.X.SX32 R21, R16, R9.reuse, 0x1, P5 ;  /* 0x0000000910157211 */ /* 0x082fe400028f0eff */
[----:B------:R-:W3:Y:S04]  /*1ae20*/  LDL.LU R16, [R1+0x360] ;  /* 0x0003600001107983 */ /* 0x000ee80000300800 */
[----:B------:R-:W-:Y:S04]  /*1ae30*/  STL [R1+0xc14], R22 ;  /* 0x000c141601007387 */ /* 0x000fe80000100800 */
[----:B------:R0:W-:Y:S02]  /*1ae40*/  STL [R1+0xbe0], R21 ;  /* 0x000be01501007387 */ /* 0x0001e40000100800 */
[----:B0-----:R-:W-:-:S02]  /*1ae50*/  LEA.HI.X.SX32 R21, R15, R9, 0x1, P3 ;  /* 0x000000090f157211 */ /* 0x001fc400018f0eff */
[----:B------:R-:W3:Y:S01]  /*1ae60*/  LDL.LU R15, [R1+0x378] ;  /* 0x00037800010f7983 */ /* 0x000ee20000300800 */
[----:B------:R-:W-:-:S05]  /*1ae70*/  LEA R22, P5, R11, R26, 0x1 ;  /* 0x0000001a0b167211 */ /* 0x000fca00078a08ff */
[----:B------:R5:W-:Y:S04]  /*1ae80*/  STL [R1+0xc1c], R22 ;  /* 0x000c1c1601007387 */ /* 0x000be80000100800 */
[----:B------:R0:W-:Y:S01]  /*1ae90*/  STL [R1+0xbe8], R21 ;  /* 0x000be81501007387 */ /* 0x0001e20000100800 */
[-C--:B-----5:R-:W-:Y:S02]  /*1aea0*/  LEA R22, P3, R10, R26.reuse, 0x1 ;  /* 0x0000001a0a167211 */ /* 0x0a0fe400078608ff */
        /* <DEDUP_REMOVED lines=20> */
[-C--:B-1----:R-:W-:Y:S02]  /*1aff0*/  LEA.HI.X.SX32 R21, R12, R9.reuse, 0x1, P6 ;  /* 0x000000090c157211 */ /* 0x082fe400030f0eff */
[----:B------:R-:W4:Y:S04]  /*1b000*/  LDL.LU R12, [R1+0x380] ;  /* 0x00038000010c7983 */ /* 0x000f280000300800 */
[----:B------:R-:W-:Y:S04]  /*1b010*/  STL [R1+0xc44], R22 ;  /* 0x000c441601007387 */ /* 0x000fe80000100800 */
[----:B------:R0:W-:Y:S02]  /*1b020*/  STL [R1+0xc10], R21 ;  /* 0x000c101501007387 */ /* 0x0001e40000100800 */
[----:B0-----:R-:W-:-:S02]  /*1b030*/  LEA.HI.X.SX32 R21, R11, R9, 0x1, P5 ;  /* 0x000000090b157211 */ /* 0x001fc400028f0eff */
[----:B------:R-:W4:Y:S01]  /*1b040*/  LDL.LU R11, [R1+0x37c] ;  /* 0x00037c00010b7983 */ /* 0x000f220000300800 */
[----:B--2---:R-:W-:-:S05]  /*1b050*/  LEA R22, P6, R18, R26, 0x1 ;  /* 0x0000001a12167211 */ /* 0x004fca00078c08ff */
[----:B------:R0:W-:Y:S04]  /*1b060*/  STL [R1+0xc4c], R22 ;  /* 0x000c4c1601007387 */ /* 0x0001e80000100800 */
[----:B------:R1:W-:Y:S01]  /*1b070*/  STL [R1+0xc18], R21 ;  /* 0x000c181501007387 */ /* 0x0003e20000100800 */
[-C--:B0-----:R-:W-:Y:S02]  /*1b080*/  LEA R22, P5, R8, R26.reuse, 0x1 ;  /* 0x0000001a08167211 */ /* 0x081fe400078a08ff */
[----:B-1----:R-:W-:Y:S02]  /*1b090*/  LEA.HI.X.SX32 R21, R10, R9, 0x1, P3 ;  /* 0x000000090a157211 */ /* 0x002fe400018f0eff */
        /* <DEDUP_REMOVED lines=16> */
[----:B------:R-:W-:Y:S04]  /*1b1a0*/  STL [R1+0xc6c], R22 ;  /* 0x000c6c1601007387 */ /* 0x000fe80000100800 */
[----:B------:R0:W-:Y:S02]  /*1b1b0*/  STL [R1+0xc38], R21 ;  /* 0x000c381501007387 */ /* 0x0001e40000100800 */
[-C--:B0-----:R-:W-:Y:S02]  /*1b1c0*/  LEA.HI.X.SX32 R21, R7, R9.reuse, 0x1, P4 ;  /* 0x0000000907157211 */ /* 0x081fe400020f0eff */
[----:B------:R-:W-:Y:S01]  /*1b1d0*/  LEA R22, P0, R15, R26, 0x1 ;  /* 0x0000001a0f167211 */ /* 0x000fe200078008ff */
[----:B------:R-:W3:Y:S04]  /*1b1e0*/  LDL.LU R7, [R1+0x364] ;  /* 0x0003640001077983 */ /* 0x000ee80000300800 */
[----:B------:R-:W-:Y:S04]  /*1b1f0*/  STL [R1+0xc74], R22 ;  /* 0x000c741601007387 */ /* 0x000fe80000100800 */
[----:B------:R0:W-:Y:S02]  /*1b200*/  STL [R1+0xc40], R21 ;  /* 0x000c401501007387 */ /* 0x0001e40000100800 */
[----:B0-----:R-:W-:-:S02]  /*1b210*/  LEA.HI.X.SX32 R21, R18, R9, 0x1, P6 ;  /* 0x0000000912157211 */ /* 0x001fc400030f0eff */
[----:B------:R-:W3:Y:S01]  /*1b220*/  LDL.LU R18, [R1+0x35c] ;  /* 0x00035c0001127983 */ /* 0x000ee20000300800 */
[----:B-----5:R-:W-:-:S05]  /*1b230*/  LEA R22, P4, R14, R26, 0x1 ;  /* 0x0000001a0e167211 */ /* 0x020fca00078808ff */
[----:B------:R0:W-:Y:S04]  /*1b240*/  STL [R1+0xc7c], R22 ;  /* 0x000c7c1601007387 */ /* 0x0001e80000100800 */
[----:B------:R1:W-:Y:S01]  /*1b250*/  STL [R1+0xc48], R21 ;  /* 0x000c481501007387 */ /* 0x0003e20000100800 */
[-C--:B0-----:R-:W-:Y:S02]  /*1b260*/  LEA R22, P6, R25, R26.reuse, 0x1 ;  /* 0x0000001a19167211 */ /* 0x081fe400078c08ff */
        /* <DEDUP_REMOVED lines=41> */
[----:B------:R-:W-:-:S05]  /*1b500*/  LEA R22, P5, R6, R26, 0x1 ;  /* 0x0000001a06167211 */ /* 0x000fca00078a08ff */
[----:B------:R-:W-:Y:S04]  /*1b510*/  STL [R1+0xcc4], R22 ;  /* 0x000cc41601007387 */ /* 0x000fe80000100800 */
[----:B------:R0:W-:Y:S02]  /*1b520*/  STL [R1+0xc90], R21 ;  /* 0x000c901501007387 */ /* 0x0001e40000100800 */
[----:B0-----:R-:W-:Y:S02]  /*1b530*/  LEA.HI.X.SX32 R21, R12, R9, 0x1, P2 ;  /* 0x000000090c157211 */ /* 0x001fe400010f0eff */
        /* <DEDUP_REMOVED lines=12> */
[----:B------:R-:W-:Y:S04]  /*1b600*/  STL [R1+0xcdc], R22 ;  /* 0x000cdc1601007387 */ /* 0x000fe80000100800 */
[----:B------:R0:W-:Y:S02]  /*1b610*/  STL [R1+0xca8], R21 ;  /* 0x000ca81501007387 */ /* 0x0001e40000100800 */
[----:B0-----:R-:W-:Y:S02]  /*1b620*/  LEA.HI.X.SX32 R21, R5, R9, 0x1, P4 ;  /* 0x0000000905157211 */ /* 0x001fe400020f0eff */
[-C--:B----4-:R-:W-:Y:S01]  /*1b630*/  LEA R22, P0, R29, R26.reuse, 0x1 ;  /* 0x0000001a1d167211 */ /* 0x090fe200078008ff */
[----:B------:R-:W4:Y:S04]  /*1b640*/  LDL.LU R5, [R1+0x31c] ;  /* 0x00031c0001057983 */ /* 0x000f280000300800 */
[----:B------:R0:W-:Y:S04]  /*1b650*/  STL [R1+0xce4], R22 ;  /* 0x000ce41601007387 */ /* 0x0001e80000100800 */
[----:B------:R1:W-:Y:S01]  /*1b660*/  STL [R1+0xcb0], R21 ;  /* 0x000cb01501007387 */ /* 0x0003e20000100800 */
[----:B0-----:R-:W-:-:S02]  /*1b670*/  LEA R22, P4, R17, R26, 0x1 ;  /* 0x0000001a11167211 */ /* 0x001fc400078808ff */
[----:B-1----:R-:W-:Y:S02]  /*1b680*/  LEA.HI.X.SX32 R21, R19, R9, 0x1, P6 ;  /* 0x0000000913157211 */ /* 0x002fe400030f0eff */
        /* <DEDUP_REMOVED lines=14> */
[-C--:B-1----:R-:W-:Y:S02]  /*1b770*/  LEA.HI.X.SX32 R21, R18, R9.reuse, 0x1, P2 ;  /* 0x0000000912157211 */ /* 0x082fe400010f0eff */
[----:B------:R-:W5:Y:S04]  /*1b780*/  LDL.LU R18, [R1+0x308] ;  /* 0x0003080001127983 */ /* 0x000f680000300800 */
[----:B------:R-:W-:Y:S04]  /*1b790*/  STL [R1+0xd04], R22 ;  /* 0x000d041601007387 */ /* 0x000fe80000100800 */
[----:B------:R0:W-:Y:S02]  /*1b7a0*/  STL [R1+0xcd0], R21 ;  /* 0x000cd01501007387 */ /* 0x0001e40000100800 */
[----:B0-----:R-:W-:-:S02]  /*1b7b0*/  LEA.HI.X.SX32 R21, R8, R9, 0x1, P1 ;  /* 0x0000000908157211 */ /* 0x001fc400008f0eff */
[----:B------:R-:W5:Y:S01]  /*1b7c0*/  LDL.LU R8, [R1+0x304] ;  /* 0x0003040001087983 */ /* 0x000f620000300800 */
        /* <DEDUP_REMOVED lines=30> */
[----:B----4-:R-:W-:-:S05]  /*1b9b0*/  LEA R22, P3, R5, R26, 0x1 ;  /* 0x0000001a05167211 */ /* 0x010fca00078608ff */
[----:B------:R-:W-:Y:S04]  /*1b9c0*/  STL [R1+0xd3c], R22 ;  /* 0x000d3c1601007387 */ /* 0x000fe80000100800 */
[----:B------:R0:W-:Y:S02]  /*1b9d0*/  STL [R1+0xd08], R21 ;  /* 0x000d081501007387 */ /* 0x0001e40000100800 */
[----:B0-----:R-:W-:Y:S02]  /*1b9e0*/  LEA.HI.X.SX32 R21, R13, R9, 0x1, P1 ;  /* 0x000000090d157211 */ /* 0x001fe400008f0eff */
[----:B------:R-:W4:Y:S01]  /*1b9f0*/  LDL.LU R13, [R1+0x2e0] ;  /* 0x0002e000010d7983 */ /* 0x000f220000300800 */
[----:B-----5:R-:W-:-:S05]  /*1ba00*/  LEA R22, P2, R19, R26, 0x1 ;  /* 0x0000001a13167211 */ /* 0x020fca00078408ff */
[----:B------:R-:W-:Y:S04]  /*1ba10*/  STL [R1+0xd44], R22 ;  /* 0x000d441601007387 */ /* 0x000fe80000100800 */
[----:B------:R0:W-:Y:S02]  /*1ba20*/  STL [R1+0xd10], R21 ;  /* 0x000d101501007387 */ /* 0x0001e40000100800 */
[----:B0-----:R-:W-:Y:S02]  /*1ba30*/  LEA.HI.X.SX32 R21, R20, R9, 0x1, P0 ;  /* 0x0000000914157211 */ /* 0x001fe400000f0eff */
[-C--:B------:R-:W-:Y:S01]  /*1ba40*/  LEA R22, P1, R6, R26.reuse, 0x1 ;  /* 0x0000001a06167211 */ /* 0x080fe200078208ff */
        /* <DEDUP_REMOVED lines=59> */
[----:B------:R-:W5:Y:S01]  /*1be00*/  LDL.LU R16, [R1+0x2a0] ;  /* 0x0002a00001107983 */ /* 0x000f620000300800 */
[----:B------:R-:W-:-:S05]  /*1be10*/  LEA R22, P3, R12, R26, 0x1 ;  /* 0x0000001a0c167211 */ /* 0x000fca00078608ff */
        /* <DEDUP_REMOVED lines=63> */
[----:B------:R-:W5:Y:S01]  /*1c210*/  LDL.LU R18, [R1+0x260] ;  /* 0x0002600001127983 */ /* 0x000f620000300800 */
[----:B------:R-:W-:-:S05]  /*1c220*/  LEA R22, P5, R14, R26, 0x1 ;  /* 0x0000001a0e167211 */ /* 0x000fca00078a08ff */
[----:B------:R-:W-:Y:S04]  /*1c230*/  STL [R1+0xe14], R22 ;  /* 0x000e141601007387 */ /* 0x000fe80000100800 */
[----:B------:R0:W-:Y:S02]  /*1c240*/  STL [R1+0xde0], R21 ;  /* 0x000de01501007387 */ /* 0x0001e40000100800 */
[-C--:B0-----:R-:W-:Y:S02]  /*1c250*/  LEA.HI.X.SX32 R21, R8, R9.reuse, 0x1, P2 ;  /* 0x0000000908157211 */ /* 0x081fe400010f0eff */
[----:B------:R-:W-:Y:S01]  /*1c260*/  LEA R22, P3, R25, R26, 0x1 ;  /* 0x0000001a19167211 */ /* 0x000fe200078608ff */
[----:B------:R-:W5:Y:S04]  /*1c270*/  LDL.LU R8, [R1+0x25c] ;  /* 0x00025c0001087983 */ /* 0x000f680000300800 */
[----:B------:R-:W-:Y:S04]  /*1c280*/  STL [R1+0xe1c], R22 ;  /* 0x000e1c1601007387 */ /* 0x000fe80000100800 */
[----:B------:R0:W-:Y:S02]  /*1c290*/  STL [R1+0xde8], R21 ;  /* 0x000de81501007387 */ /* 0x0001e40000100800 */
[----:B0-----:R-:W-:-:S02]  /*1c2a0*/  LEA.HI.X.SX32 R21, R29, R9, 0x1, P1 ;  /* 0x000000091d157211 */ /* 0x001fc400008f0eff */
[----:B------:R-:W-:Y:S01]  /*1c2b0*/  LEA R22, P2, R13, R26, 0x1 ;  /* 0x0000001a0d167211 */ /* 0x000fe200078408ff */
        /* <DEDUP_REMOVED lines=38> */
[-C--:B0-----:R-:W-:Y:S02]  /*1c520*/  LEA.HI.X.SX32 R21, R12, R9.reuse, 0x1, P0 ;  /* 0x000000090c157211 */ /* 0x081fe400000f0eff */
[----:B-----5:R-:W-:Y:S01]  /*1c530*/  LEA R22, P1, R7, R26, 0x1 ;  /* 0x0000001a07167211 */ /* 0x020fe200078208ff */
[----:B------:R-:W4:Y:S04]  /*1c540*/  LDL.LU R12, [R1+0x230] ;  /* 0x00023000010c7983 */ /* 0x000f280000300800 */
[----:B------:R-:W-:Y:S04]  /*1c550*/  STL [R1+0xe64], R22 ;  /* 0x000e641601007387 */ /* 0x000fe80000100800 */
[----:B------:R0:W-:Y:S02]  /*1c560*/  STL [R1+0xe30], R21 ;  /* 0x000e301501007387 */ /* 0x0001e40000100800 */
[----:B0-----:R-:W-:-:S02]  /*1c570*/  LEA.HI.X.SX32 R21, R11, R9, 0x1, P4 ;  /* 0x000000090b157211 */ /* 0x001fc400020f0eff */
        /* <DEDUP_REMOVED lines=22> */
[----:B------:R-:W-:Y:S04]  /*1c6e0*/  STL [R1+0xe8c], R22 ;  /* 0x000e8c1601007387 */ /* 0x000fe80000100800 */
[----:B------:R0:W-:Y:S02]  /*1c6f0*/  STL [R1+0xe58], R21 ;  /* 0x000e581501007387 */ /* 0x0001e40000100800 */
[----:B0-----:R-:W-:Y:S02]  /*1c700*/  LEA.HI.X.SX32 R21, R7, R9, 0x1, P1 ;  /* 0x0000000907157211 */ /* 0x001fe400008f0eff */
[-C--:B------:R-:W-:Y:S01]  /*1c710*/  LEA R22, P2, R15, R26.reuse, 0x1 ;  /* 0x0000001a0f167211 */ /* 0x080fe200078408ff */
        /* <DEDUP_REMOVED lines=59> */
[----:B------:R-:W2:Y:S01]  /*1cad0*/  LDL.LU R11, [R1+0x1d4] ;  /* 0x0001d400010b7983 */ /* 0x000ea20000300800 */
[----:B------:R-:W-:-:S05]  /*1cae0*/  LEA R22, P5, R18, R26, 0x1 ;  /* 0x0000001a12167211 */ /* 0x000fca00078a08ff */
[----:B------:R-:W-:Y:S04]  /*1caf0*/  STL [R1+0xef4], R22 ;  /* 0x000ef41601007387 */ /* 0x000fe80000100800 */
[----:B------:R0:W-:Y:S02]  /*1cb00*/  STL [R1+0xec0], R21 ;  /* 0x000ec01501007387 */ /* 0x0001e40000100800 */
[-C--:B0-----:R-:W-:Y:S02]  /*1cb10*/  LEA.HI.X.SX32 R21, R10, R9.reuse, 0x1, P2 ;  /* 0x000000090a157211 */ /* 0x081fe400010f0eff */
[----:B------:R-:W-:Y:S01]  /*1cb20*/  LEA R22, P3, R8, R26, 0x1 ;  /* 0x0000001a08167211 */ /* 0x000fe200078608ff */
        /* <DEDUP_REMOVED lines=232> */
[----:B------:R0:W-:Y:S01]  /*1d9b0*/  STL [R1+0x1038], R21 ;  /* 0x0010381501007387 */ /* 0x0001e20000100800 */
[-C--:B------:R-:W-:Y:S02]  /*1d9c0*/  LEA.HI.X.SX32 R20, R20, R9.reuse, 0x1, P3 ;  /* 0x0000000914147211 */ /* 0x080fe400018f0eff */
[----:B0-----:R-:W-:Y:S02]  /*1d9d0*/  LEA.HI.X.SX32 R21, R13, R9, 0x1, P5 ;  /* 0x000000090d157211 */ /* 0x001fe400028f0eff */
[----:B------:R-:W2:Y:S01]  /*1d9e0*/  LDL.LU R13, [R1+0xf4] ;  /* 0x0000f400010d7983 */ /* 0x000ea20000300800 */
[----:B------:R-:W-:-:S05]  /*1d9f0*/  LEA R22, P6, R19, R26, 0x1 ;  /* 0x0000001a13167211 */ /* 0x000fca00078c08ff */
[----:B------:R-:W-:Y:S04]  /*1da00*/  STL [R1+0x1074], R22 ;  /* 0x0010741601007387 */ /* 0x000fe80000100800 */
[----:B------:R0:W-:Y:S04]  /*1da10*/  STL [R1+0x1040], R21 ;  /* 0x0010401501007387 */ /* 0x0001e80000100800 */
[----:B0-----:R-:W2:Y:S01]  /*1da20*/  LDL.LU R21, [R1+0xf0] ;  /* 0x0000f00001157983 */ /* 0x001ea20000300800 */
[----:B------:R-:W-:-:S05]  /*1da30*/  LEA R22, P5, R6, R26, 0x1 ;  /* 0x0000001a06167211 */ /* 0x000fca00078a08ff */
[----:B------:R-:W-:Y:S04]  /*1da40*/  STL [R1+0x107c], R22 ;  /* 0x00107c1601007387 */ /* 0x000fe80000100800 */
[----:B------:R0:W-:Y:S02]  /*1da50*/  STL [R1+0x1048], R20 ;  /* 0x0010481401007387 */ /* 0x0001e40000100800 */
[----:B0-----:R-:W-:Y:S02]  /*1da60*/  LEA.HI.X.SX32 R20, R12, R9, 0x1, P2 ;  /* 0x000000090c147211 */ /* 0x001fe400010f0eff */
        /* <DEDUP_REMOVED lines=16> */
[----:B----4-:R-:W-:Y:S02]  /*1db70*/  LEA R22, P0, R29, R26, 0x1 ;  /* 0x0000001a1d167211 */ /* 0x010fe400078008ff */
[----:B------:R-:W-:-:S03]  /*1db80*/  LEA.HI.X.SX32 R19, R19, R9, 0x1, P6 ;  /* 0x0000000913137211 */ /* 0x000fc600030f0eff */
[----:B------:R-:W-:Y:S04]  /*1db90*/  STL [R1+0x109c], R22 ;  /* 0x00109c1601007387 */ /* 0x000fe80000100800 */
[----:B------:R0:W-:Y:S04]  /*1dba0*/  STL [R1+0x1068], R20 ;  /* 0x0010681401007387 */ /* 0x0001e80000100800 */
[----:B0-----:R-:W4:Y:S01]  /*1dbb0*/  LDL.LU R20, [R1+0xdc] ;  /* 0x0000dc0001147983 */ /* 0x001f220000300800 */
[----:B-----5:R-:W-:-:S05]  /*1dbc0*/  LEA R22, P4, R17, R26, 0x1 ;  /* 0x0000001a11167211 */ /* 0x020fca00078808ff */
[----:B------:R-:W-:Y:S04]  /*1dbd0*/  STL [R1+0x10a4], R22 ;  /* 0x0010a41601007387 */ /* 0x000fe80000100800 */
[----:B------:R0:W-:Y:S02]  /*1dbe0*/  STL [R1+0x1070], R19 ;  /* 0x0010701301007387 */ /* 0x0001e40000100800 */
[-C--:B0-----:R-:W-:Y:S02]  /*1dbf0*/  LEA.HI.X.SX32 R19, R6, R9.reuse, 0x1, P5 ;  /* 0x0000000906137211 */ /* 0x081fe400028f0eff */
[----:B------:R-:W-:Y:S01]  /*1dc00*/  LEA R22, P6, R16, R26, 0x1 ;  /* 0x0000001a10167211 */ /* 0x000fe200078c08ff */
[----:B------:R-:W5:Y:S04]  /*1dc10*/  LDL.LU R6, [R1+0xd8] ;  /* 0x0000d80001067983 */ /* 0x000f680000300800 */
[----:B------:R-:W-:Y:S04]  /*1dc20*/  STL [R1+0x10ac], R22 ;  /* 0x0010ac1601007387 */ /* 0x000fe80000100800 */
[----:B------:R0:W-:Y:S01]  /*1dc30*/  STL [R1+0x1078], R19 ;  /* 0x0010781301007387 */ /* 0x0001e20000100800 */
[----:B------:R-:W-:-:S02]  /*1dc40*/  LEA.HI.X.SX32 R18, R18, R9, 0x1, P2 ;  /* 0x0000000912127211 */ /* 0x000fc400010f0eff */
[----:B0-----:R-:W-:Y:S02]  /*1dc50*/  LEA.HI.X.SX32 R19, R7, R9, 0x1, P3 ;  /* 0x0000000907137211 */ /* 0x001fe400018f0eff */
[----:B------:R-:W5:Y:S01]  /*1dc60*/  LDL.LU R7, [R1+0xd4] ;  /* 0x0000d40001077983 */ /* 0x000f620000300800 */
[----:B------:R-:W-:-:S05]  /*1dc70*/  LEA R22, P5, R15, R26, 0x1 ;  /* 0x0000001a0f167211 */ /* 0x000fca00078a08ff */
[----:B------:R-:W-:Y:S04]  /*1dc80*/  STL [R1+0x10b4], R22 ;  /* 0x0010b41601007387 */ /* 0x000fe80000100800 */
[----:B------:R0:W-:Y:S04]  /*1dc90*/  STL [R1+0x1080], R19 ;  /* 0x0010801301007387 */ /* 0x0001e80000100800 */
[----:B0-----:R-:W5:Y:S01]  /*1dca0*/  LDL.LU R19, [R1+0xd0] ;  /* 0x0000d00001137983 */ /* 0x001f620000300800 */
        /* <DEDUP_REMOVED lines=9> */
[----:B------:R-:W5:Y:S01]  /*1dd40*/  LDL.LU R29, [R1+0xc8] ;  /* 0x0000c800011d7983 */ /* 0x000f620000300800 */
[----:B--2---:R-:W-:Y:S02]  /*1dd50*/  LEA R22, P1, R13, R26, 0x1 ;  /* 0x0000001a0d167211 */ /* 0x004fe400078208ff */
[----:B------:R-:W-:-:S03]  /*1dd60*/  LEA.HI.X.SX32 R17, R17, R9, 0x1, P4 ;  /* 0x0000000911117211 */ /* 0x000fc600020f0eff */
[----:B------:R0:W-:Y:S04]  /*1dd70*/  STL [R1+0x10cc], R22 ;  /* 0x0010cc1601007387 */ /* 0x0001e80000100800 */
[----:B------:R1:W-:Y:S01]  /*1dd80*/  STL [R1+0x1098], R18 ;  /* 0x0010981201007387 */ /* 0x0003e20000100800 */
[----:B------:R-:W-:Y:S02]  /*1dd90*/  LEA.HI.X.SX32 R16, R16, R9, 0x1, P6 ;  /* 0x0000000910107211 */ /* 0x000fe400030f0eff */
[-C--:B0-----:R-:W-:Y:S01]  /*1dda0*/  LEA R22, P0, R21, R26.reuse, 0x1 ;  /* 0x0000001a15167211 */ /* 0x081fe200078008ff */
[----:B-1----:R-:W2:Y:S04]  /*1ddb0*/  LDL.LU R18, [R1+0xc4] ;  /* 0x0000c40001127983 */ /* 0x002ea80000300800 */
[----:B------:R-:W-:Y:S04]  /*1ddc0*/  STL [R1+0x10d4], R22 ;  /* 0x0010d41601007387 */ /* 0x000fe80000100800 */
[----:B------:R0:W-:Y:S04]  /*1ddd0*/  STL [R1+0x10a0], R17 ;  /* 0x0010a01101007387 */ /* 0x0001e80000100800 */
[----:B0-----:R-:W2:Y:S01]  /*1dde0*/  LDL.LU R17, [R1+0xc0] ;  /* 0x0000c00001117983 */ /* 0x001ea20000300800 */
[----:B------:R-:W-:-:S05]  /*1ddf0*/  LEA R22, P4, R12, R26, 0x1 ;  /* 0x0000001a0c167211 */ /* 0x000fca00078808ff */
[----:B------:R-:W-:Y:S04]  /*1de00*/  STL [R1+0x10dc], R22 ;  /* 0x0010dc1601007387 */ /* 0x000fe80000100800 */
[----:B------:R0:W-:Y:S01]  /*1de10*/  STL [R1+0x10a8], R16 ;  /* 0x0010a81001007387 */ /* 0x0001e20000100800 */
[----:B------:R-:W-:-:S03]  /*1de20*/  LEA.HI.X.SX32 R23, R15, R9, 0x1, P5 ;  /* 0x000000090f177211 */ /* 0x000fc600028f0eff */
[----:B0-----:R-:W2:Y:S01]  /*1de30*/  LDL.LU R16, [R1+0xbc] ;  /* 0x0000bc0001107983 */ /* 0x001ea20000300800 */
[----:B------:R-:W-:-:S05]  /*1de40*/  LEA R22, P6, R11, R26, 0x1 ;  /* 0x0000001a0b167211 */ /* 0x000fca00078c08ff */
[----:B------:R-:W-:Y:S04]  /*1de50*/  STL [R1+0x10e4], R22 ;  /* 0x0010e41601007387 */ /* 0x000fe80000100800 */
[----:B------:R-:W2:Y:S04]  /*1de60*/  LDL.LU R15, [R1+0xb8] ;  /* 0x0000b800010f7983 */ /* 0x000ea80000300800 */
[----:B------:R0:W-:Y:S02]  /*1de70*/  STL [R1+0x10b0], R23 ;  /* 0x0010b01701007387 */ /* 0x0001e40000100800 */
[----:B0-----:R-:W-:-:S02]  /*1de80*/  LEA.HI.X.SX32 R23, R14, R9, 0x1, P3 ;  /* 0x000000090e177211 */ /* 0x001fc400018f0eff */
[----:B---3--:R-:W-:-:S05]  /*1de90*/  LEA R22, P5, R10, R26, 0x1 ;  /* 0x0000001a0a167211 */ /* 0x008fca00078a08ff */
[----:B------:R0:W-:Y:S04]  /*1dea0*/  STL [R1+0x10ec], R22 ;  /* 0x0010ec1601007387 */ /* 0x0001e80000100800 */
[----:B------:R-:W3:Y:S04]  /*1deb0*/  LDL.LU R14, [R1+0xb4] ;  /* 0x0000b400010e7983 */ /* 0x000ee80000300800 */
[----:B------:R1:W-:Y:S01]  /*1dec0*/  STL [R1+0x10b8], R23 ;  /* 0x0010b81701007387 */ /* 0x0003e20000100800 */
[----:B0-----:R-:W-:Y:S02]  /*1ded0*/  LEA R22, P3, R5, R26, 0x1 ;  /* 0x0000001a05167211 */ /* 0x001fe400078608ff */
[----:B-1----:R-:W-:-:S03]  /*1dee0*/  LEA.HI.X.SX32 R23, R25, R9, 0x1, P2 ;  /* 0x0000000919177211 */ /* 0x002fc600010f0eff */
[----:B------:R4:W-:Y:S04]  /*1def0*/  STL [R1+0x10f4], R22 ;  /* 0x0010f41601007387 */ /* 0x0009e80000100800 */
[----:B------:R-:W3:Y:S04]  /*1df00*/  LDL.LU R25, [R1+0xb0] ;  /* 0x0000b00001197983 */ /* 0x000ee80000300800 */
[----:B------:R0:W-:Y:S01]  /*1df10*/  STL [R1+0x10c0], R23 ;  /* 0x0010c01701007387 */ /* 0x0001e20000100800 */
[----:B----4-:R-:W-:Y:S02]  /*1df20*/  LEA R22, P2, R20, R26, 0x1 ;  /* 0x0000001a14167211 */ /* 0x010fe400078408ff */
[----:B0-----:R-:W-:-:S03]  /*1df30*/  LEA.HI.X.SX32 R23, R13, R9, 0x1, P1 ;  /* 0x000000090d177211 */ /* 0x001fc600008f0eff */
[----:B------:R5:W-:Y:S04]  /*1df40*/  STL [R1+0x10fc], R22 ;  /* 0x0010fc1601007387 */ /* 0x000be80000100800 */
[----:B------:R-:W4:Y:S04]  /*1df50*/  LDL.LU R13, [R1+0xac] ;  /* 0x0000ac00010d7983 */ /* 0x000f280000300800 */
[----:B------:R0:W-:Y:S01]  /*1df60*/  STL [R1+0x10c8], R23 ;  /* 0x0010c81701007387 */ /* 0x0001e20000100800 */
[----:B-----5:R-:W-:Y:S02]  /*1df70*/  LEA R22, P1, R6, R26, 0x1 ;  /* 0x0000001a06167211 */ /* 0x020fe400078208ff */
[----:B0-----:R-:W-:-:S03]  /*1df80*/  LEA.HI.X.SX32 R23, R21, R9, 0x1, P0 ;  /* 0x0000000915177211 */ /* 0x001fc600000f0eff */
[----:B------:R0:W-:Y:S01]  /*1df90*/  STL [R1+0x1104], R22 ;  /* 0x0011041601007387 */ /* 0x0001e20000100800 */
[----:B------:R-:W-:-:S03]  /*1dfa0*/  LEA.HI.X.SX32 R21, R12, R9, 0x1, P4 ;  /* 0x000000090c157211 */ /* 0x000fc600020f0eff */
[----:B------:R-:W-:Y:S04]  /*1dfb0*/  STL [R1+0x10d0], R23 ;  /* 0x0010d01701007387 */ /* 0x000fe80000100800 */
[----:B------:R-:W5:Y:S01]  /*1dfc0*/  LDL.LU R12, [R1+0xa8] ;  /* 0x0000a800010c7983 */ /* 0x000f620000300800 */
[----:B0-----:R-:W-:-:S05]  /*1dfd0*/  LEA R22, P0, R7, R26, 0x1 ;  /* 0x0000001a07167211 */ /* 0x001fca00078008ff */
        /* <DEDUP_REMOVED lines=16> */
[----:B------:R0:W-:Y:S01]  /*1e0e0*/  STL [R1+0x10f0], R21 ;  /* 0x0010f01501007387 */ /* 0x0001e20000100800 */
[----:B------:R-:W-:-:S03]  /*1e0f0*/  LEA.HI.X.SX32 R20, R20, R9, 0x1, P2 ;  /* 0x0000000914147211 */ /* 0x000fc600010f0eff */
[----:B0-----:R-:W5:Y:S01]  /*1e100*/  LDL.LU R21, [R1+0x98] ;  /* 0x0000980001157983 */ /* 0x001f620000300800 */
[----:B--2---:R-:W-:-:S05]  /*1e110*/  LEA R22, P3, R18, R26, 0x1 ;  /* 0x0000001a12167211 */ /* 0x004fca00078608ff */
[----:B------:R0:W-:Y:S04]  /*1e120*/  STL [R1+0x112c], R22 ;  /* 0x00112c1601007387 */ /* 0x0001e80000100800 */
[----:B------:R1:W-:Y:S01]  /*1e130*/  STL [R1+0x10f8], R20 ;  /* 0x0010f81401007387 */ /* 0x0003e20000100800 */
[----:B------:R-:W-:Y:S02]  /*1e140*/  LEA R23, P2, R17, R26, 0x1 ;  /* 0x0000001a11177211 */ /* 0x000fe400078408ff */
[----:B0-----:R-:W-:-:S03]  /*1e150*/  LEA.HI.X.SX32 R22, R6, R9, 0x1, P1 ;  /* 0x0000000906167211 */ /* 0x001fc600008f0eff */
[----:B------:R-:W-:Y:S04]  /*1e160*/  STL [R1+0x1134], R23 ;  /* 0x0011341701007387 */ /* 0x000fe80000100800 */
[----:B------:R-:W2:Y:S04]  /*1e170*/  LDL.LU R6, [R1+0x94] ;  /* 0x0000940001067983 */ /* 0x000ea80000300800 */
[----:B------:R0:W-:Y:S01]  /*1e180*/  STL [R1+0x1100], R22 ;  /* 0x0011001601007387 */ /* 0x0001e20000100800 */
[----:B-1----:R-:W-:Y:S02]  /*1e190*/  LEA R20, P1, R16, R26, 0x1 ;  /* 0x0000001a10147211 */ /* 0x002fe400078208ff */
[----:B0-----:R-:W-:-:S03]  /*1e1a0*/  LEA.HI.X.SX32 R22, R7, R9, 0x1, P0 ;  /* 0x0000000907167211 */ /* 0x001fc600000f0eff */
[----:B------:R0:W-:Y:S04]  /*1e1b0*/  STL [R1+0x113c], R20 ;  /* 0x00113c1401007387 */ /* 0x0001e80000100800 */
[----:B------:R-:W2:Y:S01]  /*1e1c0*/  LDL.LU R7, [R1+0x90] ;  /* 0x0000900001077983 */ /* 0x000ea20000300800 */
[----:B0-----:R-:W-:-:S03]  /*1e1d0*/  LEA R20, P0, R15, R26, 0x1 ;  /* 0x0000001a0f147211 */ /* 0x001fc600078008ff */
[----:B------:R-:W-:Y:S04]  /*1e1e0*/  STL [R1+0x1108], R22 ;  /* 0x0011081601007387 */ /* 0x000fe80000100800 */
[----:B------:R0:W-:Y:S04]  /*1e1f0*/  STL [R1+0x1144], R20 ;  /* 0x0011441401007387 */ /* 0x0001e80000100800 */
[----:B0-----:R-:W2:Y:S01]  /*1e200*/  LDL.LU R20, [R1+0x8c] ;  /* 0x00008c0001147983 */ /* 0x001ea20000300800 */
[----:B------:R-:W-:-:S05]  /*1e210*/  LEA.HI.X.SX32 R22, R19, R9, 0x1, P4 ;  /* 0x0000000913167211 */ /* 0x000fca00020f0eff */
[----:B------:R0:W-:Y:S02]  /*1e220*/  STL [R1+0x1110], R22 ;  /* 0x0011101601007387 */ /* 0x0001e40000100800 */
[----:B0-----:R-:W-:Y:S02]  /*1e230*/  LEA.HI.X.SX32 R22, R8, R9, 0x1, P6 ;  /* 0x0000000908167211 */ /* 0x001fe400030f0eff */
[----:B---3--:R-:W-:-:S05]  /*1e240*/  LEA R19, P4, R14, R26, 0x1 ;  /* 0x0000001a0e137211 */ /* 0x008fca00078808ff */
[----:B------:R0:W-:Y:S04]  /*1e250*/  STL [R1+0x114c], R19 ;  /* 0x00114c1301007387 */ /* 0x0001e80000100800 */
[----:B------:R-:W3:Y:S04]  /*1e260*/  LDL.LU R8, [R1+0x88] ;  /* 0x0000880001087983 */ /* 0x000ee80000300800 */
[----:B------:R1:W-:Y:S01]  /*1e270*/  STL [R1+0x1118], R22 ;  /* 0x0011181601007387 */ /* 0x0003e20000100800 */
[----:B0-----:R-:W-:Y:S02]  /*1e280*/  LEA R19, P6, R25, R26, 0x1 ;  /* 0x0000001a19137211 */ /* 0x001fe400078c08ff */
[----:B-1----:R-:W-:-:S03]  /*1e290*/  LEA.HI.X.SX32 R22, R29, R9, 0x1, P5 ;  /* 0x000000091d167211 */ /* 0x002fc600028f0eff */
[----:B------:R4:W-:Y:S04]  /*1e2a0*/  STL [R1+0x1154], R19 ;  /* 0x0011541301007387 */ /* 0x0009e80000100800 */
[----:B------:R-:W3:Y:S01]  /*1e2b0*/  LDL.LU R29, [R1+0x84] ;  /* 0x00008400011d7983 */ /* 0x000ee20000300800 */
[----:B------:R-:W-:-:S03]  /*1e2c0*/  LEA.HI.X.SX32 R18, R18, R9, 0x1, P3 ;  /* 0x0000000912127211 */ /* 0x000fc600018f0eff */
[----:B------:R-:W-:Y:S01]  /*1e2d0*/  STL [R1+0x1120], R22 ;  /* 0x0011201601007387 */ /* 0x000fe20000100800 */
[----:B----4-:R-:W-:-:S05]  /*1e2e0*/  LEA R19, P5, R13, R26, 0x1 ;  /* 0x0000001a0d137211 */ /* 0x010fca00078a08ff */
[----:B------:R0:W-:Y:S01]  /*1e2f0*/  STL [R1+0x115c], R19 ;  /* 0x00115c1301007387 */ /* 0x0001e20000100800 */
[----:B------:R-:W-:-:S03]  /*1e300*/  LEA.HI.X.SX32 R17, R17, R9, 0x1, P2 ;  /* 0x0000000911117211 */ /* 0x000fc600010f0eff */
[----:B0-----:R-:W4:Y:S04]  /*1e310*/  LDL.LU R19, [R1+0x80] ;  /* 0x0000800001137983 */ /* 0x001f280000300800 */
[----:B------:R0:W-:Y:S01]  /*1e320*/  STL [R1+0x1128], R18 ;  /* 0x0011281201007387 */ /* 0x0001e20000100800 */
[----:B------:R-:W-:Y:S02]  /*1e330*/  LEA.HI.X.SX32 R16, R16, R9, 0x1, P1 ;  /* 0x0000000910107211 */ /* 0x000fe400008f0eff */
[-C--:B-----5:R-:W-:Y:S01]  /*1e340*/  LEA R22, P3, R12, R26.reuse, 0x1 ;  /* 0x0000001a0c167211 */ /* 0x0a0fe200078608ff */
[----:B0-----:R-:W5:Y:S04]  /*1e350*/  LDL.LU R18, [R1+0x7c] ;  /* 0x00007c0001127983 */ /* 0x001f680000300800 */
[----:B------:R-:W-:Y:S04]  /*1e360*/  STL [R1+0x1164], R22 ;  /* 0x0011641601007387 */ /* 0x000fe80000100800 */
[----:B------:R0:W-:Y:S04]  /*1e370*/  STL [R1+0x1130], R17 ;  /* 0x0011301101007387 */ /* 0x0001e80000100800 */
[----:B0-----:R-:W5:Y:S01]  /*1e380*/  LDL.LU R17, [R1+0x78] ;  /* 0x0000780001117983 */ /* 0x001f620000300800 */
[----:B------:R-:W-:-:S05]  /*1e390*/  LEA R22, P2, R11, R26, 0x1 ;  /* 0x0000001a0b167211 */ /* 0x000fca00078408ff */
[----:B------:R0:W-:Y:S04]  /*1e3a0*/  STL [R1+0x116c], R22 ;  /* 0x00116c1601007387 */ /* 0x0001e80000100800 */
[----:B------:R1:W-:Y:S01]  /*1e3b0*/  STL [R1+0x1138], R16 ;  /* 0x0011381001007387 */ /* 0x0003e20000100800 */
[----:B0-----:R-:W-:-:S03]  /*1e3c0*/  LEA.HI.X.SX32 R22, R15, R9, 0x1, P0 ;  /* 0x000000090f167211 */ /* 0x001fc600000f0eff */
[----:B-1----:R-:W5:Y:S01]  /*1e3d0*/  LDL.LU R16, [R1+0x74] ;  /* 0x0000740001107983 */ /* 0x002f620000300800 */
[----:B------:R-:W-:-:S05]  /*1e3e0*/  LEA R23, P1, R10, R26, 0x1 ;  /* 0x0000001a0a177211 */ /* 0x000fca00078208ff */
[----:B------:R0:W-:Y:S04]  /*1e3f0*/  STL [R1+0x1174], R23 ;  /* 0x0011741701007387 */ /* 0x0001e80000100800 */
[----:B------:R-:W5:Y:S04]  /*1e400*/  LDL.LU R15, [R1+0x70] ;  /* 0x00007000010f7983 */ /* 0x000f680000300800 */
[----:B------:R1:W-:Y:S01]  /*1e410*/  STL [R1+0x1140], R22 ;  /* 0x0011401601007387 */ /* 0x0003e20000100800 */
[----:B0-----:R-:W-:Y:S02]  /*1e420*/  LEA R23, P0, R5, R26, 0x1 ;  /* 0x0000001a05177211 */ /* 0x001fe400078008ff */
[----:B-1----:R-:W-:-:S03]  /*1e430*/  LEA.HI.X.SX32 R22, R14, R9, 0x1, P4 ;  /* 0x000000090e167211 */ /* 0x002fc600020f0eff */
[----:B------:R0:W-:Y:S04]  /*1e440*/  STL [R1+0x117c], R23 ;  /* 0x00117c1701007387 */ /* 0x0001e80000100800 */
[----:B------:R-:W5:Y:S04]  /*1e450*/  LDL.LU R14, [R1+0x6c] ;  /* 0x00006c00010e7983 */ /* 0x000f680000300800 */
[----:B------:R1:W-:Y:S01]  /*1e460*/  STL [R1+0x1148], R22 ;  /* 0x0011481601007387 */ /* 0x0003e20000100800 */
[----:B0-----:R-:W-:Y:S02]  /*1e470*/  LEA R23, P4, R21, R26, 0x1 ;  /* 0x0000001a15177211 */ /* 0x001fe400078808ff */
[----:B-1----:R-:W-:-:S03]  /*1e480*/  LEA.HI.X.SX32 R22, R25, R9, 0x1, P6 ;  /* 0x0000000919167211 */ /* 0x002fc600030f0eff */
[----:B------:R-:W-:Y:S04]  /*1e490*/  STL [R1+0x1184], R23 ;  /* 0x0011841701007387 */ /* 0x000fe80000100800 */
[----:B------:R-:W5:Y:S04]  /*1e4a0*/  LDL.LU R25, [R1+0x68] ;  /* 0x0000680001197983 */ /* 0x000f680000300800 */
        /* <DEDUP_REMOVED lines=19> */
[----:B------:R0:W-:Y:S04]  /*1e5e0*/  STL [R1+0x11a4], R23 ;  /* 0x0011a41701007387 */ /* 0x0001e80000100800 */
[----:B------:R4:W-:Y:S01]  /*1e5f0*/  STL [R1+0x1170], R22 ;  /* 0x0011701601007387 */ /* 0x0009e20000100800 */
[----:B0-----:R-:W-:Y:S02]  /*1e600*/  LEA.HI.X.SX32 R23, R5, R9, 0x1, P0 ;  /* 0x0000000905177211 */ /* 0x001fe400000f0eff */
[----:B------:R-:W-:-:S05]  /*1e610*/  LEA R24, P1, R29, R26, 0x1 ;  /* 0x0000001a1d187211 */ /* 0x000fca00078208ff */
[----:B------:R-:W-:Y:S04]  /*1e620*/  STL [R1+0x11ac], R24 ;  /* 0x0011ac1801007387 */ /* 0x000fe80000100800 */
[----:B------:R-:W3:Y:S04]  /*1e630*/  LDL.LU R5, [R1+0x54] ;  /* 0x0000540001057983 */ /* 0x000ee80000300800 */
[----:B------:R0:W-:Y:S01]  /*1e640*/  STL [R1+0x1178], R23 ;  /* 0x0011781701007387 */ /* 0x0001e20000100800 */
[----:B----4-:R-:W-:Y:S02]  /*1e650*/  LEA R22, P0, R19, R26, 0x1 ;  /* 0x0000001a13167211 */ /* 0x010fe400078008ff */
[----:B0-----:R-:W-:-:S03]  /*1e660*/  LEA.HI.X.SX32 R23, R21, R9, 0x1, P4 ;  /* 0x0000000915177211 */ /* 0x001fc600020f0eff */
[----:B------:R5:W-:Y:S01]  /*1e670*/  STL [R1+0x11b4], R22 ;  /* 0x0011b41601007387 */ /* 0x000be20000100800 */
[----:B------:R-:W-:-:S03]  /*1e680*/  LEA.HI.X.SX32 R21, R6, R9, 0x1, P6 ;  /* 0x0000000906157211 */ /* 0x000fc600030f0eff */
[----:B------:R-:W-:Y:S04]  /*1e690*/  STL [R1+0x1180], R23 ;  /* 0x0011801701007387 */ /* 0x000fe80000100800 */
[----:B------:R-:W4:Y:S01]  /*1e6a0*/  LDL.LU R6, [R1+0x50] ;  /* 0x0000500001067983 */ /* 0x000f220000300800 */
[----:B-----5:R-:W-:-:S05]  /*1e6b0*/  LEA R22, P4, R18, R26, 0x1 ;  /* 0x0000001a12167211 */ /* 0x020fca00078808ff */
[----:B------:R0:W-:Y:S04]  /*1e6c0*/  STL [R1+0x11bc], R22 ;  /* 0x0011bc1601007387 */ /* 0x0001e80000100800 */
[----:B------:R-:W-:Y:S01]  /*1e6d0*/  STL [R1+0x1188], R21 ;  /* 0x0011881501007387 */ /* 0x000fe20000100800 */
[----:B0-----:R-:W-:Y:S02]  /*1e6e0*/  LEA.HI.X.SX32 R22, R7, R9, 0x1, P5 ;  /* 0x0000000907167211 */ /* 0x001fe400028f0eff */
[----:B------:R-:W-:-:S05]  /*1e6f0*/  LEA R23, P6, R17, R26, 0x1 ;  /* 0x0000001a11177211 */ /* 0x000fca00078c08ff */
[----:B------:R-:W-:Y:S04]  /*1e700*/  STL [R1+0x11c4], R23 ;  /* 0x0011c41701007387 */ /* 0x000fe80000100800 */
[----:B------:R-:W5:Y:S04]  /*1e710*/  LDL.LU R7, [R1+0x4c] ;  /* 0x00004c0001077983 */ /* 0x000f680000300800 */
[----:B------:R0:W-:Y:S02]  /*1e720*/  STL [R1+0x1190], R22 ;  /* 0x0011901601007387 */ /* 0x0001e40000100800 */
[----:B0-----:R-:W-:-:S02]  /*1e730*/  LEA.HI.X.SX32 R22, R20, R9, 0x1, P3 ;  /* 0x0000000914167211 */ /* 0x001fc400018f0eff */
[----:B------:R-:W-:-:S05]  /*1e740*/  LEA R21, P5, R16, R26, 0x1 ;  /* 0x0000001a10157211 */ /* 0x000fca00078a08ff */
[----:B------:R0:W-:Y:S01]  /*1e750*/  STL [R1+0x11cc], R21 ;  /* 0x0011cc1501007387 */ /* 0x0001e20000100800 */
[----:B------:R-:W-:-:S03]  /*1e760*/  LEA.HI.X.SX32 R20, R8, R9, 0x1, P2 ;  /* 0x0000000908147211 */ /* 0x000fc600010f0eff */
[----:B------:R-:W-:Y:S04]  /*1e770*/  STL [R1+0x1198], R22 ;  /* 0x0011981601007387 */ /* 0x000fe80000100800 */
[----:B------:R-:W5:Y:S01]  /*1e780*/  LDL.LU R8, [R1+0x48] ;  /* 0x0000480001087983 */ /* 0x000f620000300800 */
[----:B0-----:R-:W-:-:S05]  /*1e790*/  LEA R21, P3, R15, R26, 0x1 ;  /* 0x0000001a0f157211 */ /* 0x001fca00078608ff */
[----:B------:R0:W-:Y:S04]  /*1e7a0*/  STL [R1+0x11d4], R21 ;  /* 0x0011d41501007387 */ /* 0x0001e80000100800 */
[----:B------:R1:W-:Y:S01]  /*1e7b0*/  STL [R1+0x11a0], R20 ;  /* 0x0011a01401007387 */ /* 0x0003e20000100800 */
[----:B0-----:R-:W-:Y:S02]  /*1e7c0*/  LEA.HI.X.SX32 R21, R29, R9, 0x1, P1 ;  /* 0x000000091d157211 */ /* 0x001fe400008f0eff */
[----:B------:R-:W-:-:S05]  /*1e7d0*/  LEA R22, P2, R14, R26, 0x1 ;  /* 0x0000001a0e167211 */ /* 0x000fca00078408ff */
[----:B------:R-:W-:Y:S04]  /*1e7e0*/  STL [R1+0x11dc], R22 ;  /* 0x0011dc1601007387 */ /* 0x000fe80000100800 */
[----:B------:R-:W5:Y:S04]  /*1e7f0*/  LDL.LU R29, [R1+0x44] ;  /* 0x00004400011d7983 */ /* 0x000f680000300800 */
[----:B------:R0:W-:Y:S01]  /*1e800*/  STL [R1+0x11a8], R21 ;  /* 0x0011a81501007387 */ /* 0x0001e20000100800 */
[----:B-1----:R-:W-:Y:S02]  /*1e810*/  LEA R20, P1, R25, R26, 0x1 ;  /* 0x0000001a19147211 */ /* 0x002fe400078208ff */
[----:B0-----:R-:W-:-:S03]  /*1e820*/  LEA.HI.X.SX32 R21, R19, R9, 0x1, P0 ;  /* 0x0000000913157211 */ /* 0x001fc600000f0eff */
[----:B------:R0:W-:Y:S01]  /*1e830*/  STL [R1+0x11e4], R20 ;  /* 0x0011e41401007387 */ /* 0x0001e20000100800 */
[----:B------:R-:W-:-:S03]  /*1e840*/  LEA.HI.X.SX32 R19, R18, R9, 0x1, P4 ;  /* 0x0000000912137211 */ /* 0x000fc600020f0eff */
[----:B------:R-:W-:Y:S04]  /*1e850*/  STL [R1+0x11b0], R21 ;  /* 0x0011b01501007387 */ /* 0x000fe80000100800 */
[----:B------:R-:W5:Y:S01]  /*1e860*/  LDL.LU R28, [R1+0x40] ;  /* 0x00004000011c7983 */ /* 0x000f620000300800 */
[----:B0-----:R-:W-:-:S05]  /*1e870*/  LEA R20, P0, R13, R26, 0x1 ;  /* 0x0000001a0d147211 */ /* 0x001fca00078008ff */
[----:B------:R-:W-:Y:S01]  /*1e880*/  STL [R1+0x11ec], R20 ;  /* 0x0011ec1401007387 */ /* 0x000fe20000100800 */
[----:B------:R-:W-:-:S03]  /*1e890*/  LEA.HI.X.SX32 R17, R17, R9, 0x1, P6 ;  /* 0x0000000911117211 */ /* 0x000fc600030f0eff */
[----:B------:R-:W-:Y:S04]  /*1e8a0*/  STL [R1+0x11b8], R19 ;  /* 0x0011b81301007387 */ /* 0x000fe80000100800 */
[----:B------:R-:W5:Y:S01]  /*1e8b0*/  LDL.LU R24, [R1+0x3c] ;  /* 0x00003c0001187983 */ /* 0x000f620000300800 */
[----:B--2---:R-:W-:-:S05]  /*1e8c0*/  LEA R18, P4, R12, R26, 0x1 ;  /* 0x0000001a0c127211 */ /* 0x004fca00078808ff */
[----:B------:R-:W-:Y:S04]  /*1e8d0*/  STL [R1+0x11f4], R18 ;  /* 0x0011f41201007387 */ /* 0x000fe80000100800 */
[----:B------:R0:W-:Y:S04]  /*1e8e0*/  STL [R1+0x11c0], R17 ;  /* 0x0011c01101007387 */ /* 0x0001e80000100800 */
[----:B------:R-:W2:Y:S01]  /*1e8f0*/  LDL.LU R23, [R1+0x38] ;  /* 0x0000380001177983 */ /* 0x000ea20000300800 */
[----:B0-----:R-:W-:Y:S02]  /*1e900*/  LEA.HI.X.SX32 R17, R16, R9, 0x1, P5 ;  /* 0x0000000910117211 */ /* 0x001fe400028f0eff */
[----:B------:R-:W-:-:S05]  /*1e910*/  LEA R18, P6, R11, R26, 0x1 ;  /* 0x0000001a0b127211 */ /* 0x000fca00078c08ff */
[----:B------:R-:W-:Y:S04]  /*1e920*/  STL [R1+0x11fc], R18 ;  /* 0x0011fc1201007387 */ /* 0x000fe80000100800 */
[----:B------:R-:W-:Y:S04]  /*1e930*/  STL [R1+0x11c8], R17 ;  /* 0x0011c81101007387 */ /* 0x000fe80000100800 */
[----:B------:R-:W2:Y:S01]  /*1e940*/  LDL.LU R22, [R1+0x34] ;  /* 0x0000340001167983 */ /* 0x000ea20000300800 */
[----:B------:R-:W-:Y:S02]  /*1e950*/  LEA.HI.X.SX32 R15, R15, R9, 0x1, P3 ;  /* 0x000000090f0f7211 */ /* 0x000fe400018f0eff */
[----:B------:R-:W-:-:S05]  /*1e960*/  LEA R16, P5, R10, R26, 0x1 ;  /* 0x0000001a0a107211 */ /* 0x000fca00078a08ff */
[----:B------:R3:W-:Y:S04]  /*1e970*/  STL [R1+0x1204], R16 ;  /* 0x0012041001007387 */ /* 0x0007e80000100800 */
[----:B------:R-:W2:Y:S04]  /*1e980*/  LDL.LU R21, [R1+0x30] ;  /* 0x0000300001157983 */ /* 0x000ea80000300800 */
[----:B------:R0:W-:Y:S04]  /*1e990*/  STL [R1+0x11d0], R15 ;  /* 0x0011d00f01007387 */ /* 0x0001e80000100800 */
[----:B------:R-:W2:Y:S01]  /*1e9a0*/  LDL.LU R20, [R1+0x2c] ;  /* 0x00002c0001147983 */ /* 0x000ea20000300800 */
[----:B---3--:R-:W-:-:S05]  /*1e9b0*/  LEA R16, P3, R5, R26, 0x1 ;  /* 0x0000001a05107211 */ /* 0x008fca00078608ff */
[----:B------:R-:W-:Y:S04]  /*1e9c0*/  STL [R1+0x120c], R16 ;  /* 0x00120c1001007387 */ /* 0x000fe80000100800 */
[----:B------:R-:W3:Y:S01]  /*1e9d0*/  LDL.LU R19, [R1+0x28] ;  /* 0x0000280001137983 */ /* 0x000ee20000300800 */
[----:B0-----:R-:W-:-:S05]  /*1e9e0*/  LEA.HI.X.SX32 R15, R14, R9, 0x1, P2 ;  /* 0x000000090e0f7211 */ /* 0x001fca00010f0eff */
[----:B------:R0:W-:Y:S04]  /*1e9f0*/  STL [R1+0x11d8], R15 ;  /* 0x0011d80f01007387 */ /* 0x0001e80000100800 */
[----:B------:R-:W3:Y:S01]  /*1ea00*/  LDL.LU R18, [R1+0x24] ;  /* 0x0000240001127983 */ /* 0x000ee20000300800 */
[----:B0-----:R-:W-:Y:S02]  /*1ea10*/  LEA.HI.X.SX32 R15, R25, R9, 0x1, P1 ;  /* 0x00000009190f7211 */ /* 0x001fe400008f0eff */
[----:B----4-:R-:W-:-:S05]  /*1ea20*/  LEA R14, P2, R6, R26, 0x1 ;  /* 0x0000001a060e7211 */ /* 0x010fca00078408ff */
[----:B------:R5:W-:Y:S01]  /*1ea30*/  STL [R1+0x1214], R14 ;  /* 0x0012140e01007387 */ /* 0x000be20000100800 */
[----:B------:R-:W-:-:S03]  /*1ea40*/  LEA.HI.X.SX32 R13, R13, R9, 0x1, P0 ;  /* 0x000000090d0d7211 */ /* 0x000fc600000f0eff */
[----:B------:R-:W4:Y:S04]  /*1ea50*/  LDL.LU R25, [R1+0x20] ;  /* 0x0000200001197983 */ /* 0x000f280000300800 */
[----:B------:R0:W-:Y:S04]  /*1ea60*/  STL [R1+0x11e0], R15 ;  /* 0x0011e00f01007387 */ /* 0x0001e80000100800 */
[----:B------:R-:W4:Y:S01]  /*1ea70*/  LDL.LU R17, [R1+0x1c] ;  /* 0x00001c0001117983 */ /* 0x000f220000300800 */
[----:B-----5:R-:W-:-:S05]  /*1ea80*/  LEA R14, P1, R7, R26, 0x1 ;  /* 0x0000001a070e7211 */ /* 0x020fca00078208ff */
[----:B------:R-:W-:Y:S04]  /*1ea90*/  STL [R1+0x121c], R14 ;  /* 0x00121c0e01007387 */ /* 0x000fe80000100800 */
[----:B------:R-:W5:Y:S04]  /*1eaa0*/  LDL.LU R16, [R1+0x18] ;  /* 0x0000180001107983 */ /* 0x000f680000300800 */
[----:B------:R1:W-:Y:S01]  /*1eab0*/  STL [R1+0x11e8], R13 ;  /* 0x0011e80d01007387 */ /* 0x0003e20000100800 */
[----:B------:R-:W-:-:S03]  /*1eac0*/  LEA.HI.X.SX32 R11, R11, R9, 0x1, P6 ;  /* 0x000000090b0b7211 */ /* 0x000fc600030f0eff */
[----:B0-----:R-:W5:Y:S01]  /*1ead0*/  LDL.LU R15, [R1+0x14] ;  /* 0x00001400010f7983 */ /* 0x001f620000300800 */
[----:B-1----:R-:W-:Y:S02]  /*1eae0*/  LEA.HI.X.SX32 R13, R12, R9, 0x1, P4 ;  /* 0x000000090c0d7211 */ /* 0x002fe400020f0eff */
[----:B------:R-:W-:-:S05]  /*1eaf0*/  LEA R14, P0, R8, R26, 0x1 ;  /* 0x0000001a080e7211 */ /* 0x000fca00078008ff */
[----:B------:R0:W-:Y:S01]  /*1eb00*/  STL [R1+0x1224], R14 ;  /* 0x0012240e01007387 */ /* 0x0001e20000100800 */
[----:B------:R-:W-:-:S03]  /*1eb10*/  LEA.HI.X.SX32 R10, R10, R9, 0x1, P5 ;  /* 0x000000090a0a7211 */ /* 0x000fc600028f0eff */
[----:B0-----:R-:W5:Y:S04]  /*1eb20*/  LDL.LU R14, [R1+0x10] ;  /* 0x00001000010e7983 */ /* 0x001f680000300800 */
[----:B------:R0:W-:Y:S04]  /*1eb30*/  STL [R1+0x11f0], R13 ;  /* 0x0011f00d01007387 */ /* 0x0001e80000100800 */
[----:B0-----:R-:W5:Y:S01]  /*1eb40*/  LDL.LU R13, [R1+0xc] ;  /* 0x00000c00010d7983 */ /* 0x001f620000300800 */
[----:B------:R-:W-:-:S05]  /*1eb50*/  LEA R12, P4, R29, R26, 0x1 ;  /* 0x0000001a1d0c7211 */ /* 0x000fca00078808ff */
[----:B------:R0:W-:Y:S04]  /*1eb60*/  STL [R1+0x122c], R12 ;  /* 0x00122c0c01007387 */ /* 0x0001e80000100800 */
[----:B0-----:R-:W5:Y:S04]  /*1eb70*/  LDL.LU R12, [R1+0x8] ;  /* 0x00000800010c7983 */ /* 0x001f680000300800 */
[----:B------:R0:W-:Y:S02]  /*1eb80*/  STL [R1+0x11f8], R11 ;  /* 0x0011f80b01007387 */ /* 0x0001e40000100800 */
[----:B0-----:R-:W-:-:S05]  /*1eb90*/  LEA R11, P6, R28, R26, 0x1 ;  /* 0x0000001a1c0b7211 */ /* 0x001fca00078c08ff */
[----:B------:R0:W-:Y:S01]  /*1eba0*/  STL [R1+0x1234], R11 ;  /* 0x0012340b01007387 */ /* 0x0001e20000100800 */
[----:B------:R-:W-:-:S03]  /*1ebb0*/  LEA.HI.X.SX32 R5, R5, R9, 0x1, P3 ;  /* 0x0000000905057211 */ /* 0x000fc600018f0eff */
[----:B0-----:R-:W5:Y:S04]  /*1ebc0*/  LDL.LU R11, [R1+0x4] ;  /* 0x00000400010b7983 */ /* 0x001f680000300800 */
[----:B------:R0:W-:Y:S02]  /*1ebd0*/  STL [R1+0x1200], R10 ;  /* 0x0012000a01007387 */ /* 0x0001e40000100800 */
[----:B0-----:R-:W-:-:S05]  /*1ebe0*/  LEA R10, P5, R24, R26, 0x1 ;  /* 0x0000001a180a7211 */ /* 0x001fca00078a08ff */
[----:B------:R0:W-:Y:S01]  /*1ebf0*/  STL [R1+0x123c], R10 ;  /* 0x00123c0a01007387 */ /* 0x0001e20000100800 */
[----:B------:R-:W-:-:S03]  /*1ec00*/  LEA.HI.X.SX32 R6, R6, R9, 0x1, P2 ;  /* 0x0000000906067211 */ /* 0x000fc600010f0eff */
[----:B0-----:R-:W5:Y:S04]  /*1ec10*/  LDL.LU R10, [R1] ;  /* 0x00000000010a7983 */ /* 0x001f680000300800 */
[----:B------:R2:W-:Y:S02]  /*1ec20*/  STL [R1+0x1208], R5 ;  /* 0x0012080501007387 */ /* 0x0005e40000100800 */
[----:B--2---:R-:W-:-:S05]  /*1ec30*/  LEA R5, P3, R23, R26, 0x1 ;  /* 0x0000001a17057211 */ /* 0x004fca00078608ff */
[----:B------:R0:W-:Y:S01]  /*1ec40*/  STL [R1+0x1244], R5 ;  /* 0x0012440501007387 */ /* 0x0001e20000100800 */
[----:B------:R-:W-:-:S03]  /*1ec50*/  LEA.HI.X.SX32 R7, R7, R9, 0x1, P1 ;  /* 0x0000000907077211 */ /* 0x000fc600008f0eff */
[----:B0-----:R-:W2:Y:S04]  /*1ec60*/  LDL.LU R5, [R1+0x17bc] ;  /* 0x0017bc0001057983 */ /* 0x001ea80000300800 */
[----:B------:R0:W-:Y:S02]  /*1ec70*/  STL [R1+0x1210], R6 ;  /* 0x0012100601007387 */ /* 0x0001e40000100800 */
[----:B0-----:R-:W-:-:S05]  /*1ec80*/  LEA R6, P2, R22, R26, 0x1 ;  /* 0x0000001a16067211 */ /* 0x001fca00078408ff */
        /* <DEDUP_REMOVED lines=10> */
[----:B------:R0:W-:Y:S04]  /*1ed30*/  STL [R1+0x125c], R8 ;  /* 0x00125c0801007387 */ /* 0x0001e80000100800 */
[----:B0-----:R-:W2:Y:S04]  /*1ed40*/  LDL.LU R8, [R1+0x17b0] ;  /* 0x0017b00001087983 */ /* 0x001ea80000300800 */
[----:B------:R3:W-:Y:S02]  /*1ed50*/  STL [R1+0x1228], R29 ;  /* 0x0012281d01007387 */ /* 0x0007e40000100800 */
[----:B---3--:R-:W-:-:S05]  /*1ed60*/  LEA R29, P4, R19, R26, 0x1 ;  /* 0x0000001a131d7211 */ /* 0x008fca00078808ff */
[----:B------:R0:W-:Y:S04]  /*1ed70*/  STL [R1+0x1264], R29 ;  /* 0x0012641d01007387 */ /* 0x0001e80000100800 */
[----:B0-----:R-:W3:Y:S01]  /*1ed80*/  LDL.LU R29, [R1+0x17ac] ;  /* 0x0017ac00011d7983 */ /* 0x001ee20000300800 */
[-C--:B------:R-:W-:Y:S02]  /*1ed90*/  LEA.HI.X.SX32 R28, R28, R9.reuse, 0x1, P6 ;  /* 0x000000091c1c7211 */ /* 0x080fe400030f0eff */
[----:B------:R-:W-:-:S03]  /*1eda0*/  LEA.HI.X.SX32 R24, R24, R9, 0x1, P5 ;  /* 0x0000000918187211 */ /* 0x000fc600028f0eff */
[----:B------:R0:W-:Y:S01]  /*1edb0*/  STL [R1+0x1230], R28 ;  /* 0x0012301c01007387 */ /* 0x0001e20000100800 */
[----:B------:R-:W-:Y:S02]  /*1edc0*/  LEA.HI.X.SX32 R22, R22, R9, 0x1, P2 ;  /* 0x0000000916167211 */ /* 0x000fe400010f0eff */
[----:B0-----:R-:W-:-:S05]  /*1edd0*/  LEA R28, P6, R18, R26, 0x1 ;  /* 0x0000001a121c7211 */ /* 0x001fca00078c08ff */
[----:B------:R4:W-:Y:S04]  /*1ede0*/  STL [R1+0x126c], R28 ;  /* 0x00126c1c01007387 */ /* 0x0009e80000100800 */
[----:B------:R0:W-:Y:S01]  /*1edf0*/  STL [R1+0x1238], R24 ;  /* 0x0012381801007387 */ /* 0x0001e20000100800 */
[-C--:B----4-:R-:W-:Y:S02]  /*1ee00*/  LEA R28, P5, R25, R26.reuse, 0x1 ;  /* 0x0000001a191c7211 */ /* 0x090fe400078a08ff */
[----:B0-----:R-:W-:Y:S02]  /*1ee10*/  LEA.HI.X.SX32 R24, R23, R9, 0x1, P3 ;  /* 0x0000000917187211 */ /* 0x001fe400018f0eff */
[-C--:B------:R-:W-:Y:S01]  /*1ee20*/  LEA R23, P3, R17, R26.reuse, 0x1 ;  /* 0x0000001a11177211 */ /* 0x080fe200078608ff */
[----:B------:R-:W-:Y:S04]  /*1ee30*/  STL [R1+0x1274], R28 ;  /* 0x0012741c01007387 */ /* 0x000fe80000100800 */
[----:B------:R5:W-:Y:S04]  /*1ee40*/  STL [R1+0x1240], R24 ;  /* 0x0012401801007387 */ /* 0x000be80000100800 */
[----:B------:R0:W-:Y:S04]  /*1ee50*/  STL [R1+0x127c], R23 ;  /* 0x00127c1701007387 */ /* 0x0001e80000100800 */
[----:B------:R1:W-:Y:S01]  /*1ee60*/  STL [R1+0x1248], R22 ;  /* 0x0012481601007387 */ /* 0x0003e20000100800 */
[----:B-----5:R-:W-:-:S02]  /*1ee70*/  LEA R24, P2, R16, R26, 0x1 ;  /* 0x0000001a10187211 */ /* 0x020fc400078408ff */
[-C--:B0-----:R-:W-:Y:S02]  /*1ee80*/  LEA.HI.X.SX32 R23, R21, R9.reuse, 0x1, P1 ;  /* 0x0000000915177211 */ /* 0x081fe400008f0eff */
[----:B------:R-:W-:Y:S02]  /*1ee90*/  LEA.HI.X.SX32 R21, R20, R9, 0x1, P0 ;  /* 0x0000000914157211 */ /* 0x000fe400000f0eff */
[-C--:B-1----:R-:W-:Y:S01]  /*1eea0*/  LEA R22, P1, R15, R26.reuse, 0x1 ;  /* 0x0000001a0f167211 */ /* 0x082fe200078208ff */
[----:B------:R-:W-:Y:S01]  /*1eeb0*/  STL [R1+0x1284], R24 ;  /* 0x0012841801007387 */ /* 0x000fe20000100800 */
[----:B------:R-:W-:-:S03]  /*1eec0*/  LEA R20, P0, R14, R26, 0x1 ;  /* 0x0000001a0e147211 */ /* 0x000fc600078008ff */
[----:B------:R-:W-:Y:S01]  /*1eed0*/  STL [R1+0x1250], R23 ;  /* 0x0012501701007387 */ /* 0x000fe20000100800 */
[----:B------:R-:W-:-:S03]  /*1eee0*/  LEA.HI.X.SX32 R19, R19, R9, 0x1, P4 ;  /* 0x0000000913137211 */ /* 0x000fc600020f0eff */
[----:B------:R-:W-:Y:S04]  /*1eef0*/  STL [R1+0x128c], R22 ;  /* 0x00128c1601007387 */ /* 0x000fe80000100800 */
[----:B------:R0:W-:Y:S04]  /*1ef00*/  STL [R1+0x1258], R21 ;  /* 0x0012581501007387 */ /* 0x0001e80000100800 */
[----:B------:R1:W-:Y:S01]  /*1ef10*/  STL [R1+0x1294], R20 ;  /* 0x0012941401007387 */ /* 0x0003e20000100800 */
[----:B0-----:R-:W-:-:S03]  /*1ef20*/  LEA R21, P4, R13, R26, 0x1 ;  /* 0x0000001a0d157211 */ /* 0x001fc600078808ff */
[----:B------:R0:W-:Y:S01]  /*1ef30*/  STL [R1+0x1260], R19 ;  /* 0x0012601301007387 */ /* 0x0001e20000100800 */
[----:B-1----:R-:W-:-:S03]  /*1ef40*/  LEA.HI.X.SX32 R20, R18, R9, 0x1, P6 ;  /* 0x0000000912147211 */ /* 0x002fc600030f0eff */
[----:B------:R-:W-:Y:S01]  /*1ef50*/  STL [R1+0x129c], R21 ;  /* 0x00129c1501007387 */ /* 0x000fe20000100800 */
[----:B------:R-:W-:-:S03]  /*1ef60*/  LEA.HI.X.SX32 R18, R25, R9, 0x1, P5 ;  /* 0x0000000919127211 */ /* 0x000fc600028f0eff */
[----:B------:R-:W-:Y:S04]  /*1ef70*/  STL [R1+0x1268], R20 ;  /* 0x0012681401007387 */ /* 0x000fe80000100800 */
[----:B------:R-:W4:Y:S01]  /*1ef80*/  LDL R25, [R1+0x13a8] ;  /* 0x0013a80001197983 */ /* 0x000f220000100800 */
[----:B0-----:R-:W-:-:S05]  /*1ef90*/  LEA R19, P6, R12, R26, 0x1 ;  /* 0x0000001a0c137211 */ /* 0x001fca00078c08ff */
[----:B------:R-:W-:Y:S01]  /*1efa0*/  STL [R1+0x12a4], R19 ;  /* 0x0012a41301007387 */ /* 0x000fe20000100800 */
[----:B------:R-:W-:-:S03]  /*1efb0*/  LEA.HI.X.SX32 R16, R16, R9, 0x1, P2 ;  /* 0x0000000910107211 */ /* 0x000fc600010f0eff */
[----:B------:R0:W-:Y:S02]  /*1efc0*/  STL [R1+0x1270], R18 ;  /* 0x0012701201007387 */ /* 0x0001e40000100800 */
[----:B0-----:R-:W-:Y:S02]  /*1efd0*/  LEA.HI.X.SX32 R18, R17, R9, 0x1, P3 ;  /* 0x0000000911127211 */ /* 0x001fe400018f0eff */
[----:B------:R-:W-:-:S05]  /*1efe0*/  LEA R19, P5, R11, R26, 0x1 ;  /* 0x0000001a0b137211 */ /* 0x000fca00078a08ff */
[----:B------:R-:W-:Y:S04]  /*1eff0*/  STL [R1+0x12ac], R19 ;  /* 0x0012ac1301007387 */ /* 0x000fe80000100800 */
[----:B------:R-:W-:Y:S01]  /*1f000*/  STL [R1+0x1278], R18 ;  /* 0x0012781201007387 */ /* 0x000fe20000100800 */
[----:B------:R-:W-:Y:S01]  /*1f010*/  LEA.HI.X.SX32 R13, R13, R9, 0x1, P4 ;  /* 0x000000090d0d7211 */ /* 0x000fe200020f0eff */
[----:B------:R-:W-:Y:S01]  /*1f020*/  IMAD R4, R4, c[0x0][0x190], RZ ;  /* 0x0000640004047a24 */ /* 0x000fe200078e02ff */
[----:B------:R-:W-:-:S05]  /*1f030*/  LEA R17, P3, R10, R26, 0x1 ;  /* 0x0000001a0a117211 */ /* 0x000fca00078608ff */
[----:B------:R0:W-:Y:S04]  /*1f040*/  STL [R1+0x12b4], R17 ;  /* 0x0012b41101007387 */ /* 0x0001e80000100800 */
[----:B------:R1:W-:Y:S01]  /*1f050*/  STL [R1+0x1280], R16 ;  /* 0x0012801001007387 */ /* 0x0003e20000100800 */
[-C--:B0-----:R-:W-:Y:S02]  /*1f060*/  LEA.HI.X.SX32 R17, R15, R9.reuse, 0x1, P1 ;  /* 0x000000090f117211 */ /* 0x081fe400008f0eff */
[-C--:B------:R-:W-:Y:S01]  /*1f070*/  LEA.HI.X.SX32 R15, R14, R9.reuse, 0x1, P0 ;  /* 0x000000090e0f7211 */ /* 0x080fe200000f0eff */
[----:B------:R-:W-:Y:S01]  /*1f080*/  IMAD R3, R3, c[0x0][0x190], RZ ;  /* 0x0000640003037a24 */ /* 0x000fe200078e02ff */
[----:B------:R-:W-:Y:S01]  /*1f090*/  LEA.HI.X.SX32 R10, R10, R9, 0x1, P3 ;  /* 0x000000090a0a7211 */ /* 0x000fe200018f0eff */
[----:B------:R-:W-:-:S02]  /*1f0a0*/  IMAD R0, R0, c[0x0][0x190], RZ ;  /* 0x0000640000007a24 */ /* 0x000fc400078e02ff */
[----:B------:R-:W-:Y:S02]  /*1f0b0*/  IMAD R2, R2, c[0x0][0x190], RZ ;  /* 0x0000640002027a24 */ /* 0x000fe400078e02ff */
[----:B------:R-:W-:Y:S01]  /*1f0c0*/  IMAD R27, R27, c[0x0][0x190], RZ ;  /* 0x000064001b1b7a24 */ /* 0x000fe200078e02ff */
[-C--:B--2---:R-:W-:Y:S02]  /*1f0d0*/  LEA R14, P0, R7, R26.reuse, 0x1 ;  /* 0x0000001a070e7211 */ /* 0x084fe400078008ff */
[----:B-1----:R-:W-:-:S04]  /*1f0e0*/  LEA R16, P1, R8, R26, 0x1 ;  /* 0x0000001a08107211 */ /* 0x002fc800078208ff */
[----:B------:R-:W-:Y:S02]  /*1f0f0*/  LEA.HI.X.SX32 R8, R8, R9, 0x1, P1 ;  /* 0x0000000908087211 */ /* 0x000fe400008f0eff */
[----:B---3--:R-:W-:-:S05]  /*1f100*/  LEA R18, P2, R29, R26, 0x1 ;  /* 0x0000001a1d127211 */ /* 0x008fca00078408ff */
[----:B------:R-:W-:Y:S04]  /*1f110*/  STL [R1+0x12bc], R18 ;  /* 0x0012bc1201007387 */ /* 0x000fe80000100800 */
[----:B------:R-:W-:Y:S04]  /*1f120*/  STL [R1+0x1288], R17 ;  /* 0x0012881101007387 */ /* 0x000fe80000100800 */
[----:B------:R-:W-:Y:S04]  /*1f130*/  STL [R1+0x12c4], R16 ;  /* 0x0012c41001007387 */ /* 0x000fe80000100800 */
[----:B------:R0:W-:Y:S04]  /*1f140*/  STL [R1+0x1290], R15 ;  /* 0x0012900f01007387 */ /* 0x0001e80000100800 */
[----:B------:R1:W-:Y:S04]  /*1f150*/  STL [R1+0x12cc], R14 ;  /* 0x0012cc0e01007387 */ /* 0x0003e80000100800 */
[----:B------:R2:W-:Y:S01]  /*1f160*/  STL [R1+0x1298], R13 ;  /* 0x0012980d01007387 */ /* 0x0005e20000100800 */
[----:B0-----:R-:W-:-:S02]  /*1f170*/  LEA R15, P4, R6, R26, 0x1 ;  /* 0x0000001a060f7211 */ /* 0x001fc400078808ff */
[-C--:B-1----:R-:W-:Y:S02]  /*1f180*/  LEA.HI.X.SX32 R14, R12, R9.reuse, 0x1, P6 ;  /* 0x000000090c0e7211 */ /* 0x082fe400030f0eff */
[----:B------:R-:W-:Y:S02]  /*1f190*/  LEA.HI.X.SX32 R12, R11, R9, 0x1, P5 ;  /* 0x000000090b0c7211 */ /* 0x000fe400028f0eff */
[-C--:B--2---:R-:W-:Y:S01]  /*1f1a0*/  LEA R13, P6, R5, R26.reuse, 0x1 ;  /* 0x0000001a050d7211 */ /* 0x084fe200078c08ff */
[----:B------:R-:W-:Y:S01]  /*1f1b0*/  STL [R1+0x12d0], R15 ;  /* 0x0012d00f01007387 */ /* 0x000fe20000100800 */
[----:B------:R-:W-:-:S03]  /*1f1c0*/  LEA R11, P5, R4, R26, 0x1 ;  /* 0x0000001a040b7211 */ /* 0x000fc600078a08ff */
[----:B------:R-:W-:Y:S04]  /*1f1d0*/  STL [R1+0x12a0], R14 ;  /* 0x0012a00e01007387 */ /* 0x000fe80000100800 */
[----:B------:R-:W-:Y:S04]  /*1f1e0*/  STL [R1+0x12d4], R13 ;  /* 0x0012d40d01007387 */ /* 0x000fe80000100800 */
[----:B------:R0:W-:Y:S04]  /*1f1f0*/  STL [R1+0x12a8], R12 ;  /* 0x0012a80c01007387 */ /* 0x0001e80000100800 */
[----:B------:R1:W-:Y:S04]  /*1f200*/  STL [R1+0x12d8], R11 ;  /* 0x0012d80b01007387 */ /* 0x0003e80000100800 */
[----:B------:R2:W-:Y:S01]  /*1f210*/  STL [R1+0x12b0], R10 ;  /* 0x0012b00a01007387 */ /* 0x0005e20000100800 */
[----:B0-----:R-:W-:-:S02]  /*1f220*/  LEA R12, P3, R3, R26, 0x1 ;  /* 0x0000001a030c7211 */ /* 0x001fc400078608ff */
[----:B-1----:R-:W-:-:S03]  /*1f230*/  LEA.HI.X.SX32 R11, R29, R9, 0x1, P2 ;  /* 0x000000091d0b7211 */ /* 0x002fc600010f0eff */
[----:B------:R-:W-:Y:S01]  /*1f240*/  STL [R1+0x12dc], R12 ;  /* 0x0012dc0c01007387 */ /* 0x000fe20000100800 */
[----:B--2---:R-:W-:-:S03]  /*1f250*/  LEA R10, P2, R0, R26, 0x1 ;  /* 0x0000001a000a7211 */ /* 0x004fc600078408ff */
[----:B------:R0:W-:Y:S04]  /*1f260*/  STL [R1+0x12b8], R11 ;  /* 0x0012b80b01007387 */ /* 0x0001e80000100800 */
[----:B------:R1:W-:Y:S04]  /*1f270*/  STL [R1+0x12e0], R10 ;  /* 0x0012e00a01007387 */ /* 0x0003e80000100800 */
[----:B------:R2:W-:Y:S01]  /*1f280*/  STL [R1+0x12c0], R8 ;  /* 0x0012c00801007387 */ /* 0x0005e20000100800 */
[----:B0-----:R-:W-:Y:S02]  /*1f290*/  LEA R11, P1, R2, R26, 0x1 ;  /* 0x0000001a020b7211 */ /* 0x001fe400078208ff */
[----:B-1----:R-:W-:-:S02]  /*1f2a0*/  LEA.HI.X.SX32 R10, R7, R9, 0x1, P0 ;  /* 0x00000009070a7211 */ /* 0x002fc400000f0eff */
[-C--:B------:R-:W-:Y:S02]  /*1f2b0*/  LEA.HI.X.SX32 R7, R6, R9.reuse, 0x1, P4 ;  /* 0x0000000906077211 */ /* 0x080fe400020f0eff */
[----:B--2---:R-:W-:Y:S01]  /*1f2c0*/  LEA R8, P0, R27, R26, 0x1 ;  /* 0x0000001a1b087211 */ /* 0x004fe200078008ff */
[----:B------:R-:W-:Y:S01]  /*1f2d0*/  STL [R1+0x12e4], R11 ;  /* 0x0012e40b01007387 */ /* 0x000fe20000100800 */
[-C--:B------:R-:W-:Y:S02]  /*1f2e0*/  LEA.HI.X.SX32 R6, R5, R9.reuse, 0x1, P6 ;  /* 0x0000000905067211 */ /* 0x080fe400030f0eff */
[-C--:B------:R-:W-:Y:S01]  /*1f2f0*/  LEA.HI.X.SX32 R5, R4, R9.reuse, 0x1, P5 ;  /* 0x0000000904057211 */ /* 0x080fe200028f0eff */
[----:B------:R-:W-:Y:S01]  /*1f300*/  STL [R1+0x12c8], R10 ;  /* 0x0012c80a01007387 */ /* 0x000fe20000100800 */
[-C--:B------:R-:W-:Y:S02]  /*1f310*/  LEA.HI.X.SX32 R4, R3, R9.reuse, 0x1, P3 ;  /* 0x0000000903047211 */ /* 0x080fe400018f0eff */
[-C--:B------:R-:W-:Y:S01]  /*1f320*/  LEA.HI.X.SX32 R3, R0, R9.reuse, 0x1, P2 ;  /* 0x0000000900037211 */ /* 0x080fe200010f0eff */
[----:B------:R-:W-:Y:S01]  /*1f330*/  STL [R1+0xb94], R8 ;  /* 0x000b940801007387 */ /* 0x000fe20000100800 */
[----:B------:R-:W-:-:S02]  /*1f340*/  LEA.HI.X.SX32 R2, R2, R9, 0x1, P1 ;  /* 0x0000000902027211 */ /* 0x000fc400008f0eff */
[----:B------:R-:W-:Y:S01]  /*1f350*/  LEA.HI.X.SX32 R0, R27, R9, 0x1, P0 ;  /* 0x000000091b007211 */ /* 0x000fe200000f0eff */
[----:B------:R-:W-:Y:S04]  /*1f360*/  STL [R1+0xb80], R7 ;  /* 0x000b800701007387 */ /* 0x000fe80000100800 */
[----:B------:R-:W-:Y:S04]  /*1f370*/  STL [R1+0xb84], R6 ;  /* 0x000b840601007387 */ /* 0x000fe80000100800 */
[----:B------:R-:W-:Y:S04]  /*1f380*/  STL [R1+0xb88], R5 ;  /* 0x000b880501007387 */ /* 0x000fe80000100800 */
[----:B------:R-:W-:Y:S04]  /*1f390*/  STL [R1+0xb8c], R4 ;  /* 0x000b8c0401007387 */ /* 0x000fe80000100800 */
[----:B------:R-:W-:Y:S04]  /*1f3a0*/  STL [R1+0xb90], R3 ;  /* 0x000b900301007387 */ /* 0x000fe80000100800 */
[----:B------:R0:W-:Y:S04]  /*1f3b0*/  STL [R1+0xb98], R2 ;  /* 0x000b980201007387 */ /* 0x0001e80000100800 */
        /* <DEDUP_REMOVED lines=193> */
[----:B----4-:R-:W-:Y:S01]  /*1ffd0*/  ISETP.GE.AND P1, PT, R25, RZ, PT ;  /* 0x000000ff1900720c */ /* 0x010fe20003f26270 */
[----:B0-----:R-:W-:Y:S01]  /*1ffe0*/  IMAD.MOV.U32 R2, RZ, RZ, c[0x0][0x188] ;  /* 0x00006200ff027624 */ /* 0x001fe200078e00ff */
[----:B------:R-:W-:Y:S01]  /*1fff0*/  ISETP.NE.AND P0, PT, RZ, c[0x0][0x178], PT ;  /* 0x00005e00ff007a0c */ /* 0x000fe20003f05270 */
[----:B------:R-:W-:-:S02]  /*20000*/  ULDC UR4, c[0x0][0x18c] ;  /* 0x0000630000047ab9 */ /* 0x000fc40000000800 */
[C---:B------:R-:W-:Y:S01]  /*20010*/  IMAD R27, R2.reuse, 0x5f, RZ ;  /* 0x0000005f021b7824 */ /* 0x040fe200078e02ff */
[----:B------:R-:W-:Y:S01]  /*20020*/  USHF.L.U32 UR4, UR4, 0x7, URZ ;  /* 0x0000000704047899 */ /* 0x000fe2000800063f */
[----:B------:R-:W-:-:S02]  /*20030*/  IMAD R24, R2, 0x5b, RZ ;  /* 0x0000005b02187824 */ /* 0x000fc400078e02ff */
[C---:B------:R-:W-:Y:S01]  /*20040*/  IMAD R21, R2.reuse, 0x57, RZ ;  /* 0x0000005702157824 */ /* 0x040fe200078e02ff */
[----:B------:R0:W-:Y:S01]  /*20050*/  STL [R1+0x17b0], R27 ;  /* 0x0017b01b01007387 */ /* 0x0001e20000100800 */
[C---:B------:R-:W-:Y:S02]  /*20060*/  IMAD R29, R2.reuse, 0xaa, RZ ;  /* 0x000000aa021d7824 */ /* 0x040fe400078e02ff */
[C---:B------:R-:W-:Y:S01]  /*20070*/  IMAD R18, R2.reuse, 0x53, RZ ;  /* 0x0000005302127824 */ /* 0x040fe200078e02ff */
[----:B------:R-:W-:Y:S01]  /*20080*/  STL [R1+0x17b4], R24 ;  /* 0x0017b41801007387 */ /* 0x000fe20000100800 */
[C---:B------:R-:W-:Y:S02]  /*20090*/  IMAD R28, R2.reuse, 0xa6, RZ ;  /* 0x000000a6021c7824 */ /* 0x040fe400078e02ff */
[C---:B------:R-:W-:Y:S01]  /*200a0*/  IMAD R26, R2.reuse, 0xa2, RZ ;  /* 0x000000a2021a7824 */ /* 0x040fe200078e02ff */
[----:B------:R2:W-:Y:S01]  /*200b0*/  STL [R1+0x17b8], R21 ;  /* 0x0017b81501007387 */ /* 0x0005e20000100800 */
[----:B------:R-:W-:-:S02]  /*200c0*/  IMAD.SHL.U32 R4, R2, 0x80, RZ ;  /* 0x0000008002047824 */ /* 0x000fc400078e00ff */
[C---:B0-----:R-:W-:Y:S01]  /*200d0*/  IMAD R27, R2.reuse, 0xae, RZ ;  /* 0x000000ae021b7824 */ /* 0x041fe200078e02ff */
[----:B-1----:R-:W3:Y:S01]  /*200e0*/  LDL.LU R0, [R1+0x438] ;  /* 0x0004380001007983 */ /* 0x002ee20000300800 */
[C---:B------:R-:W-:Y:S02]  /*200f0*/  IMAD R15, R2.reuse, 0x4f, RZ ;  /* 0x0000004f020f7824 */ /* 0x040fe400078e02ff */
[C---:B------:R-:W-:Y:S02]  /*20100*/  IMAD R25, R2.reuse, 0x9e, RZ ;  /* 0x0000009e02197824 */ /* 0x040fe400078e02ff */
[C---:B------:R-:W-:Y:S02]  /*20110*/  IMAD R23, R2.reuse, 0x9a, RZ ;  /* 0x0000009a02177824 */ /* 0x040fe400078e02ff */
[----:B--2---:R-:W-:Y:S02]  /*20120*/  IMAD.MOV.U32 R21, RZ, RZ, 0x7f ;  /* 0x0000007fff157424 */ /* 0x004fe400078e00ff */
[----:B------:R-:W-:-:S02]  /*20130*/  IMAD R12, R2, 0x4b, RZ ;  /* 0x0000004b020c7824 */ /* 0x000fc400078e02ff */
[C---:B------:R-:W-:Y:S01]  /*20140*/  IMAD R22, R2.reuse, 0x96, RZ ;  /* 0x0000009602167824 */ /* 0x040fe200078e02ff */
[----:B------:R-:W-:Y:S01]  /*20150*/  IADD3 R21, R21, c[0x0][0x180], RZ ;  /* 0x0000600015157a10 */ /* 0x000fe20007ffe0ff */
[C---:B------:R-:W-:Y:S02]  /*20160*/  IMAD R20, R2.reuse, 0x92, RZ ;  /* 0x0000009202147824 */ /* 0x040fe400078e02ff */
[C---:B------:R-:W-:Y:S01]  /*20170*/  IMAD R9, R2.reuse, 0x47, RZ ;  /* 0x0000004702097824 */ /* 0x040fe200078e02ff */
[----:B------:R-:W-:Y:S01]  /*20180*/  SHF.R.S32.HI R24, RZ, 0x1f, R21 ;  /* 0x0000001fff187819 */ /* 0x000fe20000011415 */
[C---:B------:R-:W-:Y:S02]  /*20190*/  IMAD R19, R2.reuse, 0x8e, RZ ;  /* 0x0000008e02137824 */ /* 0x040fe400078e02ff */
[----:B------:R-:W-:Y:S01]  /*201a0*/  IMAD R17, R2, 0x8a, RZ ;  /* 0x0000008a02117824 */ /* 0x000fe200078e02ff */
[----:B------:R-:W-:Y:S01]  /*201b0*/  LEA.HI R24, R24, R21, RZ, 0x7 ;  /* 0x0000001518187211 */ /* 0x000fe200078f38ff */
[----:B------:R-:W-:-:S02]  /*201c0*/  IMAD R6, R2, 0x43, RZ ;  /* 0x0000004302067824 */ /* 0x000fc400078e02ff */
[C---:B------:R-:W-:Y:S02]  /*201d0*/  IMAD R16, R2.reuse, 0x86, RZ ;  /* 0x0000008602107824 */ /* 0x040fe400078e02ff */
[C---:B------:R-:W-:Y:S02]  /*201e0*/  IMAD R14, R2.reuse, 0x82, RZ ;  /* 0x00000082020e7824 */ /* 0x040fe400078e02ff */
[C---:B------:R-:W-:Y:S02]  /*201f0*/  IMAD R13, R2.reuse, 0xfc, RZ ;  /* 0x000000fc020d7824 */ /* 0x040fe400078e02ff */
[C---:B------:R-:W-:Y:S02]  /*20200*/  IMAD R11, R2.reuse, 0xf4, RZ ;  /* 0x000000f4020b7824 */ /* 0x040fe400078e02ff */
[C---:B------:R-:W-:Y:S02]  /*20210*/  IMAD R10, R2.reuse, 0xec, RZ ;  /* 0x000000ec020a7824 */ /* 0x040fe400078e02ff */
[----:B------:R-:W-:-:S02]  /*20220*/  IMAD R8, R2, 0xe4, RZ ;  /* 0x000000e402087824 */ /* 0x000fc400078e02ff */
[C---:B------:R-:W-:Y:S02]  /*20230*/  IMAD R5, R2.reuse, 0xdc, RZ ;  /* 0x000000dc02057824 */ /* 0x040fe400078e02ff */
[----:B------:R-:W-:Y:S02]  /*20240*/  IMAD R7, R2, 0xd4, RZ ;  /* 0x000000d402077824 */ /* 0x000fe400078e02ff */
[----:B---3--:R-:W-:Y:S01]  /*20250*/  @!P1 IMAD.MOV R0, RZ, RZ, -R0 ;  /* 0x000000ffff009224 */ /* 0x008fe200078e0a00 */
[----:B------:R-:W-:-:S05]  /*20260*/  @!P0 LOP3.LUT R0, RZ, c[0x0][0x178], RZ, 0x33, !PT ;  /* 0x00005e00ff008a12 */ /* 0x000fca00078e33ff */
[----:B------:R-:W-:Y:S01]  /*20270*/  IMAD R3, R0, c[0x0][0x184], RZ ;  /* 0x0000610000037a24 */ /* 0x000fe200078e02ff */
[----:B------:R-:W-:-:S04]  /*20280*/  SHF.R.S32.HI R0, RZ, 0x1f, R4 ;  /* 0x0000001fff007819 */ /* 0x000fc80000011404 */
[----:B------:R-:W-:Y:S02]  /*20290*/  SHF.L.U64.HI R0, R4, 0x1, R0 ;  /* 0x0000000104007819 */ /* 0x000fe40000010200 */
[----:B------:R-:W-:-:S03]  /*202a0*/  LEA R21, P0, R3, c[0x0][0x160], 0x1 ;  /* 0x0000580003157a11 */ /* 0x000fc600078008ff */
[----:B------:R0:W-:Y:S04]  /*202b0*/  STL [R1+0x17ac], R0 ;  /* 0x0017ac0001007387 */ /* 0x0001e80000100800 */
[----:B------:R1:W-:Y:S04]  /*202c0*/  STL [R1+0x77c], R21 ;  /* 0x00077c1501007387 */ /* 0x0003e80000100800 */
[----:B0-----:R-:W2:Y:S01]  /*202d0*/  LDL R0, [R1+0x77c] ;  /* 0x00077c0001007983 */ /* 0x001ea20000100800 */
[C---:B------:R-:W-:Y:S01]  /*202e0*/  IMAD R4, R2.reuse, 0xfe, RZ ;  /* 0x000000fe02047824 */ /* 0x040fe200078e02ff */
[----:B------:R-:W-:Y:S01]  /*202f0*/  SHF.R.S32.HI R24, RZ, 0x7, R24 ;  /* 0x00000007ff187819 */ /* 0x000fe20000011418 */
[----:B------:R-:W-:-:S02]  /*20300*/  IMAD R24, R2, 0xf6, RZ ;  /* 0x000000f602187824 */ /* 0x000fc400078e02ff */
[----:B-1----:R-:W-:Y:S01]  /*20310*/  IMAD R21, R2, 0xfa, RZ ;  /* 0x000000fa02157824 */ /* 0x002fe200078e02ff */
[----:B------:R-:W-:Y:S02]  /*20320*/  LEA.HI.X.SX32 R3, R3, c[0x0][0x164], 0x1, P0 ;  /* 0x0000590003037a11 */ /* 0x000fe400000f0eff */
[-C--:B--2---:R-:W-:Y:S02]  /*20330*/  IADD3 R4, P2, R4, R0.reuse, RZ ;  /* 0x0000000004047210 */ /* 0x084fe40007f5e0ff */
[-C--:B------:R-:W-:Y:S02]  /*20340*/  IADD3 R21, P4, R21, R0.reuse, RZ ;  /* 0x0000000015157210 */ /* 0x080fe40007f9e0ff */
[----:B------:R-:W-:Y:S01]  /*20350*/  IADD3 R24, P5, R24, R0, RZ ;  /* 0x0000000018187210 */ /* 0x000fe20007fbe0ff */
[----:B------:R0:W-:Y:S04]  /*20360*/  STL [R1+0x78c], R4 ;  /* 0x00078c0401007387 */ /* 0x0001e80000100800 */
[----:B------:R1:W-:Y:S04]  /*20370*/  STL [R1+0x79c], R21 ;  /* 0x00079c1501007387 */ /* 0x0003e80000100800 */
[----:B------:R2:W-:Y:S01]  /*20380*/  STL [R1+0x7ac], R24 ;  /* 0x0007ac1801007387 */ /* 0x0005e20000100800 */
[----:B0-----:R-:W-:-:S02]  /*20390*/  IMAD R4, R2, 0xf2, RZ ;  /* 0x000000f202047824 */ /* 0x001fc400078e02ff */
[----:B-1----:R-:W-:-:S03]  /*203a0*/  IMAD R21, R2, 0xee, RZ ;  /* 0x000000ee02157824 */ /* 0x002fc600078e02ff */
[-C--:B------:R-:W-:Y:S01]  /*203b0*/  IADD3 R4, P6, R4, R0.reuse, RZ ;  /* 0x0000000004047210 */ /* 0x080fe20007fde0ff */
[----:B--2---:R-:W-:Y:S01]  /*203c0*/  IMAD R24, R2, 0xea, RZ ;  /* 0x000000ea02187824 */ /* 0x004fe200078e02ff */
[-C--:B------:R-:W-:Y:S01]  /*203d0*/  IADD3 R21, P0, R21, R0.reuse, RZ ;  /* 0x0000000015157210 */ /* 0x080fe20007f1e0ff */
[----:B------:R-:W-:Y:S03]  /*203e0*/  STL [R1+0x778], R3 ;  /* 0x0007780301007387 */ /* 0x000fe60000100800 */
[----:B------:R-:W-:Y:S01]  /*203f0*/  IADD3 R24, P3, R24, R0, RZ ;  /* 0x0000000018187210 */ /* 0x000fe20007f7e0ff */
[----:B------:R0:W-:Y:S04]  /*20400*/  STL [R1+0x7bc], R4 ;  /* 0x0007bc0401007387 */ /* 0x0001e80000100800 */
[----:B------:R1:W-:Y:S04]  /*20410*/  STL [R1+0x7cc], R21 ;  /* 0x0007cc1501007387 */ /* 0x0003e80000100800 */
[----:B------:R2:W-:Y:S01]  /*20420*/  STL [R1+0x7dc], R24 ;  /* 0x0007dc1801007387 */ /* 0x0005e20000100800 */
[----:B0-----:R-:W-:-:S02]  /*20430*/  IMAD R4, R2, 0x7f, RZ ;  /* 0x0000007f02047824 */ /* 0x001fc400078e02ff */
[C---:B-1----:R-:W-:Y:S02]  /*20440*/  IMAD R21, R2.reuse, 0xe2, RZ ;  /* 0x000000e202157824 */ /* 0x042fe400078e02ff */
[----:B--2---:R-:W-:Y:S02]  /*20450*/  IMAD R24, R2, 0x7d, RZ ;  /* 0x0000007d02187824 */ /* 0x004fe400078e02ff */
[----:B------:R-:W-:-:S04]  /*20460*/  IMAD.MOV.U32 R2, RZ, RZ, c[0x0][0x188] ;  /* 0x00006200ff027624 */ /* 0x000fc800078e00ff */
[----:B------:R-:W-:Y:S01]  /*20470*/  IMAD R2, R2, 0xe6, RZ ;  /* 0x000000e602027824 */ /* 0x000fe200078e02ff */
[----:B------:R-:W-:-:S04]  /*20480*/  LEA.HI.X.SX32 R4, R4, R3, 0x1, P2 ;  /* 0x0000000304047211 */ /* 0x000fc800010f0eff */
[-C--:B------:R-:W-:Y:S02]  /*20490*/  IADD3 R2, P1, R2, R0.reuse, RZ ;  /* 0x0000000002027210 */ /* 0x080fe40007f3e0ff */
[----:B------:R-:W-:Y:S02]  /*204a0*/  IADD3 R21, P2, R21, R0, RZ ;  /* 0x0000000015157210 */ /* 0x000fe40007f5e0ff */
[----:B------:R-:W-:Y:S01]  /*204b0*/  LEA.HI.X.SX32 R24, R24, R3, 0x1, P4 ;  /* 0x0000000318187211 */ /* 0x000fe200020f0eff */
[----:B------:R0:W-:Y:S04]  /*204c0*/  STL [R1+0x7ec], R2 ;  /* 0x0007ec0201007387 */ /* 0x0001e80000100800 */
[----:B------:R1:W-:Y:S04]  /*204d0*/  STL [R1+0x788], R4 ;  /* 0x0007880401007387 */ /* 0x0003e80000100800 */
[----:B------:R2:W-:Y:S01]  /*204e0*/  STL [R1+0x7fc], R21 ;  /* 0x0007fc1501007387 */ /* 0x0005e20000100800 */
[----:B0-----:R-:W-:-:S03]  /*204f0*/  IMAD.MOV.U32 R2, RZ, RZ, c[0x0][0x188] ;  /* 0x00006200ff027624 */ /* 0x001fc600078e00ff */
[----:B------:R0:W-:Y:S01]  /*20500*/  STL [R1+0x798], R24 ;  /* 0x0007981801007387 */ /* 0x0001e20000100800 */
[C---:B-1----:R-:W-:Y:S02]  /*20510*/  IMAD R4, R2.reuse, 0x7b, RZ ;  /* 0x0000007b02047824 */ /* 0x042fe400078e02ff */
[C---:B--2---:R-:W-:Y:S02]  /*20520*/  IMAD R21, R2.reuse, 0xda, RZ ;  /* 0x000000da02157824 */ /* 0x044fe400078e02ff */
[C---:B0-----:R-:W-:Y:S02]  /*20530*/  IMAD R24, R2.reuse, 0x79, RZ ;  /* 0x0000007902187824 */ /* 0x041fe400078e02ff */
        /* <DEDUP_REMOVED lines=54> */
[----:B------:R-:W-:-:S05]  /*208a0*/  IADD3 R2, P5, R2, R0, RZ ;  /* 0x0000000002027210 */ /* 0x000fca0007fbe0ff */
[----:B------:R-:W-:Y:S04]  /*208b0*/  STL [R1+0x88c], R2 ;  /* 0x00088c0201007387 */ /* 0x000fe80000100800 */
[----:B------:R0:W-:Y:S02]  /*208c0*/  STL [R1+0x828], R4 ;  /* 0x0008280401007387 */ /* 0x0001e40000100800 */
[----:B0-----:R-:W-:Y:S02]  /*208d0*/  IADD3 R4, P6, R21, R0, RZ ;  /* 0x0000000015047210 */ /* 0x001fe40007fde0ff */
[----:B------:R-:W-:-:S03]  /*208e0*/  LEA.HI.X.SX32 R21, R24, R3, 0x1, P0 ;  /* 0x0000000318157211 */ /* 0x000fc600000f0eff */
[----:B------:R-:W-:Y:S01]  /*208f0*/  STL [R1+0x89c], R4 ;  /* 0x00089c0401007387 */ /* 0x000fe20000100800 */
[----:B------:R-:W-:-:S03]  /*20900*/  IMAD.MOV.U32 R24, RZ, RZ, c[0x0][0x188] ;  /* 0x00006200ff187624 */ /* 0x000fc600078e00ff */
[----:B------:R0:W-:Y:S01]  /*20910*/  STL [R1+0x838], R21 ;  /* 0x0008381501007387 */ /* 0x0001e20000100800 */
[----:B------:R-:W-:Y:S02]  /*20920*/  IMAD.MOV.U32 R2, RZ, RZ, c[0x0][0x188] ;  /* 0x00006200ff027624 */ /* 0x000fe400078e00ff */
[----:B------:R-:W-:Y:S02]  /*20930*/  IMAD R24, R24, 0x67, RZ ;  /* 0x0000006718187824 */ /* 0x000fe400078e02ff */
[----:B0-----:R-:W-:-:S04]  /*20940*/  IMAD.MOV.U32 R21, RZ, RZ, c[0x0][0x188] ;  /* 0x00006200ff157624 */ /* 0x001fc800078e00ff */
[----:B------:R-:W-:Y:S02]  /*20950*/  IMAD R21, R21, 0xb6, RZ ;  /* 0x000000b615157824 */ /* 0x000fe400078e02ff */
[C---:B------:R-:W-:Y:S02]  /*20960*/  IMAD R4, R2.reuse, 0x65, RZ ;  /* 0x0000006502047824 */ /* 0x040fe400078e02ff */
[----:B------:R-:W-:Y:S01]  /*20970*/  IMAD R2, R2, 0xb2, RZ ;  /* 0x000000b202027824 */ /* 0x000fe200078e02ff */
[-C--:B------:R-:W-:Y:S02]  /*20980*/  IADD3 R21, P0, R21, R0.reuse, RZ ;  /* 0x0000000015157210 */ /* 0x080fe40007f1e0ff */
[-C--:B------:R-:W-:Y:S02]  /*20990*/  LEA.HI.X.SX32 R24, R24, R3.reuse, 0x1, P3 ;  /* 0x0000000318187211 */ /* 0x080fe400018f0eff */
[----:B------:R-:W-:Y:S01]  /*209a0*/  IADD3 R2, P3, R2, R0, RZ ;  /* 0x0000000002027210 */ /* 0x000fe20007f7e0ff */
[----:B------:R0:W-:Y:S01]  /*209b0*/  STL [R1+0x8ac], R21 ;  /* 0x0008ac1501007387 */ /* 0x0001e20000100800 */
[----:B------:R-:W-:-:S02]  /*209c0*/  LEA.HI.X.SX32 R4, R4, R3, 0x1, P1 ;  /* 0x0000000304047211 */ /* 0x000fc400008f0eff */
[----:B------:R-:W-:Y:S01]  /*209d0*/  IADD3 R27, P1, R27, R0, RZ ;  /* 0x000000001b1b7210 */ /* 0x000fe20007f3e0ff */
[----:B0-----:R-:W2:Y:S04]  /*209e0*/  LDL.LU R21, [R1+0x17b8] ;  /* 0x0017b80001157983 */ /* 0x001ea80000300800 */
[----:B------:R0:W-:Y:S04]  /*209f0*/  STL [R1+0x848], R24 ;  /* 0x0008481801007387 */ /* 0x0001e80000100800 */
[----:B0-----:R-:W3:Y:S04]  /*20a00*/  LDL.LU R24, [R1+0x17b4] ;  /* 0x0017b40001187983 */ /* 0x001ee80000300800 */
[----:B------:R-:W-:Y:S04]  /*20a10*/  STL [R1+0x8bc], R2 ;  /* 0x0008bc0201007387 */ /* 0x000fe80000100800 */
[----:B------:R-:W-:Y:S04]  /*20a20*/  STL [R1+0x858], R4 ;  /* 0x0008580401007387 */ /* 0x000fe80000100800 */
[----:B------:R0:W-:Y:S04]  /*20a30*/  STL [R1+0x8cc], R27 ;  /* 0x0008cc1b01007387 */ /* 0x0001e80000100800 */
[----:B0-----:R-:W4:Y:S01]  /*20a40*/  LDL.LU R27, [R1+0x17b0] ;  /* 0x0017b000011b7983 */ /* 0x001f220000300800 */
[----:B------:R-:W-:-:S04]  /*20a50*/  IMAD.MOV.U32 R2, RZ, RZ, c[0x0][0x188] ;  /* 0x00006200ff027624 */ /* 0x000fc800078e00ff */
[C---:B------:R-:W-:Y:S02]  /*20a60*/  IMAD R4, R2.reuse, 0x61, RZ ;  /* 0x0000006102047824 */ /* 0x040fe400078e02ff */
[----:B------:R-:W-:-:S05]  /*20a70*/  IMAD R2, R2, 0x63, RZ ;  /* 0x0000006302027824 */ /* 0x000fca00078e02ff */
[-C--:B------:R-:W-:Y:S02]  /*20a80*/  LEA.HI.X.SX32 R2, R2, R3.reuse, 0x1, P2 ;  /* 0x0000000302027211 */ /* 0x080fe400010f0eff */
[----:B------:R-:W-:Y:S02]  /*20a90*/  IADD3 R29, P2, R29, R0, RZ ;  /* 0x000000001d1d7210 */ /* 0x000fe40007f5e0ff */
[----:B------:R-:W-:Y:S01]  /*20aa0*/  LEA.HI.X.SX32 R4, R4, R3, 0x1, P4 ;  /* 0x0000000304047211 */ /* 0x000fe200020f0eff */
[----:B------:R0:W-:Y:S04]  /*20ab0*/  STL [R1+0x868], R2 ;  /* 0x0008680201007387 */ /* 0x0001e80000100800 */
[----:B------:R-:W-:Y:S01]  /*20ac0*/  STL [R1+0x8dc], R29 ;  /* 0x0008dc1d01007387 */ /* 0x000fe20000100800 */
[----:B0-----:R-:W-:-:S03]  /*20ad0*/  IMAD.MOV.U32 R2, RZ, RZ, c[0x0][0x188] ;  /* 0x00006200ff027624 */ /* 0x001fc600078e00ff */
[----:B------:R0:W-:Y:S01]  /*20ae0*/  STL [R1+0x878], R4 ;  /* 0x0008780401007387 */ /* 0x0001e20000100800 */
[----:B------:R-:W-:Y:S01]  /*20af0*/  IADD3 R28, P4, R28, R0, RZ ;  /* 0x000000001c1c7210 */ /* 0x000fe20007f9e0ff */
[----:B0-----:R-:W-:-:S04]  /*20b00*/  IMAD R4, R2, 0x5d, RZ ;  /* 0x0000005d02047824 */ /* 0x001fc800078e02ff */
[----:B------:R-:W-:Y:S01]  /*20b10*/  STL [R1+0x8ec], R28 ;  /* 0x0008ec1c01007387 */ /* 0x000fe20000100800 */
[-C--:B------:R-:W-:Y:S02]  /*20b20*/  LEA.HI.X.SX32 R4, R4, R3.reuse, 0x1, P6 ;  /* 0x0000000304047211 */ /* 0x080fe400030f0eff */
[-C--:B------:R-:W-:Y:S02]  /*20b30*/  IADD3 R25, P6, R25, R0.reuse, RZ ;  /* 0x0000000019197210 */ /* 0x080fe40007fde0ff */
[-C--:B------:R-:W-:Y:S02]  /*20b40*/  LEA.HI.X.SX32 R18, R18, R3.reuse, 0x1, P4 ;  /* 0x0000000312127211 */ /* 0x080fe400020f0eff */
[-C--:B------:R-:W-:Y:S02]  /*20b50*/  IADD3 R17, P4, R17, R0.reuse, RZ ;  /* 0x0000000011117210 */ /* 0x080fe40007f9e0ff */
[----:B------:R-:W-:Y:S02]  /*20b60*/  LEA.HI.X.SX32 R15, R15, R3, 0x1, P6 ;  /* 0x000000030f0f7211 */ /* 0x000fe400030f0eff */
[----:B------:R-:W-:-:S02]  /*20b70*/  IADD3 R14, P6, R14, R0, RZ ;  /* 0x000000000e0e7210 */ /* 0x000fc40007fde0ff */
[-C--:B--2---:R-:W-:Y:S02]  /*20b80*/  LEA.HI.X.SX32 R21, R21, R3.reuse, 0x1, P1 ;  /* 0x0000000315157211 */ /* 0x084fe400008f0eff */
[-C--:B------:R-:W-:Y:S02]  /*20b90*/  IADD3 R20, P1, R20, R0.reuse, RZ ;  /* 0x0000000014147210 */ /* 0x080fe40007f3e0ff */
[-C--:B---3--:R-:W-:Y:S02]  /*20ba0*/  LEA.HI.X.SX32 R24, R24, R3.reuse, 0x1, P0 ;  /* 0x0000000318187211 */ /* 0x088fe400000f0eff */
[-C--:B------:R-:W-:Y:S02]  /*20bb0*/  IADD3 R23, P0, R23, R0.reuse, RZ ;  /* 0x0000000017177210 */ /* 0x080fe40007f1e0ff */
[----:B----4-:R-:W-:Y:S02]  /*20bc0*/  LEA.HI.X.SX32 R27, R27, R3, 0x1, P5 ;  /* 0x000000031b1b7211 */ /* 0x010fe400028f0eff */
[----:B------:R-:W-:-:S03]  /*20bd0*/  IADD3 R26, P5, R26, R0, RZ ;  /* 0x000000001a1a7210 */ /* 0x000fc60007fbe0ff */
[----:B------:R-:W-:Y:S04]  /*20be0*/  STL [R1+0x888], R27 ;  /* 0x0008881b01007387 */ /* 0x000fe80000100800 */
[----:B------:R-:W-:Y:S04]  /*20bf0*/  STL [R1+0x8fc], R26 ;  /* 0x0008fc1a01007387 */ /* 0x000fe80000100800 */
[----:B------:R0:W-:Y:S02]  /*20c00*/  STL [R1+0x898], R4 ;  /* 0x0008980401007387 */ /* 0x0001e40000100800 */
[----:B0-----:R-:W-:-:S02]  /*20c10*/  IMAD R4, R2, 0x59, RZ ;  /* 0x0000005902047824 */ /* 0x001fc400078e02ff */
[----:B------:R-:W-:Y:S03]  /*20c20*/  STL [R1+0x90c], R25 ;  /* 0x00090c1901007387 */ /* 0x000fe60000100800 */
[----:B------:R-:W-:Y:S01]  /*20c30*/  LEA.HI.X.SX32 R4, R4, R3, 0x1, P3 ;  /* 0x0000000304047211 */ /* 0x000fe200018f0eff */
[----:B------:R-:W-:Y:S04]  /*20c40*/  STL [R1+0x8a8], R24 ;  /* 0x0008a81801007387 */ /* 0x000fe80000100800 */
[----:B------:R-:W-:Y:S01]  /*20c50*/  STL [R1+0x91c], R23 ;  /* 0x00091c1701007387 */ /* 0x000fe20000100800 */
[----:B------:R-:W-:-:S03]  /*20c60*/  IADD3 R22, P3, R22, R0, RZ ;  /* 0x0000000016167210 */ /* 0x000fc60007f7e0ff */
[----:B------:R0:W-:Y:S02]  /*20c70*/  STL [R1+0x8b8], R4 ;  /* 0x0008b80401007387 */ /* 0x0001e40000100800 */
[----:B0-----:R-:W-:Y:S02]  /*20c80*/  IMAD R4, R2, 0x55, RZ ;  /* 0x0000005502047824 */ /* 0x001fe400078e02ff */
        /* <DEDUP_REMOVED lines=19> */
[----:B------:R0:W-:Y:S01]  /*20dc0*/  STL [R1+0x918], R4 ;  /* 0x0009180401007387 */ /* 0x0001e20000100800 */
[-C--:B------:R-:W-:Y:S02]  /*20dd0*/  LEA.HI.X.SX32 R12, R12, R3.reuse, 0x1, P3 ;  /* 0x000000030c0c7211 */ /* 0x080fe400018f0eff */
[-C--:B------:R-:W-:Y:S01]  /*20de0*/  IADD3 R11, P3, R11, R0.reuse, RZ ;  /* 0x000000000b0b7210 */ /* 0x080fe20007f7e0ff */
[----:B0-----:R-:W-:Y:S01]  /*20df0*/  IMAD R4, R2, 0x49, RZ ;  /* 0x0000004902047824 */ /* 0x001fe200078e02ff */
[----:B------:R-:W-:Y:S04]  /*20e00*/  STL [R1+0x794], R13 ;  /* 0x0007940d01007387 */ /* 0x000fe80000100800 */
        /* <DEDUP_REMOVED lines=9> */
[-C--:B------:R-:W-:Y:S02]  /*20ea0*/  LEA.HI.X.SX32 R4, R4, R3.reuse, 0x1, P4 ;  /* 0x0000000304047211 */ /* 0x080fe400020f0eff */
[----:B------:R-:W-:Y:S01]  /*20eb0*/  IADD3 R5, P4, R5, R0, RZ ;  /* 0x0000000005057210 */ /* 0x000fe20007f9e0ff */
[----:B------:R-:W-:Y:S01]  /*20ec0*/  STL [R1+0x948], R9 ;  /* 0x0009480901007387 */ /* 0x000fe20000100800 */
[----:B------:R-:W-:-:S03]  /*20ed0*/  LEA.HI.X.SX32 R6, R6, R3, 0x1, P5 ;  /* 0x0000000306067211 */ /* 0x000fc600028f0eff */
[----:B------:R-:W-:Y:S04]  /*20ee0*/  STL [R1+0x7f4], R8 ;  /* 0x0007f40801007387 */ /* 0x000fe80000100800 */
[----:B------:R0:W-:Y:S04]  /*20ef0*/  STL [R1+0x958], R4 ;  /* 0x0009580401007387 */ /* 0x0001e80000100800 */
[----:B------:R1:W-:Y:S01]  /*20f00*/  STL [R1+0x814], R5 ;  /* 0x0008140501007387 */ /* 0x0003e20000100800 */
[C---:B0-----:R-:W-:Y:S02]  /*20f10*/  IMAD R4, R2.reuse, 0x41, RZ ;  /* 0x0000004102047824 */ /* 0x041fe400078e02ff */
[----:B-1----:R-:W-:Y:S01]  /*20f20*/  IMAD R5, R2, 0x7e, RZ ;  /* 0x0000007e02057824 */ /* 0x002fe200078e02ff */
[----:B------:R0:W-:Y:S02]  /*20f30*/  STL [R1+0x968], R6 ;  /* 0x0009680601007387 */ /* 0x0001e40000100800 */
[----:B------:R-:W-:-:S02]  /*20f40*/  LEA.HI.X.SX32 R4, R4, R3, 0x1, P6 ;  /* 0x0000000304047211 */ /* 0x000fc400030f0eff */
[-C--:B------:R-:W-:Y:S02]  /*20f50*/  IADD3 R7, P6, R7, R0.reuse, RZ ;  /* 0x0000000007077210 */ /* 0x080fe40007fde0ff */
[----:B0-----:R-:W-:-:S05]  /*20f60*/  IADD3 R6, P5, R5, R0, RZ ;  /* 0x0000000005067210 */ /* 0x001fca0007fbe0ff */
[----:B------:R0:W-:Y:S04]  /*20f70*/  STL [R1+0x98c], R6 ;  /* 0x00098c0601007387 */ /* 0x0001e80000100800 */
[----:B------:R-:W-:Y:S04]  /*20f80*/  STL [R1+0x978], R4 ;  /* 0x0009780401007387 */ /* 0x000fe80000100800 */
[----:B------:R1:W-:Y:S01]  /*20f90*/  STL [R1+0x834], R7 ;  /* 0x0008340701007387 */ /* 0x0003e20000100800 */
[C---:B0-----:R-:W-:Y:S01]  /*20fa0*/  IMAD R6, R2.reuse, 0x7a, RZ ;  /* 0x0000007a02067824 */ /* 0x041fe200078e02ff */
[----:B-1----:R-:W-:Y:S01]  /*20fb0*/  LEA.HI.X.SX32 R7, R5, R3, 0x1, P0 ;  /* 0x0000000305077211 */ /* 0x002fe200000f0eff */
[----:B------:R-:W-:-:S02]  /*20fc0*/  IMAD R5, R2, 0x3f, RZ ;  /* 0x0000003f02057824 */ /* 0x000fc400078e02ff */
[----:B------:R-:W-:Y:S02]  /*20fd0*/  IMAD R4, R2, 0xcc, RZ ;  /* 0x000000cc02047824 */ /* 0x000fe400078e02ff */
[----:B------:R0:W-:Y:S01]  /*20fe0*/  STL [R1+0x790], R7 ;  /* 0x0007900701007387 */ /* 0x0001e20000100800 */
[-C--:B------:R-:W-:Y:S02]  /*20ff0*/  LEA.HI.X.SX32 R5, R5, R3.reuse, 0x1, P5 ;  /* 0x0000000305057211 */ /* 0x080fe400028f0eff */
[-C--:B------:R-:W-:Y:S02]  /*21000*/  IADD3 R4, P5, R4, R0.reuse, RZ ;  /* 0x0000000004047210 */ /* 0x080fe40007fbe0ff */
[C---:B0-----:R-:W-:Y:S02]  /*21010*/  IADD3 R7, P0, R6.reuse, R0, RZ ;  /* 0x0000000006077210 */ /* 0x041fe40007f1e0ff */
[----:B------:R-:W-:-:S03]  /*21020*/  LEA.HI.X.SX32 R6, R6, R3, 0x1, P3 ;  /* 0x0000000306067211 */ /* 0x000fc600018f0eff */
[----:B------:R0:W-:Y:S04]  /*21030*/  STL [R1+0x99c], R7 ;  /* 0x00099c0701007387 */ /* 0x0001e80000100800 */
[----:B------:R1:W-:Y:S01]  /*21040*/  STL [R1+0x988], R5 ;  /* 0x0009880501007387 */ /* 0x0003e20000100800 */
[----:B0-----:R-:W-:-:S03]  /*21050*/  IMAD R7, R2, 0x76, RZ ;  /* 0x0000007602077824 */ /* 0x001fc600078e02ff */
[----:B------:R0:W-:Y:S01]  /*21060*/  STL [R1+0x854], R4 ;  /* 0x0008540401007387 */ /* 0x0001e20000100800 */
[----:B-1----:R-:W-:-:S03]  /*21070*/  IMAD R5, R2, 0x3d, RZ ;  /* 0x0000003d02057824 */ /* 0x002fc600078e02ff */
[----:B------:R1:W-:Y:S01]  /*21080*/  STL [R1+0x7b0], R6 ;  /* 0x0007b00601007387 */ /* 0x0003e20000100800 */
[C---:B0-----:R-:W-:Y:S01]  /*21090*/  IMAD R4, R2.reuse, 0xc4, RZ ;  /* 0x000000c402047824 */ /* 0x041fe200078e02ff */
[----:B-1----:R-:W-:Y:S02]  /*210a0*/  IADD3 R6, P3, R7, R0, RZ ;  /* 0x0000000007067210 */ /* 0x002fe40007f7e0ff */
[-C--:B------:R-:W-:Y:S01]  /*210b0*/  LEA.HI.X.SX32 R5, R5, R3.reuse, 0x1, P0 ;  /* 0x0000000305057211 */ /* 0x080fe200000f0eff */
[----:B------:R-:W-:Y:S02]  /*210c0*/  IMAD R8, R2, 0x72, RZ ;  /* 0x0000007202087824 */ /* 0x000fe400078e02ff */
[----:B------:R0:W-:Y:S01]  /*210d0*/  STL [R1+0x9ac], R6 ;  /* 0x0009ac0601007387 */ /* 0x0001e20000100800 */
[----:B------:R-:W-:-:S03]  /*210e0*/  LEA.HI.X.SX32 R7, R7, R3, 0x1, P1 ;  /* 0x0000000307077211 */ /* 0x000fc600008f0eff */
[----:B------:R1:W-:Y:S01]  /*210f0*/  STL [R1+0x998], R5 ;  /* 0x0009980501007387 */ /* 0x0003e20000100800 */
[-C--:B0-----:R-:W-:Y:S01]  /*21100*/  IADD3 R6, P0, R4, R0.reuse, RZ ;  /* 0x0000000004067210 */ /* 0x081fe20007f1e0ff */
[C---:B------:R-:W-:Y:S02]  /*21110*/  IMAD R4, R2.reuse, 0xbc, RZ ;  /* 0x000000bc02047824 */ /* 0x040fe400078e02ff */
[----:B-1----:R-:W-:Y:S02]  /*21120*/  IMAD R5, R2, 0x3b, RZ ;  /* 0x0000003b02057824 */ /* 0x002fe400078e02ff */
[----:B------:R0:W-:Y:S04]  /*21130*/  STL [R1+0x874], R6 ;  /* 0x0008740601007387 */ /* 0x0001e80000100800 */
[----:B------:R1:W-:Y:S01]  /*21140*/  STL [R1+0x7d0], R7 ;  /* 0x0007d00701007387 */ /* 0x0003e20000100800 */
[----:B0-----:R-:W-:-:S02]  /*21150*/  IADD3 R6, P1, R8, R0, RZ ;  /* 0x0000000008067210 */ /* 0x001fc40007f3e0ff */
[----:B-1----:R-:W-:-:S03]  /*21160*/  LEA.HI.X.SX32 R7, R5, R3, 0x1, P3 ;  /* 0x0000000305077211 */ /* 0x002fc600018f0eff */
[----:B------:R0:W-:Y:S01]  /*21170*/  STL [R1+0x9bc], R6 ;  /* 0x0009bc0601007387 */ /* 0x0001e20000100800 */
[----:B------:R-:W-:-:S03]  /*21180*/  IMAD R9, R2, 0x6e, RZ ;  /* 0x0000006e02097824 */ /* 0x000fc600078e02ff */
[----:B------:R1:W-:Y:S01]  /*21190*/  STL [R1+0x9a8], R7 ;  /* 0x0009a80701007387 */ /* 0x0003e20000100800 */
[-C--:B0-----:R-:W-:Y:S01]  /*211a0*/  IADD3 R6, P3, R4, R0.reuse, RZ ;  /* 0x0000000004067210 */ /* 0x081fe20007f7e0ff */
[C---:B------:R-:W-:Y:S02]  /*211b0*/  IMAD R5, R2.reuse, 0x39, RZ ;  /* 0x0000003902057824 */ /* 0x040fe400078e02ff */
[----:B------:R-:W-:Y:S02]  /*211c0*/  IMAD R4, R2, 0xb4, RZ ;  /* 0x000000b402047824 */ /* 0x000fe400078e02ff */
[----:B------:R0:W-:Y:S01]  /*211d0*/  STL [R1+0x894], R6 ;  /* 0x0008940601007387 */ /* 0x0001e20000100800 */
[-C--:B-1----:R-:W-:Y:S02]  /*211e0*/  LEA.HI.X.SX32 R7, R5, R3.reuse, 0x1, P1 ;  /* 0x0000000305077211 */ /* 0x082fe400008f0eff */
[----:B0-----:R-:W-:Y:S02]  /*211f0*/  LEA.HI.X.SX32 R6, R8, R3, 0x1, P2 ;  /* 0x0000000308067211 */ /* 0x001fe400010f0eff */
[----:B------:R-:W-:-:S03]  /*21200*/  IADD3 R8, P2, R9, R0, RZ ;  /* 0x0000000009087210 */ /* 0x000fc60007f5e0ff */
[----:B------:R0:W-:Y:S01]  /*21210*/  STL [R1+0x7f0], R6 ;  /* 0x0007f00601007387 */ /* 0x0001e20000100800 */
[----:B------:R-:W-:-:S03]  /*21220*/  IMAD R10, R2, 0x6a, RZ ;  /* 0x0000006a020a7824 */ /* 0x000fc600078e02ff */
[----:B------:R-:W-:Y:S01]  /*21230*/  STL [R1+0x9cc], R8 ;  /* 0x0009cc0801007387 */ /* 0x000fe20000100800 */
[----:B0-----:R-:W-:-:S03]  /*21240*/  IADD3 R6, P1, R4, R0, RZ ;  /* 0x0000000004067210 */ /* 0x001fc60007f3e0ff */
[----:B------:R-:W-:Y:S01]  /*21250*/  STL [R1+0x9b8], R7 ;  /* 0x0009b80701007387 */ /* 0x000fe20000100800 */
[----:B------:R-:W-:-:S03]  /*21260*/  IMAD R5, R2, 0x37, RZ ;  /* 0x0000003702057824 */ /* 0x000fc600078e02ff */
[----:B------:R0:W-:Y:S01]  /*21270*/  STL [R1+0x8b4], R6 ;  /* 0x0008b40601007387 */ /* 0x0001e20000100800 */
[----:B------:R-:W-:Y:S01]  /*21280*/  IMAD R4, R2, 0xac, RZ ;  /* 0x000000ac02047824 */ /* 0x000fe200078e02ff */
[-C--:B0-----:R-:W-:Y:S02]  /*21290*/  LEA.HI.X.SX32 R6, R9, R3.reuse, 0x1, P4 ;  /* 0x0000000309067211 */ /* 0x081fe400020f0eff */
[----:B------:R-:W-:Y:S02]  /*212a0*/  IADD3 R8, P4, R10, R0, RZ ;  /* 0x000000000a087210 */ /* 0x000fe40007f9e0ff */
[----:B------:R-:W-:Y:S01]  /*212b0*/  LEA.HI.X.SX32 R7, R5, R3, 0x1, P2 ;  /* 0x0000000305077211 */ /* 0x000fe200010f0eff */
        /* <DEDUP_REMOVED lines=86> */
[-C--:B------:R-:W-:Y:S02]  /*21820*/  IADD3 R8, P6, R18, R0.reuse, RZ ;  /* 0x0000000012087210 */ /* 0x080fe40007fde0ff */
[----:B------:R-:W-:Y:S01]  /*21830*/  LEA.HI.X.SX32 R7, R5, R3, 0x1, P4 ;  /* 0x0000000305077211 */ /* 0x000fe200020f0eff */
[----:B------:R0:W-:Y:S01]  /*21840*/  STL [R1+0x910], R6 ;  /* 0x0009100601007387 */ /* 0x0001e20000100800 */
[C---:B------:R-:W-:Y:S02]  /*21850*/  IMAD R19, R2.reuse, 0x46, RZ ;  /* 0x0000004602137824 */ /* 0x040fe400078e02ff */
[----:B------:R-:W-:Y:S01]  /*21860*/  IMAD R5, R2, 0x25, RZ ;  /* 0x0000002502057824 */ /* 0x000fe200078e02ff */
[----:B------:R-:W-:Y:S01]  /*21870*/  STL [R1+0xa5c], R8 ;  /* 0x000a5c0801007387 */ /* 0x000fe20000100800 */
[----:B0-----:R-:W-:-:S03]  /*21880*/  IADD3 R6, P4, R4, R0, RZ ;  /* 0x0000000004067210 */ /* 0x001fc60007f9e0ff */
[----:B------:R0:W-:Y:S01]  /*21890*/  STL [R1+0xa48], R7 ;  /* 0x000a480701007387 */ /* 0x0001e20000100800 */
[----:B------:R-:W-:-:S03]  /*218a0*/  IMAD R4, R2, 0xc8, RZ ;  /* 0x000000c802047824 */ /* 0x000fc600078e02ff */
[----:B------:R1:W-:Y:S01]  /*218b0*/  STL [R1+0x824], R6 ;  /* 0x0008240601007387 */ /* 0x0003e20000100800 */
[----:B------:R-:W-:Y:S01]  /*218c0*/  IMAD R20, R2, 0x42, RZ ;  /* 0x0000004202147824 */ /* 0x000fe200078e02ff */
[-C--:B0-----:R-:W-:Y:S02]  /*218d0*/  LEA.HI.X.SX32 R7, R5, R3.reuse, 0x1, P6 ;  /* 0x0000000305077211 */ /* 0x081fe400030f0eff */
[-C--:B-1----:R-:W-:Y:S02]  /*218e0*/  LEA.HI.X.SX32 R6, R18, R3.reuse, 0x1, P5 ;  /* 0x0000000312067211 */ /* 0x082fe400028f0eff */
[CC--:B------:R-:W-:Y:S01]  /*218f0*/  IADD3 R8, P5, R19.reuse, R0.reuse, RZ ;  /* 0x0000000013087210 */ /* 0x0c0fe20007fbe0ff */
[----:B------:R-:W-:Y:S02]  /*21900*/  IMAD R5, R2, 0x23, RZ ;  /* 0x0000002302057824 */ /* 0x000fe400078e02ff */
[----:B------:R0:W-:Y:S04]  /*21910*/  STL [R1+0x930], R6 ;  /* 0x0009300601007387 */ /* 0x0001e80000100800 */
[----:B------:R1:W-:Y:S04]  /*21920*/  STL [R1+0xa6c], R8 ;  /* 0x000a6c0801007387 */ /* 0x0003e80000100800 */
[----:B------:R2:W-:Y:S01]  /*21930*/  STL [R1+0xa58], R7 ;  /* 0x000a580701007387 */ /* 0x0005e20000100800 */
[----:B0-----:R-:W-:Y:S01]  /*21940*/  IADD3 R6, P6, R4, R0, RZ ;  /* 0x0000000004067210 */ /* 0x001fe20007fde0ff */
[----:B------:R-:W-:Y:S01]  /*21950*/  IMAD R4, R2, 0xb8, RZ ;  /* 0x000000b802047824 */ /* 0x000fe200078e02ff */
[----:B-1----:R-:W-:-:S03]  /*21960*/  LEA.HI.X.SX32 R8, R19, R3, 0x1, P0 ;  /* 0x0000000313087211 */ /* 0x002fc600000f0eff */
[----:B------:R0:W-:Y:S01]  /*21970*/  STL [R1+0x864], R6 ;  /* 0x0008640601007387 */ /* 0x0001e20000100800 */
[----:B--2---:R-:W-:-:S03]  /*21980*/  IADD3 R7, P0, R20, R0, RZ ;  /* 0x0000000014077210 */ /* 0x004fc60007f1e0ff */
[----:B------:R-:W-:Y:S01]  /*21990*/  STL [R1+0x950], R8 ;  /* 0x0009500801007387 */ /* 0x000fe20000100800 */
[----:B------:R-:W-:-:S03]  /*219a0*/  IMAD R21, R2, 0x7c, RZ ;  /* 0x0000007c02157824 */ /* 0x000fc600078e02ff */
[----:B------:R1:W-:Y:S01]  /*219b0*/  STL [R1+0xa7c], R7 ;  /* 0x000a7c0701007387 */ /* 0x0003e20000100800 */
[-C--:B0-----:R-:W-:Y:S02]  /*219c0*/  LEA.HI.X.SX32 R6, R5, R3.reuse, 0x1, P5 ;  /* 0x0000000305067211 */ /* 0x081fe400028f0eff */
[-C--:B------:R-:W-:Y:S01]  /*219d0*/  IADD3 R4, P5, R4, R0.reuse, RZ ;  /* 0x0000000004047210 */ /* 0x080fe20007fbe0ff */
[C---:B------:R-:W-:Y:S02]  /*219e0*/  IMAD R5, R2.reuse, 0x21, RZ ;  /* 0x0000002102057824 */ /* 0x040fe400078e02ff */
[----:B------:R-:W-:Y:S01]  /*219f0*/  IMAD R22, R2, 0x3e, RZ ;  /* 0x0000003e02167824 */ /* 0x000fe200078e02ff */
[----:B-1----:R-:W-:Y:S01]  /*21a00*/  LEA.HI.X.SX32 R7, R20, R3, 0x1, P3 ;  /* 0x0000000314077211 */ /* 0x002fe200018f0eff */
[----:B------:R0:W-:Y:S04]  /*21a10*/  STL [R1+0xa68], R6 ;  /* 0x000a680601007387 */ /* 0x0001e80000100800 */
[----:B------:R1:W-:Y:S04]  /*21a20*/  STL [R1+0x8a4], R4 ;  /* 0x0008a40401007387 */ /* 0x0003e80000100800 */
[----:B------:R2:W-:Y:S01]  /*21a30*/  STL [R1+0x970], R7 ;  /* 0x0009700701007387 */ /* 0x0005e20000100800 */
[----:B0-----:R-:W-:Y:S01]  /*21a40*/  IADD3 R6, P3, R21, R0, RZ ;  /* 0x0000000015067210 */ /* 0x001fe20007f7e0ff */
[----:B-1----:R-:W-:-:S04]  /*21a50*/  IMAD R4, R2, 0xa8, RZ ;  /* 0x000000a802047824 */ /* 0x002fc800078e02ff */
[----:B------:R0:W-:Y:S01]  /*21a60*/  STL [R1+0x994], R6 ;  /* 0x0009940601007387 */ /* 0x0001e20000100800 */
[-C--:B--2---:R-:W-:Y:S02]  /*21a70*/  LEA.HI.X.SX32 R7, R5, R3.reuse, 0x1, P0 ;  /* 0x0000000305077211 */ /* 0x084fe400000f0eff */
[-C--:B------:R-:W-:Y:S01]  /*21a80*/  IADD3 R5, P0, R22, R0.reuse, RZ ;  /* 0x0000000016057210 */ /* 0x080fe20007f1e0ff */
[----:B------:R-:W-:Y:S02]  /*21a90*/  IMAD R23, R2, 0x74, RZ ;  /* 0x0000007402177824 */ /* 0x000fe400078e02ff */
[----:B------:R1:W-:Y:S01]  /*21aa0*/  STL [R1+0xa78], R7 ;  /* 0x000a780701007387 */ /* 0x0003e20000100800 */
[-C--:B0-----:R-:W-:Y:S02]  /*21ab0*/  LEA.HI.X.SX32 R6, R21, R3.reuse, 0x1, P1 ;  /* 0x0000000315067211 */ /* 0x081fe400008f0eff */
[----:B------:R-:W-:Y:S01]  /*21ac0*/  IADD3 R4, P1, R4, R0, RZ ;  /* 0x0000000004047210 */ /* 0x000fe20007f3e0ff */
[----:B------:R0:W-:Y:S01]  /*21ad0*/  STL [R1+0xa8c], R5 ;  /* 0x000a8c0501007387 */ /* 0x0001e20000100800 */
[----:B------:R-:W-:Y:S01]  /*21ae0*/  IMAD R24, R2, 0x3a, RZ ;  /* 0x0000003a02187824 */ /* 0x000fe200078e02ff */
[----:B-1----:R-:W-:-:S02]  /*21af0*/  LEA.HI.X.SX32 R7, R22, R3, 0x1, P3 ;  /* 0x0000000316077211 */ /* 0x002fc400018f0eff */
[----:B------:R1:W-:Y:S01]  /*21b00*/  STL [R1+0x7a0], R6 ;  /* 0x0007a00601007387 */ /* 0x0003e20000100800 */
[----:B0-----:R-:W-:-:S03]  /*21b10*/  IMAD R5, R2, 0x1f, RZ ;  /* 0x0000001f02057824 */ /* 0x001fc600078e02ff */
[----:B------:R0:W-:Y:S04]  /*21b20*/  STL [R1+0x8e4], R4 ;  /* 0x0008e40401007387 */ /* 0x0001e80000100800 */
[----:B------:R2:W-:Y:S01]  /*21b30*/  STL [R1+0x990], R7 ;  /* 0x0009900701007387 */ /* 0x0005e20000100800 */
[----:B-1----:R-:W-:Y:S01]  /*21b40*/  IADD3 R6, P3, R23, R0, RZ ;  /* 0x0000000017067210 */ /* 0x002fe20007f7e0ff */
[----:B0-----:R-:W-:-:S04]  /*21b50*/  IMAD R4, R2, 0x98, RZ ;  /* 0x0000009802047824 */ /* 0x001fc800078e02ff */
        /* <DEDUP_REMOVED lines=14> */
[-C--:B-1----:R-:W-:Y:S01]  /*21c40*/  IADD3 R6, P3, R25, R0.reuse, RZ ;  /* 0x0000000019067210 */ /* 0x082fe20007f7e0ff */
[C---:B------:R-:W-:Y:S02]  /*21c50*/  IMAD R27, R2.reuse, 0x64, RZ ;  /* 0x00000064021b7824 */ /* 0x040fe400078e02ff */
[----:B0-----:R-:W-:Y:S01]  /*21c60*/  IMAD R4, R2, 0x88, RZ ;  /* 0x0000008802047824 */ /* 0x001fe200078e02ff */
[----:B--2---:R-:W-:Y:S02]  /*21c70*/  LEA.HI.X.SX32 R7, R5, R3, 0x1, P0 ;  /* 0x0000000305077211 */ /* 0x004fe400000f0eff */
[----:B------:R-:W-:Y:S01]  /*21c80*/  IADD3 R5, P0, R26, R0, RZ ;  /* 0x000000001a057210 */ /* 0x000fe20007f1e0ff */
[----:B------:R0:W-:Y:S04]  /*21c90*/  STL [R1+0x9d4], R6 ;  /* 0x0009d40601007387 */ /* 0x0001e80000100800 */
[----:B------:R1:W-:Y:S01]  /*21ca0*/  STL [R1+0xa98], R7 ;  /* 0x000a980701007387 */ /* 0x0003e20000100800 */
[----:B------:R-:W-:-:S03]  /*21cb0*/  IMAD R28, R2, 0x32, RZ ;  /* 0x00000032021c7824 */ /* 0x000fc600078e02ff */
[----:B------:R2:W-:Y:S01]  /*21cc0*/  STL [R1+0xaac], R5 ;  /* 0x000aac0501007387 */ /* 0x0005e20000100800 */
[-C--:B0-----:R-:W-:Y:S02]  /*21cd0*/  LEA.HI.X.SX32 R6, R25, R3.reuse, 0x1, P4 ;  /* 0x0000000319067211 */ /* 0x081fe400020f0eff */
[----:B------:R-:W-:Y:S02]  /*21ce0*/  IADD3 R4, P4, R4, R0, RZ ;  /* 0x0000000004047210 */ /* 0x000fe40007f9e0ff */
[----:B-1----:R-:W-:Y:S01]  /*21cf0*/  LEA.HI.X.SX32 R7, R26, R3, 0x1, P3 ;  /* 0x000000031a077211 */ /* 0x002fe200018f0eff */
[----:B------:R0:W-:Y:S01]  /*21d00*/  STL [R1+0x820], R6 ;  /* 0x0008200601007387 */ /* 0x0001e20000100800 */
[----:B--2---:R-:W-:-:S03]  /*21d10*/  IMAD R5, R2, 0x1b, RZ ;  /* 0x0000001b02057824 */ /* 0x004fc600078e02ff */
[----:B------:R1:W-:Y:S02]  /*21d20*/  STL [R1+0x964], R4 ;  /* 0x0009640401007387 */ /* 0x0003e40000100800 */
[----:B------:R-:W-:Y:S02]  /*21d30*/  LEA.HI.X.SX32 R5, R5, R3, 0x1, P0 ;  /* 0x0000000305057211 */ /* 0x000fe400000f0eff */
[----:B0-----:R-:W-:Y:S01]  /*21d40*/  IADD3 R6, P3, R27, R0, RZ ;  /* 0x000000001b067210 */ /* 0x001fe20007f7e0ff */
[----:B------:R0:W-:Y:S01]  /*21d50*/  STL [R1+0x9d0], R7 ;  /* 0x0009d00701007387 */ /* 0x0001e20000100800 */
[----:B-1----:R-:W-:-:S03]  /*21d60*/  IMAD R4, R2, 0xf0, RZ ;  /* 0x000000f002047824 */ /* 0x002fc600078e02ff */
[----:B------:R1:W-:Y:S01]  /*21d70*/  STL [R1+0x9f4], R6 ;  /* 0x0009f40601007387 */ /* 0x0003e20000100800 */
[----:B------:R-:W-:Y:S01]  /*21d80*/  IMAD R29, R2, 0x5c, RZ ;  /* 0x0000005c021d7824 */ /* 0x000fe200078e02ff */
[CC--:B0-----:R-:W-:Y:S02]  /*21d90*/  IADD3 R7, P0, R28.reuse, R0.reuse, RZ ;  /* 0x000000001c077210 */ /* 0x0c1fe40007f1e0ff */
[----:B------:R0:W-:Y:S01]  /*21da0*/  STL [R1+0xaa8], R5 ;  /* 0x000aa80501007387 */ /* 0x0001e20000100800 */
[-C--:B------:R-:W-:Y:S02]  /*21db0*/  LEA.HI.X.SX32 R8, R28, R3.reuse, 0x1, P3 ;  /* 0x000000031c087211 */ /* 0x080fe400018f0eff */
[----:B-1----:R-:W-:Y:S01]  /*21dc0*/  LEA.HI.X.SX32 R6, R27, R3, 0x1, P6 ;  /* 0x000000031b067211 */ /* 0x002fe200030f0eff */
[----:B------:R1:W-:Y:S01]  /*21dd0*/  STL [R1+0xabc], R7 ;  /* 0x000abc0701007387 */ /* 0x0003e20000100800 */
[----:B0-----:R-:W-:Y:S01]  /*21de0*/  IADD3 R5, P6, R4, R0, RZ ;  /* 0x0000000004057210 */ /* 0x001fe20007fde0ff */
[----:B------:R-:W-:-:S02]  /*21df0*/  IMAD R4, R2, 0x19, RZ ;  /* 0x0000001902047824 */ /* 0x000fc400078e02ff */
[----:B------:R0:W-:Y:S01]  /*21e00*/  STL [R1+0x860], R6 ;  /* 0x0008600601007387 */ /* 0x0001e20000100800 */
[----:B-1----:R-:W-:-:S03]  /*21e10*/  IMAD R7, R2, 0x2e, RZ ;  /* 0x0000002e02077824 */ /* 0x002fc600078e02ff */
[----:B------:R1:W-:Y:S04]  /*21e20*/  STL [R1+0x7c4], R5 ;  /* 0x0007c40501007387 */ /* 0x0003e80000100800 */
[----:B------:R2:W-:Y:S01]  /*21e30*/  STL [R1+0x9f0], R8 ;  /* 0x0009f00801007387 */ /* 0x0005e20000100800 */
[-C--:B0-----:R-:W-:Y:S02]  /*21e40*/  IADD3 R6, P3, R29, R0.reuse, RZ ;  /* 0x000000001d067210 */ /* 0x081fe40007f7e0ff */
[-C--:B-1----:R-:W-:Y:S01]  /*21e50*/  LEA.HI.X.SX32 R5, R4, R3.reuse, 0x1, P0 ;  /* 0x0000000304057211 */ /* 0x082fe200000f0eff */
[C---:B------:R-:W-:Y:S01]  /*21e60*/  IMAD R4, R2.reuse, 0xd0, RZ ;  /* 0x000000d002047824 */ /* 0x040fe200078e02ff */
[-C--:B--2---:R-:W-:Y:S01]  /*21e70*/  IADD3 R8, P0, R7, R0.reuse, RZ ;  /* 0x0000000007087210 */ /* 0x084fe20007f1e0ff */
[----:B------:R0:W-:Y:S04]  /*21e80*/  STL [R1+0xa14], R6 ;  /* 0x000a140601007387 */ /* 0x0001e80000100800 */
[----:B------:R1:W-:Y:S04]  /*21e90*/  STL [R1+0xab8], R5 ;  /* 0x000ab80501007387 */ /* 0x0003e80000100800 */
[----:B------:R2:W-:Y:S01]  /*21ea0*/  STL [R1+0xacc], R8 ;  /* 0x000acc0801007387 */ /* 0x0005e20000100800 */
[----:B0-----:R-:W-:Y:S01]  /*21eb0*/  LEA.HI.X.SX32 R6, R29, R3, 0x1, P5 ;  /* 0x000000031d067211 */ /* 0x001fe200028f0eff */
[----:B-1----:R-:W-:Y:S01]  /*21ec0*/  IMAD R5, R2, 0x54, RZ ;  /* 0x0000005402057824 */ /* 0x002fe200078e02ff */
[----:B--2---:R-:W-:-:S03]  /*21ed0*/  IADD3 R8, P5, R4, R0, RZ ;  /* 0x0000000004087210 */ /* 0x004fc60007fbe0ff */
[----:B------:R0:W-:Y:S01]  /*21ee0*/  STL [R1+0x8a0], R6 ;  /* 0x0008a00601007387 */ /* 0x0001e20000100800 */
[-C--:B------:R-:W-:Y:S01]  /*21ef0*/  LEA.HI.X.SX32 R9, R7, R3.reuse, 0x1, P3 ;  /* 0x0000000307097211 */ /* 0x080fe200018f0eff */
[C---:B------:R-:W-:Y:S02]  /*21f00*/  IMAD R4, R2.reuse, 0x17, RZ ;  /* 0x0000001702047824 */ /* 0x040fe400078e02ff */
[----:B------:R1:W-:Y:S01]  /*21f10*/  STL [R1+0x844], R8 ;  /* 0x0008440801007387 */ /* 0x0003e20000100800 */
[----:B0-----:R-:W-:Y:S01]  /*21f20*/  IMAD R6, R2, 0x2a, RZ ;  /* 0x0000002a02067824 */ /* 0x001fe200078e02ff */
[----:B-1----:R-:W-:Y:S02]  /*21f30*/  IADD3 R8, P3, R5, R0, RZ ;  /* 0x0000000005087210 */ /* 0x002fe40007f7e0ff */
[----:B------:R-:W-:Y:S01]  /*21f40*/  STL [R1+0xa10], R9 ;  /* 0x000a100901007387 */ /* 0x000fe20000100800 */
[----:B------:R-:W-:Y:S01]  /*21f50*/  LEA.HI.X.SX32 R7, R4, R3, 0x1, P0 ;  /* 0x0000000304077211 */ /* 0x000fe200000f0eff */
[----:B------:R-:W-:-:S02]  /*21f60*/  IMAD R4, R2, 0xb0, RZ ;  /* 0x000000b002047824 */ /* 0x000fc400078e02ff */
[----:B------:R0:W-:Y:S04]  /*21f70*/  STL [R1+0xa34], R8 ;  /* 0x000a340801007387 */ /* 0x0001e80000100800 */
[----:B------:R1:W-:Y:S01]  /*21f80*/  STL [R1+0xac8], R7 ;  /* 0x000ac80701007387 */ /* 0x0003e20000100800 */
[----:B0-----:R-:W-:Y:S02]  /*21f90*/  IADD3 R8, P0, R6, R0, RZ ;  /* 0x0000000006087210 */ /* 0x001fe40007f1e0ff */
[----:B-1----:R-:W-:-:S03]  /*21fa0*/  LEA.HI.X.SX32 R7, R5, R3, 0x1, P1 ;  /* 0x0000000305077211 */ /* 0x002fc600008f0eff */
[----:B------:R0:W-:Y:S01]  /*21fb0*/  STL [R1+0xadc], R8 ;  /* 0x000adc0801007387 */ /* 0x0001e20000100800 */
[----:B------:R-:W-:Y:S01]  /*21fc0*/  IMAD R5, R2, 0x4c, RZ ;  /* 0x0000004c02057824 */ /* 0x000fe200078e02ff */
[----:B------:R-:W-:Y:S02]  /*21fd0*/  LEA.HI.X.SX32 R9, R6, R3, 0x1, P3 ;  /* 0x0000000306097211 */ /* 0x000fe400018f0eff */
[----:B------:R1:W-:Y:S01]  /*21fe0*/  STL [R1+0x8e0], R7 ;  /* 0x0008e00701007387 */ /* 0x0003e20000100800 */
[----:B0-----:R-:W-:Y:S01]  /*21ff0*/  IADD3 R8, P1, R4, R0, RZ ;  /* 0x0000000004087210 */ /* 0x001fe20007f3e0ff */
[----:B------:R-:W-:-:S04]  /*22000*/  IMAD R4, R2, 0x15, RZ ;  /* 0x0000001502047824 */ /* 0x000fc800078e02ff */
[----:B------:R0:W-:Y:S01]  /*22010*/  STL [R1+0x8c4], R8 ;  /* 0x0008c40801007387 */ /* 0x0001e20000100800 */
[----:B-1----:R-:W-:Y:S01]  /*22020*/  IMAD R7, R2, 0x26, RZ ;  /* 0x0000002602077824 */ /* 0x002fe200078e02ff */
[----:B------:R-:W-:Y:S02]  /*22030*/  LEA.HI.X.SX32 R6, R4, R3, 0x1, P0 ;  /* 0x0000000304067211 */ /* 0x000fe400000f0eff */
[----:B------:R-:W-:Y:S01]  /*22040*/  STL [R1+0xa30], R9 ;  /* 0x000a300901007387 */ /* 0x000fe20000100800 */
[----:B0-----:R-:W-:Y:S01]  /*22050*/  IADD3 R8, P3, R5, R0, RZ ;  /* 0x0000000005087210 */ /* 0x001fe20007f7e0ff */
[----:B------:R-:W-:-:S04]  /*22060*/  IMAD R4, R2, 0x90, RZ ;  /* 0x0000009002047824 */ /* 0x000fc800078e02ff */
[----:B------:R0:W-:Y:S04]  /*22070*/  STL [R1+0xa54], R8 ;  /* 0x000a540801007387 */ /* 0x0001e80000100800 */
[----:B------:R1:W-:Y:S01]  /*22080*/  STL [R1+0xad8], R6 ;  /* 0x000ad80601007387 */ /* 0x0003e20000100800 */
[----:B0-----:R-:W-:Y:S02]  /*22090*/  IADD3 R8, P0, R7, R0, RZ ;  /* 0x0000000007087210 */ /* 0x001fe40007f1e0ff */
[----:B-1----:R-:W-:-:S03]  /*220a0*/  LEA.HI.X.SX32 R6, R5, R3, 0x1, P2 ;  /* 0x0000000305067211 */ /* 0x002fc600010f0eff */
[----:B------:R0:W-:Y:S01]  /*220b0*/  STL [R1+0xaec], R8 ;  /* 0x000aec0801007387 */ /* 0x0001e20000100800 */
[----:B------:R-:W-:-:S03]  /*220c0*/  IMAD R5, R2, 0x44, RZ ;  /* 0x0000004402057824 */ /* 0x000fc600078e02ff */
[----:B------:R1:W-:Y:S01]  /*220d0*/  STL [R1+0x920], R6 ;  /* 0x0009200601007387 */ /* 0x0003e20000100800 */
[----:B------:R-:W-:Y:S02]  /*220e0*/  LEA.HI.X.SX32 R9, R7, R3, 0x1, P3 ;  /* 0x0000000307097211 */ /* 0x000fe400018f0eff */
[----:B0-----:R-:W-:Y:S01]  /*220f0*/  IADD3 R8, P2, R4, R0, RZ ;  /* 0x0000000004087210 */ /* 0x001fe20007f5e0ff */
[----:B-1----:R-:W-:-:S04]  /*22100*/  IMAD R6, R2, 0x13, RZ ;  /* 0x0000001302067824 */ /* 0x002fc800078e02ff */
[----:B------:R0:W-:Y:S01]  /*22110*/  STL [R1+0x944], R8 ;  /* 0x0009440801007387 */ /* 0x0001e20000100800 */
[----:B------:R-:W-:Y:S01]  /*22120*/  IMAD R4, R2, 0x22, RZ ;  /* 0x0000002202047824 */ /* 0x000fe200078e02ff */
[----:B------:R-:W-:Y:S01]  /*22130*/  LEA.HI.X.SX32 R7, R6, R3, 0x1, P0 ;  /* 0x0000000306077211 */ /* 0x000fe200000f0eff */
[----:B------:R-:W-:Y:S01]  /*22140*/  IMAD R6, R2, 0xe0, RZ ;  /* 0x000000e002067824 */ /* 0x000fe200078e02ff */
[----:B------:R-:W-:Y:S01]  /*22150*/  STL [R1+0xa50], R9 ;  /* 0x000a500901007387 */ /* 0x000fe20000100800 */
[----:B0-----:R-:W-:-:S05]  /*22160*/  IADD3 R8, P3, R5, R0, RZ ;  /* 0x0000000005087210 */ /* 0x001fca0007f7e0ff */
[----:B------:R0:W-:Y:S04]  /*22170*/  STL [R1+0xa74], R8 ;  /* 0x000a740801007387 */ /* 0x0001e80000100800 */
[----:B------:R1:W-:Y:S01]  /*22180*/  STL [R1+0xae8], R7 ;  /* 0x000ae80701007387 */ /* 0x0003e20000100800 */
[-C--:B0-----:R-:W-:Y:S02]  /*22190*/  IADD3 R8, P0, R4, R0.reuse, RZ ;  /* 0x0000000004087210 */ /* 0x081fe40007f1e0ff */
[-C--:B-1----:R-:W-:Y:S01]  /*221a0*/  LEA.HI.X.SX32 R7, R5, R3.reuse, 0x1, P4 ;  /* 0x0000000305077211 */ /* 0x082fe200020f0eff */
[----:B------:R-:W-:Y:S01]  /*221b0*/  IMAD R5, R2, 0x78, RZ ;  /* 0x0000007802057824 */ /* 0x000fe200078e02ff */
[----:B------:R-:W-:Y:S01]  /*221c0*/  IADD3 R6, P4, R6, R0, RZ ;  /* 0x0000000006067210 */ /* 0x000fe20007f9e0ff */
[----:B------:R0:W-:Y:S01]  /*221d0*/  STL [R1+0xafc], R8 ;  /* 0x000afc0801007387 */ /* 0x0001e20000100800 */
[----:B------:R-:W-:-:S03]  /*221e0*/  LEA.HI.X.SX32 R4, R4, R3, 0x1, P3 ;  /* 0x0000000304047211 */ /* 0x000fc600018f0eff */
[----:B------:R1:W-:Y:S04]  /*221f0*/  STL [R1+0x960], R7 ;  /* 0x0009600701007387 */ /* 0x0003e80000100800 */
[----:B------:R2:W-:Y:S01]  /*22200*/  STL [R1+0x804], R6 ;  /* 0x0008040601007387 */ /* 0x0005e20000100800 */
[----:B0-----:R-:W-:Y:S01]  /*22210*/  IADD3 R8, P3, R5, R0, RZ ;  /* 0x0000000005087210 */ /* 0x001fe20007f7e0ff */
[C---:B-1----:R-:W-:Y:S02]  /*22220*/  IMAD R7, R2.reuse, 0x11, RZ ;  /* 0x0000001102077824 */ /* 0x042fe400078e02ff */
[----:B------:R0:W-:Y:S01]  /*22230*/  STL [R1+0xa70], R4 ;  /* 0x000a700401007387 */ /* 0x0001e20000100800 */
[C---:B--2---:R-:W-:Y:S02]  /*22240*/  IMAD R6, R2.reuse, 0x3c, RZ ;  /* 0x0000003c02067824 */ /* 0x044fe400078e02ff */
[-C--:B------:R-:W-:Y:S01]  /*22250*/  LEA.HI.X.SX32 R9, R7, R3.reuse, 0x1, P0 ;  /* 0x0000000307097211 */ /* 0x080fe200000f0eff */
[----:B------:R1:W-:Y:S01]  /*22260*/  STL [R1+0x9a4], R8 ;  /* 0x0009a40801007387 */ /* 0x0003e20000100800 */
[----:B------:R-:W-:Y:S01]  /*22270*/  LEA.HI.X.SX32 R7, R5, R3, 0x1, P6 ;  /* 0x0000000305077211 */ /* 0x000fe200030f0eff */
[----:B------:R-:W-:-:S02]  /*22280*/  IMAD R5, R2, 0xa0, RZ ;  /* 0x000000a002057824 */ /* 0x000fc400078e02ff */
[----:B0-----:R-:W-:Y:S01]  /*22290*/  IMAD R4, R2, 0x1e, RZ ;  /* 0x0000001e02047824 */ /* 0x001fe200078e02ff */
[----:B------:R-:W-:Y:S01]  /*222a0*/  STL [R1+0xaf8], R9 ;  /* 0x000af80901007387 */ /* 0x000fe20000100800 */
[----:B-1----:R-:W-:-:S05]  /*222b0*/  IADD3 R8, P0, R6, R0, RZ ;  /* 0x0000000006087210 */ /* 0x002fca0007f1e0ff */
        /* <DEDUP_REMOVED lines=13> */
[----:B--2---:R-:W-:Y:S02]  /*22390*/  IMAD R5, R2, 0x34, RZ ;  /* 0x0000003402057824 */ /* 0x004fe400078e02ff */
[-C--:B------:R-:W-:Y:S01]  /*223a0*/  LEA.HI.X.SX32 R9, R7, R3.reuse, 0x1, P6 ;  /* 0x0000000307097211 */ /* 0x080fe200030f0eff */
[----:B------:R1:W-:Y:S01]  /*223b0*/  STL [R1+0x9e4], R8 ;  /* 0x0009e40801007387 */ /* 0x0003e20000100800 */
[----:B------:R-:W-:Y:S01]  /*223c0*/  LEA.HI.X.SX32 R7, R6, R3, 0x1, P5 ;  /* 0x0000000306077211 */ /* 0x000fe200028f0eff */
[----:B0-----:R-:W-:-:S02]  /*223d0*/  IMAD R4, R2, 0x1a, RZ ;  /* 0x0000001a02047824 */ /* 0x001fc400078e02ff */
[----:B------:R-:W-:Y:S01]  /*223e0*/  STL [R1+0xb08], R9 ;  /* 0x000b080901007387 */ /* 0x000fe20000100800 */
[----:B-1----:R-:W-:Y:S01]  /*223f0*/  IADD3 R8, P6, R5, R0, RZ ;  /* 0x0000000005087210 */ /* 0x002fe20007fde0ff */
        /* <DEDUP_REMOVED lines=8> */
[----:B0-----:R-:W-:Y:S01]  /*22480*/  IADD3 R8, P0, R6, R0, RZ ;  /* 0x0000000006087210 */ /* 0x001fe20007f1e0ff */
[----:B------:R-:W-:Y:S01]  /*22490*/  IMAD R6, R2, 0xd, RZ ;  /* 0x0000000d02067824 */ /* 0x000fe200078e02ff */
[----:B-1----:R-:W-:-:S03]  /*224a0*/  LEA.HI.X.SX32 R7, R4, R3, 0x1, P6 ;  /* 0x0000000304077211 */ /* 0x002fc600030f0eff */
[----:B------:R0:W-:Y:S01]  /*224b0*/  STL [R1+0x884], R8 ;  /* 0x0008840801007387 */ /* 0x0001e20000100800 */
[----:B------:R-:W-:Y:S01]  /*224c0*/  IMAD R4, R2, 0x2c, RZ ;  /* 0x0000002c02047824 */ /* 0x000fe200078e02ff */
[-C--:B------:R-:W-:Y:S02]  /*224d0*/  LEA.HI.X.SX32 R6, R6, R3.reuse, 0x1, P5 ;  /* 0x0000000306067211 */ /* 0x080fe400028f0eff */
[----:B------:R1:W-:Y:S01]  /*224e0*/  STL [R1+0xab0], R7 ;  /* 0x000ab00701007387 */ /* 0x0003e20000100800 */
[C---:B0-----:R-:W-:Y:S02]  /*224f0*/  IADD3 R8, P6, R5.reuse, R0, RZ ;  /* 0x0000000005087210 */ /* 0x041fe40007fde0ff */
[----:B------:R-:W-:-:S03]  /*22500*/  LEA.HI.X.SX32 R5, R5, R3, 0x1, P1 ;  /* 0x0000000305057211 */ /* 0x000fc600008f0eff */
[----:B------:R0:W-:Y:S01]  /*22510*/  STL [R1+0xa24], R8 ;  /* 0x000a240801007387 */ /* 0x0001e20000100800 */
[----:B-1----:R-:W-:-:S03]  /*22520*/  IMAD R7, R2, 0x16, RZ ;  /* 0x0000001602077824 */ /* 0x002fc600078e02ff */
[----:B------:R1:W-:Y:S01]  /*22530*/  STL [R1+0xb18], R6 ;  /* 0x000b180601007387 */ /* 0x0003e20000100800 */
[----:B0-----:R-:W-:Y:S01]  /*22540*/  IADD3 R8, P5, R4, R0, RZ ;  /* 0x0000000004087210 */ /* 0x001fe20007fbe0ff */
[----:B-1----:R-:W-:-:S04]  /*22550*/  IMAD R6, R2, 0x48, RZ ;  /* 0x0000004802067824 */ /* 0x002fc800078e02ff */
[----:B------:R0:W-:Y:S04]  /*22560*/  STL [R1+0xad4], R8 ;  /* 0x000ad40801007387 */ /* 0x0001e80000100800 */
[----:B------:R1:W-:Y:S01]  /*22570*/  STL [R1+0x8c0], R5 ;  /* 0x0008c00501007387 */ /* 0x0003e20000100800 */
[CC--:B0-----:R-:W-:Y:S02]  /*22580*/  IADD3 R8, P1, R7.reuse, R0.reuse, RZ ;  /* 0x0000000007087210 */ /* 0x0c1fe40007f3e0ff */
[-C--:B-1----:R-:W-:Y:S01]  /*22590*/  LEA.HI.X.SX32 R5, R4, R3.reuse, 0x1, P6 ;  /* 0x0000000304057211 */ /* 0x082fe200030f0eff */
[----:B------:R-:W-:Y:S01]  /*225a0*/  IMAD R4, R2, 0x24, RZ ;  /* 0x0000002402047824 */ /* 0x000fe200078e02ff */
[----:B------:R-:W-:Y:S01]  /*225b0*/  IADD3 R9, P6, R6, R0, RZ ;  /* 0x0000000006097210 */ /* 0x000fe20007fde0ff */
[----:B------:R0:W-:Y:S04]  /*225c0*/  STL [R1+0xb2c], R8 ;  /* 0x000b2c0801007387 */ /* 0x0001e80000100800 */
[----:B------:R1:W-:Y:S04]  /*225d0*/  STL [R1+0xa20], R5 ;  /* 0x000a200501007387 */ /* 0x0003e80000100800 */
[----:B------:R2:W-:Y:S01]  /*225e0*/  STL [R1+0xa64], R9 ;  /* 0x000a640901007387 */ /* 0x0005e20000100800 */
[----:B0-----:R-:W-:Y:S01]  /*225f0*/  LEA.HI.X.SX32 R8, R7, R3, 0x1, P5 ;  /* 0x0000000307087211 */ /* 0x001fe200028f0eff */
[----:B------:R-:W-:-:S02]  /*22600*/  IMAD R7, R2, 0x12, RZ ;  /* 0x0000001202077824 */ /* 0x000fc400078e02ff */
[----:B-1----:R-:W-:Y:S01]  /*22610*/  IMAD R5, R2, 0xb, RZ ;  /* 0x0000000b02057824 */ /* 0x002fe200078e02ff */
[-C--:B--2---:R-:W-:Y:S01]  /*22620*/  IADD3 R9, P5, R4, R0.reuse, RZ ;  /* 0x0000000004097210 */ /* 0x084fe20007fbe0ff */
[----:B------:R0:W-:Y:S04]  /*22630*/  STL [R1+0xad0], R8 ;  /* 0x000ad00801007387 */ /* 0x0001e80000100800 */
[----:B------:R1:W-:Y:S01]  /*22640*/  STL [R1+0xaf4], R9 ;  /* 0x000af40901007387 */ /* 0x0003e20000100800 */
[----:B0-----:R-:W-:Y:S01]  /*22650*/  LEA.HI.X.SX32 R8, R5, R3, 0x1, P1 ;  /* 0x0000000305087211 */ /* 0x001fe200008f0eff */
[----:B------:R-:W-:Y:S01]  /*22660*/  IMAD R5, R2, 0x70, RZ ;  /* 0x0000007002057824 */ /* 0x000fe200078e02ff */
[----:B-1----:R-:W-:-:S03]  /*22670*/  IADD3 R9, P1, R7, R0, RZ ;  /* 0x0000000007097210 */ /* 0x002fc60007f3e0ff */
[----:B------:R0:W-:Y:S01]  /*22680*/  STL [R1+0xb28], R8 ;  /* 0x000b280801007387 */ /* 0x0001e20000100800 */
[----:B------:R-:W-:-:S03]  /*22690*/  LEA.HI.X.SX32 R6, R6, R3, 0x1, P2 ;  /* 0x0000000306067211 */ /* 0x000fc600010f0eff */
[----:B------:R1:W-:Y:S01]  /*226a0*/  STL [R1+0xb3c], R9 ;  /* 0x000b3c0901007387 */ /* 0x0003e20000100800 */
[-C--:B------:R-:W-:Y:S01]  /*226b0*/  LEA.HI.X.SX32 R4, R4, R3.reuse, 0x1, P6 ;  /* 0x0000000304047211 */ /* 0x080fe200030f0eff */
[----:B0-----:R-:W-:Y:S01]  /*226c0*/  IMAD R8, R2, 0x38, RZ ;  /* 0x0000003802087824 */ /* 0x001fe200078e02ff */
[-C--:B-1----:R-:W-:Y:S01]  /*226d0*/  IADD3 R9, P2, R5, R0.reuse, RZ ;  /* 0x0000000005097210 */ /* 0x082fe20007f5e0ff */
[----:B------:R0:W-:Y:S03]  /*226e0*/  STL [R1+0x940], R6 ;  /* 0x0009400601007387 */ /* 0x0001e60000100800 */
[----:B------:R-:W-:Y:S01]  /*226f0*/  IADD3 R10, P6, R8, R0, RZ ;  /* 0x00000000080a7210 */ /* 0x000fe20007fde0ff */
[----:B------:R1:W-:Y:S04]  /*22700*/  STL [R1+0x9c4], R9 ;  /* 0x0009c40901007387 */ /* 0x0003e80000100800 */
[----:B------:R2:W-:Y:S01]  /*22710*/  STL [R1+0xa60], R4 ;  /* 0x000a600401007387 */ /* 0x0005e20000100800 */
[----:B0-----:R-:W-:Y:S01]  /*22720*/  IMAD R6, R2, 0x1c, RZ ;  /* 0x0000001c02067824 */ /* 0x001fe200078e02ff */
[----:B-1----:R-:W-:-:S02]  /*22730*/  LEA.HI.X.SX32 R9, R7, R3, 0x1, P5 ;  /* 0x0000000307097211 */ /* 0x002fc400028f0eff */
[----:B------:R0:W-:Y:S01]  /*22740*/  STL [R1+0xaa4], R10 ;  /* 0x000aa40a01007387 */ /* 0x0001e20000100800 */
[----:B--2---:R-:W-:-:S03]  /*22750*/  IMAD R4, R2, 0x9, RZ ;  /* 0x0000000902047824 */ /* 0x004fc600078e02ff */
[----:B------:R1:W-:Y:S01]  /*22760*/  STL [R1+0xaf0], R9 ;  /* 0x000af00901007387 */ /* 0x0003e20000100800 */
[----:B------:R-:W-:Y:S01]  /*22770*/  IMAD R7, R2, 0xe, RZ ;  /* 0x0000000e02077824 */ /* 0x000fe200078e02ff */
[----:B0-----:R-:W-:Y:S02]  /*22780*/  IADD3 R10, P5, R6, R0, RZ ;  /* 0x00000000060a7210 */ /* 0x001fe40007fbe0ff */
[----:B-1----:R-:W-:-:S03]  /*22790*/  LEA.HI.X.SX32 R9, R4, R3, 0x1, P1 ;  /* 0x0000000304097211 */ /* 0x002fc600008f0eff */
[----:B------:R0:W-:Y:S01]  /*227a0*/  STL [R1+0xb14], R10 ;  /* 0x000b140a01007387 */ /* 0x0001e20000100800 */
[----:B------:R-:W-:-:S03]  /*227b0*/  IMAD R4, R2, 0x50, RZ ;  /* 0x0000005002047824 */ /* 0x000fc600078e02ff */
[----:B------:R1:W-:Y:S01]  /*227c0*/  STL [R1+0xb38], R9 ;  /* 0x000b380901007387 */ /* 0x0003e20000100800 */
[-C--:B0-----:R-:W-:Y:S02]  /*227d0*/  IADD3 R10, P1, R7, R0.reuse, RZ ;  /* 0x00000000070a7210 */ /* 0x081fe40007f3e0ff */
[----:B-1----:R-:W-:Y:S01]  /*227e0*/  LEA.HI.X.SX32 R9, R5, R3, 0x1, P4 ;  /* 0x0000000305097211 */ /* 0x002fe200020f0eff */
[----:B------:R-:W-:Y:S02]  /*227f0*/  IMAD R5, R2, 0x28, RZ ;  /* 0x0000002802057824 */ /* 0x000fe400078e02ff */
[----:B------:R0:W-:Y:S01]  /*22800*/  STL [R1+0xb4c], R10 ;  /* 0x000b4c0a01007387 */ /* 0x0001e20000100800 */
[----:B------:R-:W-:-:S03]  /*22810*/  IADD3 R11, P4, R4, R0, RZ ;  /* 0x00000000040b7210 */ /* 0x000fc60007f9e0ff */
[----:B------:R1:W-:Y:S01]  /*22820*/  STL [R1+0x800], R9 ;  /* 0x0008000901007387 */ /* 0x0003e20000100800 */
[-C--:B0-----:R-:W-:Y:S02]  /*22830*/  LEA.HI.X.SX32 R10, R8, R3.reuse, 0x1, P2 ;  /* 0x00000003080a7211 */ /* 0x081fe400010f0eff */
[----:B------:R-:W-:Y:S01]  /*22840*/  IADD3 R8, P2, R5, R0, RZ ;  /* 0x0000000005087210 */ /* 0x000fe20007f5e0ff */
[----:B-1----:R-:W-:Y:S01]  /*22850*/  IMAD R9, R2, 0x14, RZ ;  /* 0x0000001402097824 */ /* 0x002fe200078e02ff */
[----:B------:R-:W-:Y:S01]  /*22860*/  STL [R1+0xa44], R11 ;  /* 0x000a440b01007387 */ /* 0x000fe20000100800 */
[----:B------:R-:W-:-:S03]  /*22870*/  LEA.HI.X.SX32 R6, R6, R3, 0x1, P6 ;  /* 0x0000000306067211 */ /* 0x000fc600030f0eff */
[----:B------:R0:W-:Y:S04]  /*22880*/  STL [R1+0x9c0], R10 ;  /* 0x0009c00a01007387 */ /* 0x0001e80000100800 */
[----:B------:R1:W-:Y:S01]  /*22890*/  STL [R1+0xae4], R8 ;  /* 0x000ae40801007387 */ /* 0x0003e20000100800 */
[----:B------:R-:W-:Y:S01]  /*228a0*/  LEA.HI.X.SX32 R7, R7, R3, 0x1, P5 ;  /* 0x0000000307077211 */ /* 0x000fe200028f0eff */
[----:B0-----:R-:W-:Y:S01]  /*228b0*/  IMAD R10, R2, 0xa, RZ ;  /* 0x0000000a020a7824 */ /* 0x001fe200078e02ff */
[-C--:B-1----:R-:W-:Y:S01]  /*228c0*/  IADD3 R8, P6, R9, R0.reuse, RZ ;  /* 0x0000000009087210 */ /* 0x082fe20007fde0ff */
[----:B------:R0:W-:Y:S03]  /*228d0*/  STL [R1+0xaa0], R6 ;  /* 0x000aa00601007387 */ /* 0x0001e60000100800 */
[----:B------:R-:W-:Y:S01]  /*228e0*/  IADD3 R11, P5, R10, R0, RZ ;  /* 0x000000000a0b7210 */ /* 0x000fe20007fbe0ff */
[----:B------:R1:W-:Y:S01]  /*228f0*/  STL [R1+0xb34], R8 ;  /* 0x000b340801007387 */ /* 0x0003e20000100800 */
[----:B0-----:R-:W-:-:S03]  /*22900*/  IMAD R6, R2, 0x7, RZ ;  /* 0x0000000702067824 */ /* 0x001fc600078e02ff */
[----:B------:R0:W-:Y:S01]  /*22910*/  STL [R1+0xb10], R7 ;  /* 0x000b100701007387 */ /* 0x0001e20000100800 */
[----:B-1----:R-:W-:Y:S01]  /*22920*/  IMAD R8, R2, 0x60, RZ ;  /* 0x0000006002087824 */ /* 0x002fe200078e02ff */
[----:B------:R-:W-:Y:S02]  /*22930*/  LEA.HI.X.SX32 R6, R6, R3, 0x1, P1 ;  /* 0x0000000306067211 */ /* 0x000fe400008f0eff */
[----:B------:R1:W-:Y:S01]  /*22940*/  STL [R1+0xb5c], R11 ;  /* 0x000b5c0b01007387 */ /* 0x0003e20000100800 */
[----:B0-----:R-:W-:-:S03]  /*22950*/  IMAD R7, R2, 0x30, RZ ;  /* 0x0000003002077824 */ /* 0x001fc600078e02ff */
[----:B------:R0:W-:Y:S01]  /*22960*/  STL [R1+0xb48], R6 ;  /* 0x000b480601007387 */ /* 0x0001e20000100800 */
[----:B-1----:R-:W-:-:S05]  /*22970*/  IADD3 R11, P1, R8, R0, RZ ;  /* 0x00000000080b7210 */ /* 0x002fca0007f3e0ff */
[----:B------:R1:W-:Y:S01]  /*22980*/  STL [R1+0xa04], R11 ;  /* 0x000a040b01007387 */ /* 0x0003e20000100800 */
[-C--:B0-----:R-:W-:Y:S01]  /*22990*/  LEA.HI.X.SX32 R6, R4, R3.reuse, 0x1, P3 ;  /* 0x0000000304067211 */ /* 0x081fe200018f0eff */
[----:B------:R-:W-:Y:S01]  /*229a0*/  IMAD R4, R2, 0x18, RZ ;  /* 0x0000001802047824 */ /* 0x000fe200078e02ff */
[----:B------:R-:W-:-:S03]  /*229b0*/  LEA.HI.X.SX32 R5, R5, R3, 0x1, P4 ;  /* 0x0000000305057211 */ /* 0x000fc600020f0eff */
[----:B------:R0:W-:Y:S01]  /*229c0*/  STL [R1+0x900], R6 ;  /* 0x0009000601007387 */ /* 0x0001e20000100800 */
[-C--:B-1----:R-:W-:Y:S02]  /*229d0*/  IADD3 R11, P3, R7, R0.reuse, RZ ;  /* 0x00000000070b7210 */ /* 0x082fe40007f7e0ff */
[----:B------:R-:W-:-:S03]  /*229e0*/  IADD3 R12, P4, R4, R0, RZ ;  /* 0x00000000040c7210 */ /* 0x000fc60007f9e0ff */
[----:B------:R1:W-:Y:S01]  /*229f0*/  STL [R1+0xac4], R11 ;  /* 0x000ac40b01007387 */ /* 0x0003e20000100800 */
[----:B0-----:R-:W-:-:S03]  /*22a00*/  IMAD R6, R2, 0xc, RZ ;  /* 0x0000000c02067824 */ /* 0x001fc600078e02ff */
[----:B------:R0:W-:Y:S01]  /*22a10*/  STL [R1+0xa40], R5 ;  /* 0x000a400501007387 */ /* 0x0001e20000100800 */
[----:B-1----:R-:W-:-:S03]  /*22a20*/  LEA.HI.X.SX32 R11, R9, R3, 0x1, P2 ;  /* 0x00000003090b7211 */ /* 0x002fc600010f0eff */
[----:B------:R-:W-:Y:S01]  /*22a30*/  STL [R1+0xb24], R12 ;  /* 0x000b240c01007387 */ /* 0x000fe20000100800 */
[----:B------:R-:W-:Y:S01]  /*22a40*/  IADD3 R13, P2, R6, R0, RZ ;  /* 0x00000000060d7210 */ /* 0x000fe20007f5e0ff */
[C---:B------:R-:W-:Y:S02]  /*22a50*/  IMAD R9, R2.reuse, 0x5, RZ ;  /* 0x0000000502097824 */ /* 0x040fe400078e02ff */
[----:B0-----:R-:W-:Y:S01]  /*22a60*/  IMAD R5, R2, 0x6, RZ ;  /* 0x0000000602057824 */ /* 0x001fe200078e02ff */
[----:B------:R0:W-:Y:S04]  /*22a70*/  STL [R1+0xae0], R11 ;  /* 0x000ae00b01007387 */ /* 0x0001e80000100800 */
[----:B------:R-:W-:Y:S01]  /*22a80*/  STL [R1+0xb54], R13 ;  /* 0x000b540d01007387 */ /* 0x000fe20000100800 */
[----:B0-----:R-:W-:-:S02]  /*22a90*/  LEA.HI.X.SX32 R11, R10, R3, 0x1, P6 ;  /* 0x000000030a0b7211 */ /* 0x001fc400030f0eff */
[----:B------:R-:W-:Y:S02]  /*22aa0*/  IADD3 R12, P6, R5, R0, RZ ;  /* 0x00000000050c7210 */ /* 0x000fe40007fde0ff */
[-C--:B------:R-:W-:Y:S01]  /*22ab0*/  LEA.HI.X.SX32 R10, R9, R3.reuse, 0x1, P5 ;  /* 0x00000003090a7211 */ /* 0x080fe200028f0eff */
[----:B------:R0:W-:Y:S01]  /*22ac0*/  STL [R1+0xb30], R11 ;  /* 0x000b300b01007387 */ /* 0x0001e20000100800 */
[----:B------:R-:W-:-:S03]  /*22ad0*/  LEA.HI.X.SX32 R9, R8, R3, 0x1, P0 ;  /* 0x0000000308097211 */ /* 0x000fc600000f0eff */
[----:B------:R-:W-:Y:S01]  /*22ae0*/  STL [R1+0xb6c], R12 ;  /* 0x000b6c0c01007387 */ /* 0x000fe20000100800 */
[----:B0-----:R-:W-:-:S03]  /*22af0*/  LEA R11, P5, R2, R0, 0x7 ;  /* 0x00000000020b7211 */ /* 0x001fc600078a38ff */
[----:B------:R0:W-:Y:S01]  /*22b00*/  STL [R1+0xb58], R10 ;  /* 0x000b580a01007387 */ /* 0x0001e20000100800 */
[----:B------:R-:W-:-:S03]  /*22b10*/  LEA.HI.X.SX32 R8, R7, R3, 0x1, P1 ;  /* 0x0000000307087211 */ /* 0x000fc600008f0eff */
[----:B------:R-:W-:Y:S01]  /*22b20*/  STL [R1+0x984], R11 ;  /* 0x0009840b01007387 */ /* 0x000fe20000100800 */
[----:B------:R-:W-:-:S03]  /*22b30*/  LEA.HI.X.SX32 R7, R4, R3, 0x1, P3 ;  /* 0x0000000304077211 */ /* 0x000fc600018f0eff */
[----:B------:R1:W-:Y:S01]  /*22b40*/  STL [R1+0x880], R9 ;  /* 0x0008800901007387 */ /* 0x0003e20000100800 */
[----:B0-----:R-:W-:-:S05]  /*22b50*/  LEA R10, P0, R2, R0, 0x6 ;  /* 0x00000000020a7211 */ /* 0x001fca00078030ff */
[----:B------:R-:W-:Y:S01]  /*22b60*/  STL [R1+0xa84], R10 ;  /* 0x000a840a01007387 */ /* 0x000fe20000100800 */
[----:B-1----:R-:W-:-:S03]  /*22b70*/  LEA R9, P1, R2, R0, 0x5 ;  /* 0x0000000002097211 */ /* 0x002fc600078228ff */
[----:B------:R0:W-:Y:S04]  /*22b80*/  STL [R1+0xa00], R8 ;  /* 0x000a000801007387 */ /* 0x0001e80000100800 */
[----:B------:R-:W-:Y:S04]  /*22b90*/  STL [R1+0xb04], R9 ;  /* 0x000b040901007387 */ /* 0x000fe80000100800 */
[----:B------:R1:W-:Y:S01]  /*22ba0*/  STL [R1+0xac0], R7 ;  /* 0x000ac00701007387 */ /* 0x0003e20000100800 */
[C---:B0-----:R-:W-:Y:S01]  /*22bb0*/  LEA R8, P3, R2.reuse, R0, 0x4 ;  /* 0x0000000002087211 */ /* 0x041fe200078620ff */
[----:B------:R-:W-:-:S04]  /*22bc0*/  IMAD.SHL.U32 R4, R2, 0x2, RZ ;  /* 0x0000000202047824 */ /* 0x000fc800078e00ff */
[----:B------:R0:W-:Y:S01]  /*22bd0*/  STL [R1+0xb44], R8 ;  /* 0x000b440801007387 */ /* 0x0001e20000100800 */
[----:B-1----:R-:W-:Y:S01]  /*22be0*/  LEA.HI.X.SX32 R7, R6, R3, 0x1, P4 ;  /* 0x0000000306077211 */ /* 0x002fe200020f0eff */
[----:B------:R-:W-:-:S04]  /*22bf0*/  IMAD R6, R2, 0x3, RZ ;  /* 0x0000000302067824 */ /* 0x000fc800078e02ff */
[----:B------:R1:W-:Y:S01]  /*22c00*/  STL [R1+0xb20], R7 ;  /* 0x000b200701007387 */ /* 0x0003e20000100800 */
[----:B0-----:R-:W-:-:S05]  /*22c10*/  LEA R8, P4, R2, R0, 0x3 ;  /* 0x0000000002087211 */ /* 0x001fca00078818ff */
[----:B------:R0:W-:Y:S01]  /*22c20*/  STL [R1+0xb64], R8 ;  /* 0x000b640801007387 */ /* 0x0001e20000100800 */
[----:B-1----:R-:W-:Y:S01]  /*22c30*/  LEA.HI.X.SX32 R7, R5, R3, 0x1, P2 ;  /* 0x0000000305077211 */ /* 0x002fe200010f0eff */
[----:B------:R-:W-:-:S04]  /*22c40*/  IMAD.SHL.U32 R5, R2, 0x40, RZ ;  /* 0x0000004002057824 */ /* 0x000fc800078e00ff */
[----:B------:R1:W-:Y:S01]  /*22c50*/  STL [R1+0xb50], R7 ;  /* 0x000b500701007387 */ /* 0x0003e20000100800 */
[----:B0-----:R-:W-:Y:S02]  /*22c60*/  IADD3 R8, P2, R4, R0, RZ ;  /* 0x0000000004087210 */ /* 0x001fe40007f5e0ff */
[----:B------:R-:W-:-:S03]  /*22c70*/  LEA.HI.X.SX32 R5, R5, R3, 0x1, P5 ;  /* 0x0000000305057211 */ /* 0x000fc600028f0eff */
[----:B------:R0:W-:Y:S01]  /*22c80*/  STL [R1+0xb7c], R8 ;  /* 0x000b7c0801007387 */ /* 0x0001e20000100800 */
[----:B-1----:R-:W-:Y:S02]  /*22c90*/  LEA.HI.X.SX32 R7, R6, R3, 0x1, P6 ;  /* 0x0000000306077211 */ /* 0x002fe400030f0eff */
[C---:B------:R-:W-:Y:S02]  /*22ca0*/  LEA R6, P6, R2.reuse, R0, 0x2 ;  /* 0x0000000002067211 */ /* 0x040fe400078c10ff */
[----:B------:R1:W5:Y:S01]  /*22cb0*/  LDL.LU R0, [R1+0x17ac] ;  /* 0x0017ac0001007983 */ /* 0x0003620000300800 */
[----:B0-----:R-:W-:-:S03]  /*22cc0*/  IMAD.SHL.U32 R8, R2, 0x20, RZ ;  /* 0x0000002002087824 */ /* 0x001fc600078e00ff */
[----:B------:R0:W-:Y:S04]  /*22cd0*/  STL [R1+0xb68], R7 ;  /* 0x000b680701007387 */ /* 0x0001e80000100800 */
[----:B------:R2:W-:Y:S01]  /*22ce0*/  STL [R1+0xb74], R6 ;  /* 0x000b740601007387 */ /* 0x0005e20000100800 */
[----:B------:R-:W-:-:S03]  /*22cf0*/  LEA.HI.X.SX32 R9, R8, R3, 0x1, P0 ;  /* 0x0000000308097211 */ /* 0x000fc600000f0eff */
[----:B------:R3:W-:Y:S01]  /*22d00*/  STL [R1+0x980], R5 ;  /* 0x0009800501007387 */ /* 0x0007e20000100800 */
[C---:B0-----:R-:W-:Y:S02]  /*22d10*/  IMAD.SHL.U32 R7, R2.reuse, 0x10, RZ ;  /* 0x0000001002077824 */ /* 0x041fe400078e00ff */
[----:B--2---:R-:W-:-:S03]  /*22d20*/  IMAD.SHL.U32 R6, R2, 0x8, RZ ;  /* 0x0000000802067824 */ /* 0x004fc600078e00ff */
[-C--:B------:R-:W-:Y:S01]  /*22d30*/  LEA.HI.X.SX32 R8, R7, R3.reuse, 0x1, P1 ;  /* 0x0000000307087211 */ /* 0x080fe200008f0eff */
[----:B---3--:R-:W-:Y:S01]  /*22d40*/  IMAD.SHL.U32 R5, R2, 0x4, RZ ;  /* 0x0000000402057824 */ /* 0x008fe200078e00ff */
[-C--:B------:R-:W-:Y:S01]  /*22d50*/  LEA.HI.X.SX32 R7, R6, R3.reuse, 0x1, P3 ;  /* 0x0000000306077211 */ /* 0x080fe200018f0eff */
[----:B------:R-:W-:Y:S03]  /*22d60*/  STL [R1+0xa80], R9 ;  /* 0x000a800901007387 */ /* 0x000fe60000100800 */
[-C--:B------:R-:W-:Y:S02]  /*22d70*/  LEA.HI.X.SX32 R6, R5, R3.reuse, 0x1, P4 ;  /* 0x0000000305067211 */ /* 0x080fe400020f0eff */
[-C--:B------:R-:W-:Y:S01]  /*22d80*/  LEA.HI.X.SX32 R5, R2, R3.reuse, 0x1, P2 ;  /* 0x0000000302057211 */ /* 0x080fe200010f0eff */
[----:B------:R-:W-:Y:S01]  /*22d90*/  STL [R1+0xb00], R8 ;  /* 0x000b000801007387 */ /* 0x000fe20000100800 */
[----:B------:R-:W-:-:S03]  /*22da0*/  LEA.HI.X.SX32 R2, R4, R3, 0x1, P6 ;  /* 0x0000000304027211 */ /* 0x000fc600030f0eff */
[----:B------:R-:W-:Y:S04]  /*22db0*/  STL [R1+0xb40], R7 ;  /* 0x000b400701007387 */ /* 0x000fe80000100800 */
[----:B------:R-:W-:Y:S04]  /*22dc0*/  STL [R1+0xb60], R6 ;  /* 0x000b600601007387 */ /* 0x000fe80000100800 */
[----:B------:R0:W-:Y:S04]  /*22dd0*/  STL [R1+0xb78], R5 ;  /* 0x000b780501007387 */ /* 0x0001e80000100800 */
[----:B------:R-:W-:Y:S04]  /*22de0*/  STL [R1+0x19c], RZ ;  /* 0x00019cff01007387 */ /* 0x000fe80000100800 */
[----:B------:R2:W-:Y:S04]  /*22df0*/  STL [R1+0xb70], R2 ;  /* 0x000b700201007387 */ /* 0x0005e80000100800 */
[----:B------:R-:W-:Y:S04]  /*22e00*/  STL [R1+0x5e0], RZ ;  /* 0x0005e0ff01007387 */ /* 0x000fe80000100800 */
        /* <DEDUP_REMOVED lines=39> */
[----:B------:R-:W3:Y:S04]  /*23080*/  LDL R3, [R1+0x5cc] ;  /* 0x0005cc0001037983 */ /* 0x000ee80000100800 */
[----:B------:R-:W4:Y:S04]  /*23090*/  LDL R4, [R1+0x5c4] ;  /* 0x0005c40001047983 */ /* 0x000f280000100800 */
[----:B0-----:R-:W0:Y:S04]  /*230a0*/  S2R R5, SR_TID.X ;  /* 0x0000000000057919 */ /* 0x001e280000002100 */
[----:B------:R-:W-:Y:S04]  /*230b0*/  STL [R1+0x520], RZ ;  /* 0x000520ff01007387 */ /* 0x000fe80000100800 */
[----:B------:R-:W-:Y:S04]  /*230c0*/  STL [R1+0x524], RZ ;  /* 0x000524ff01007387 */ /* 0x000fe80000100800 */
[----:B------:R-:W-:Y:S04]  /*230d0*/  STL [R1+0x528], RZ ;  /* 0x000528ff01007387 */ /* 0x000fe80000100800 */
[----:B------:R-:W-:Y:S04]  /*230e0*/  STL [R1+0x52c], RZ ;  /* 0x00052cff01007387 */ /* 0x000fe80000100800 */
[----:B------:R-:W-:Y:S04]  /*230f0*/  STL [R1+0x500], RZ ;  /* 0x000500ff01007387 */ /* 0x000fe80000100800 */
[----:B------:R-:W-:Y:S01]  /*23100*/  STL [R1+0x504], RZ ;  /* 0x000504ff01007387 */ /* 0x000fe20000100800 */
[----:B0-----:R-:W-:-:S03]  /*23110*/  LOP3.LUT R5, R5, 0x7f, RZ, 0xc0, !PT ;  /* 0x0000007f05057812 */ /* 0x001fc600078ec0ff */
[----:B------:R-:W-:Y:S04]  /*23120*/  STL [R1+0x508], RZ ;  /* 0x000508ff01007387 */ /* 0x000fe80000100800 */
[----:B------:R-:W-:Y:S04]  /*23130*/  STL [R1+0x50c], RZ ;  /* 0x00050cff01007387 */ /* 0x000fe80000100800 */
[----:B------:R-:W-:Y:S01]  /*23140*/  STL [R1+0x220], RZ ;  /* 0x000220ff01007387 */ /* 0x000fe20000100800 */
[----:B------:R-:W-:-:S03]  /*23150*/  IMAD.SHL.U32 R5, R5, 0x2, RZ ;  /* 0x0000000205057824 */ /* 0x000fc600078e00ff */
[----:B------:R-:W-:Y:S04]  /*23160*/  STL [R1+0x224], RZ ;  /* 0x000224ff01007387 */ /* 0x000fe80000100800 */
[----:B------:R-:W-:Y:S04]  /*23170*/  STL [R1+0x228], RZ ;  /* 0x000228ff01007387 */ /* 0x000fe80000100800 */
[----:B------:R-:W-:Y:S04]  /*23180*/  STL [R1+0x22c], RZ ;  /* 0x00022cff01007387 */ /* 0x000fe80000100800 */
[----:B------:R-:W-:Y:S04]  /*23190*/  STL [R1+0x330], RZ ;  /* 0x000330ff01007387 */ /* 0x000fe80000100800 */
[----:B------:R-:W-:Y:S01]  /*231a0*/  STL [R1+0x334], RZ ;  /* 0x000334ff01007387 */ /* 0x000fe20000100800 */
[----:B--2---:R-:W-:-:S03]  /*231b0*/  LOP3.LUT R2, R5, 0x20, RZ, 0x3c, !PT ;  /* 0x0000002005027812 */ /* 0x004fc600078e3cff */
[----:B------:R-:W-:Y:S01]  /*231c0*/  STL [R1+0x338], RZ ;  /* 0x000338ff01007387 */ /* 0x000fe20000100800 */
[----:B------:R-:W-:-:S03]  /*231d0*/  LOP3.LUT R2, R5, 0x50, RZ, 0x3c, !PT ;  /* 0x0000005005027812 */ /* 0x000fc600078e3cff */
[----:B------:R-:W-:Y:S04]  /*231e0*/  STL [R1+0x33c], RZ ;  /* 0x00033cff01007387 */ /* 0x000fe80000100800 */
[----:B------:R-:W-:Y:S04]  /*231f0*/  STL [R1+0x450], RZ ;  /* 0x000450ff01007387 */ /* 0x000fe80000100800 */
[----:B------:R-:W-:Y:S01]  /*23200*/  STL [R1+0x454], RZ ;  /* 0x000454ff01007387 */ /* 0x000fe20000100800 */
[----:B------:R-:W-:-:S03]  /*23210*/  LOP3.LUT R6, R5, 0x10, RZ, 0x3c, !PT ;  /* 0x0000001005067812 */ /* 0x000fc600078e3cff */
        /* <DEDUP_REMOVED lines=8> */
[----:B------:R-:W-:Y:S04]  /*232a0*/  STL [R1+0x468], RZ ;  /* 0x000468ff01007387 */ /* 0x000fe80000100800 */
[----:B------:R-:W-:Y:S01]  /*232b0*/  STL [R1+0x46c], RZ ;  /* 0x00046cff01007387 */ /* 0x000fe20000100800 */
[----:B------:R-:W-:Y:S02]  /*232c0*/  USHF.R.S32.HI UR5, URZ, 0x1f, UR4 ;  /* 0x0000001f3f057899 */ /* 0x000fe40008011404 */
[----:B------:R-:W-:Y:S02]  /*232d0*/  USHF.L.U32 UR8, UR4, 0x1, URZ ;  /* 0x0000000104087899 */ /* 0x000fe4000800063f */
[----:B------:R-:W-:Y:S01]  /*232e0*/  USHF.L.U64.HI UR5, UR4, 0x1, UR5 ;  /* 0x0000000104057899 */ /* 0x000fe20008010205 */
[----:B---3--:R-:W-:-:S02]  /*232f0*/  LOP3.LUT R2, R3, 0x40, RZ, 0x3c, !PT ;  /* 0x0000004003027812 */ /* 0x008fc400078e3cff */
[----:B----4-:R-:W-:-:S03]  /*23300*/  LOP3.LUT R5, R4, 0x20, RZ, 0x3c, !PT ;  /* 0x0000002004057812 */ /* 0x010fc600078e3cff */
[----:B------:R0:W-:Y:S01]  /*23310*/  STL [R1+0x5c8], R2 ;  /* 0x0005c80201007387 */ /* 0x0001e20000100800 */
[----:B------:R-:W-:-:S03]  /*23320*/  LOP3.LUT R3, R4, 0x40, RZ, 0x3c, !PT ;  /* 0x0000004004037812 */ /* 0x000fc600078e3cff */
[----:B------:R1:W-:Y:S01]  /*23330*/  STL [R1+0x13a4], R5 ;  /* 0x0013a40501007387 */ /* 0x0003e20000100800 */
[----:B0-----:R-:W-:-:S05]  /*23340*/  LOP3.LUT R2, R4, 0x60, RZ, 0x3c, !PT ;  /* 0x0000006004027812 */ /* 0x001fca00078e3cff */
[----:B------:R1:W-:Y:S04]  /*23350*/  STL [R1+0x139c], R2 ;  /* 0x00139c0201007387 */ /* 0x0003e80000100800 */
[----:B------:R1:W-:Y:S02]  /*23360*/  STL [R1+0x13a0], R3 ;  /* 0x0013a00301007387 */ /* 0x0003e40000100800 */
.L_x_3:
[----:B-1---5:R-:W2:Y:S04]  /*23370*/  LDL R3, [R1+0x778] ;  /* 0x0007780001037983 */ /* 0x022ea80000100800 */
[----:B------:R-:W2:Y:S04]  /*23380*/  LDL R2, [R1+0x77c] ;  /* 0x00077c0001027983 */ /* 0x000ea80000100800 */
[----:B------:R-:W-:Y:S04]  /*23390*/  STL [R1+0x3e88], R19 ;  /* 0x003e881301007387 */ /* 0x000fe80000100800 */
        /* <DEDUP_REMOVED lines=147> */
[----:B0----5:R0:W-:Y:S04]  /*23cd0*/  STL [R1+0x18c0], R0 ;  /* 0x0018c00001007387 */ /* 0x0211e80000100800 */
[----:B0-----:R-:W3:Y:S01]  /*23ce0*/  LDL.LU R0, [R1+0x780] ;  /* 0x0007800001007983 */ /* 0x001ee20000300800 */
[----:B------:R-:W-:Y:S01]  /*23cf0*/  IMAD.MOV.U32 R4, RZ, RZ, -0x80 ;  /* 0xffffff80ff047424 */ /* 0x000fe200078e00ff */
[----:B------:R-:W-:-:S02]  /*23d00*/  PRMT R17, RZ, 0x7610, R17 ;  /* 0x00007610ff117816 */ /* 0x000fc40000000011 */
[----:B------:R-:W-:Y:S01]  /*23d10*/  PRMT R21, RZ, 0x7610, R21 ;  /* 0x00007610ff157816 */ /* 0x000fe20000000015 */
[----:B---3--:R-:W-:Y:S01]  /*23d20*/  STL [R1+0x18d8], R0 ;  /* 0x0018d80001007387 */ /* 0x008fe20000100800 */
[----:B------:R-:W-:-:S03]  /*23d30*/  IMAD R4, R0, R4, c[0x0][0x180] ;  /* 0x0000600000047624 */ /* 0x000fc600078e0204 */
[----:B------:R-:W-:Y:S02]  /*23d40*/  STL [R1+0x39f0], R0 ;  /* 0x0039f00001007387 */ /* 0x000fe40000100800 */
[C---:B------:R-:W-:Y:S02]  /*23d50*/  ISETP.GT.AND P0, PT, R4.reuse, RZ, PT ;  /* 0x000000ff0400720c */ /* 0x040fe40003f04270 */
[----:B------:R-:W-:Y:S01]  /*23d60*/  STL [R1+0x39f4], R0 ;  /* 0x0039f40001007387 */ /* 0x000fe20000100800 */
[C---:B------:R-:W-:Y:S02]  /*23d70*/  ISETP.GT.AND P1, PT, R4.reuse, 0x1, PT ;  /* 0x000000010400780c */ /* 0x040fe40003f24270 */
[C---:B------:R-:W-:Y:S01]  /*23d80*/  ISETP.GT.AND P2, PT, R4.reuse, 0x2, PT ;  /* 0x000000020400780c */ /* 0x040fe20003f44270 */
[----:B------:R-:W-:Y:S01]  /*23d90*/  STL [R1+0x39f8], R0 ;  /* 0x0039f80001007387 */ /* 0x000fe20000100800 */
[----:B------:R-:W-:Y:S02]  /*23da0*/  PRMT R19, RZ, 0x7610, R19 ;  /* 0x00007610ff137816 */ /* 0x000fe40000000013 */
[C---:B------:R-:W-:Y:S01]  /*23db0*/  ISETP.GT.AND P3, PT, R4.reuse, 0x3, PT ;  /* 0x000000030400780c */ /* 0x040fe20003f64270 */
        /* <DEDUP_REMOVED lines=54> */
[----:B--2---:R0:W2:Y:S04]  /*24120*/  @P0 LDG.E.U16 R17, [R2.64] ;  /* 0x0000000602110981 */ /* 0x0040a8000c1e1500 */
[----:B0-----:R-:W3:Y:S04]  /*24130*/  LDL R2, [R1+0xb78] ;  /* 0x000b780001027983 */ /* 0x001ee80000100800 */
[----:B------:R-:W3:Y:S01]  /*24140*/  LDL R3, [R1+0xb7c] ;  /* 0x000b7c0001037983 */ /* 0x000ee20000100800 */
[----:B------:R-:W-:-:S02]  /*24150*/  ISETP.GT.AND P0, PT, R4, 0x4, PT ;  /* 0x000000040400780c */ /* 0x000fc40003f04270 */
[----:B---3--:R-:W-:-:S04]  /*24160*/  @P1 LOP3.LUT R3, R3, R2, RZ, 0x3c, !PT ;  /* 0x0000000203031212 */ /* 0x008fc800078e3cff */
[----:B------:R-:W-:-:S04]  /*24170*/  @P1 LOP3.LUT R2, R3, R2, RZ, 0x3c, !PT ;  /* 0x0000000203021212 */ /* 0x000fc800078e3cff */
[----:B------:R-:W-:-:S05]  /*24180*/  @P1 LOP3.LUT R3, R3, R2, RZ, 0x3c, !PT ;  /* 0x0000000203031212 */ /* 0x000fca00078e3cff */
[----:B------:R-:W3:Y:S04]  /*24190*/  @P1 LDG.E.U16 R21, [R2.64] ;  /* 0x0000000602151981 */ /* 0x000ee8000c1e1500 */
[----:B---3--:R0:W-:Y:S04]  /*241a0*/  STL [R1+0x314], R21 ;  /* 0x0003141501007387 */ /* 0x0081e80000100800 */
[----:B0-----:R-:W3:Y:S04]  /*241b0*/  LDL.LU R21, [R1+0x3e9c] ;  /* 0x003e9c0001157983 */ /* 0x001ee80000300800 */
[----:B------:R-:W4:Y:S04]  /*241c0*/  LDL R2, [R1+0xb70] ;  /* 0x000b700001027983 */ /* 0x000f280000100800 */
[----:B------:R-:W4:Y:S01]  /*241d0*/  LDL R3, [R1+0xb74] ;  /* 0x000b740001037983 */ /* 0x000f220000100800 */
[----:B------:R-:W-:-:S02]  /*241e0*/  ISETP.GT.AND P1, PT, R4, 0x5, PT ;  /* 0x000000050400780c */ /* 0x000fc40003f24270 */
[----:B---3--:R-:W-:Y:S02]  /*241f0*/  PRMT R21, RZ, 0x7610, R21 ;  /* 0x00007610ff157816 */ /* 0x008fe40000000015 */
[----:B----4-:R-:W-:-:S04]  /*24200*/  @P2 LOP3.LUT R3, R3, R2, RZ, 0x3c, !PT ;  /* 0x0000000203032212 */ /* 0x010fc800078e3cff */
        /* <DEDUP_REMOVED lines=47> */
[----:B------:R-:W-:-:S02]  /*24500*/  PRMT R23, RZ, 0x7610, R23 ;  /* 0x00007610ff177816 */ /* 0x000fc40000000017 */
[----:B------:R-:W-:Y:S02]  /*24510*/  ISETP.GT.AND P2, PT, R4, 0xa, PT ;  /* 0x0000000a0400780c */ /* 0x000fe40003f44270 */
        /* <DEDUP_REMOVED lines=10> */
[----:B----4-:R-:W-:-:S04]  /*245c0*/  @P0 LOP3.LUT R3, R3, R2, RZ, 0x3c, !PT ;  /* 0x0000000203030212 */ /* 0x010fc800078e3cff */
[----:B------:R-:W-:-:S04]  /*245d0*/  @P0 LOP3.LUT R2, R3, R2, RZ, 0x3c, !PT ;  /* 0x0000000203020212 */ /* 0x000fc800078e3cff */
[----:B------:R-:W-:-:S05]  /*245e0*/  @P0 LOP3.LUT R3, R3, R2, RZ, 0x3c, !PT ;  /* 0x0000000203030212 */ /* 0x000fca00078e3cff */
[----:B------:R0:W4:Y:S04]  /*245f0*/  @P0 LDG.E.U16 R19, [R2.64] ;  /* 0x0000000602130981 */ /* 0x000128000c1e1500 */
[----:B0-----:R-:W2:Y:S04]  /*24600*/  LDL R2, [R1+0xb38] ;  /* 0x000b380001027983 */ /* 0x001ea80000100800 */
[----:B------:R-:W2:Y:S01]  /*24610*/  LDL R3, [R1+0xb3c] ;  /* 0x000b3c0001037983 */ /* 0x000ea20000100800 */
[----:B---3--:R-:W-:Y:S02]  /*24620*/  PRMT R21, RZ, 0x7610, R21 ;  /* 0x00007610ff157816 */ /* 0x008fe40000000015 */
[----:B------:R-:W-:-:S02]  /*24630*/  ISETP.GT.AND P0, PT, R4, 0xc, PT ;  /* 0x0000000c0400780c */ /* 0x000fc40003f04270 */
[----:B--2---:R-:W-:-:S04]  /*24640*/  @P1 LOP3.LUT R3, R3, R2, RZ, 0x3c, !PT ;  /* 0x0000000203031212 */ /* 0x004fc800078e3cff */
[----:B------:R-:W-:-:S04]  /*24650*/  @P1 LOP3.LUT R2, R3, R2, RZ, 0x3c, !PT ;  /* 0x0000000203021212 */ /* 0x000fc800078e3cff */
[----:B------:R-:W-:-:S05]  /*24660*/  @P1 LOP3.LUT R3, R3, R2, RZ, 0x3c, !PT ;  /* 0x0000000203031212 */ /* 0x000fca00078e3cff */
[----:B------:R-:W2:Y:S04]  /*24670*/  @P1 LDG.E.U16 R23, [R2.64] ;  /* 0x0000000602171981 */ /* 0x000ea8000c1e1500 */
[----:B--2---:R0:W-:Y:S04]  /*24680*/  STL [R1+0x2f8], R23 ;  /* 0x0002f81701007387 */ /* 0x0041e80000100800 */
[----:B0-----:R-:W2:Y:S04]  /*24690*/  LDL.LU R23, [R1+0x3e80] ;  /* 0x003e800001177983 */ /* 0x001ea80000300800 */
[----:B------:R-:W3:Y:S04]  /*246a0*/  LDL R2, [R1+0xb30] ;  /* 0x000b300001027983 */ /* 0x000ee80000100800 */
[----:B------:R-:W3:Y:S01]  /*246b0*/  LDL R3, [R1+0xb34] ;  /* 0x000b340001037983 */ /* 0x000ee20000100800 */
[----:B------:R-:W-:-:S02]  /*246c0*/  ISETP.GT.AND P1, PT, R4, 0xd, PT ;  /* 0x0000000d0400780c */ /* 0x000fc40003f24270 */
[----:B--2---:R-:W-:Y:S02]  /*246d0*/  PRMT R23, RZ, 0x7610, R23 ;  /* 0x00007610ff177816 */ /* 0x004fe40000000017 */
[----:B---3--:R-:W-:-:S04]  /*246e0*/  @P2 LOP3.LUT R3, R3, R2, RZ, 0x3c, !PT ;  /* 0x0000000203032212 */ /* 0x008fc800078e3cff */
        /* <DEDUP_REMOVED lines=47> */
[----:B------:R-:W-:-:S02]  /*249e0*/  PRMT R25, RZ, 0x7610, R25 ;  /* 0x00007610ff197816 */ /* 0x000fc40000000019 */
[----:B------:R-:W-:Y:S02]  /*249f0*/  ISETP.GT.AND P2, PT, R4, 0x12, PT ;  /* 0x000000120400780c */ /* 0x000fe40003f44270 */
        /* <DEDUP_REMOVED lines=10> */
[----:B---3--:R-:W-:-:S04]  /*24aa0*/  @P0 LOP3.LUT R3, R3, R2, RZ, 0x3c, !PT ;  /* 0x0000000203030212 */ /* 0x008fc800078e3cff */
[----:B------:R-:W-:-:S04]  /*24ab0*/  @P0 LOP3.LUT R2, R3, R2, RZ, 0x3c, !PT ;  /* 0x0000000203020212 */ /* 0x000fc800078e3cff */
[----:B------:R-:W-:-:S05]  /*24ac0*/  @P0 LOP3.LUT R3, R3, R2, RZ, 0x3c, !PT ;  /* 0x0000000203030212 */ /* 0x000fca00078e3cff */
[----:B------:R0:W3:Y:S04]  /*24ad0*/  @P0 LDG.E.U16 R21, [R2.64] ;  /* 0x0000000602150981 */ /* 0x0000e8000c1e1500 */
[----:B0-----:R-:W3:Y:S04]  /*24ae0*/  LDL R2, [R1+0xaf8] ;  /* 0x000af80001027983 */ /* 0x001ee80000100800 */
[----:B------:R-:W3:Y:S01]  /*24af0*/  LDL R3, [R1+0xafc] ;  /* 0x000afc0001037983 */ /* 0x000ee20000100800 */
[----:B--2---:R-:W-:Y:S02]  /*24b00*/  PRMT R23, RZ, 0x7610, R23 ;  /* 0x00007610ff177816 */ /* 0x004fe40000000017 */
[----:B------:R-:W-:-:S02]  /*24b10*/  ISETP.GT.AND P0, PT, R4, 0x14, PT ;  /* 0x000000140400780c */ /* 0x000fc40003f04270 */
        /* <DEDUP_REMOVED lines=308> */
[----:B------:R0:W2:Y:S04]  /*25e60*/  @P0 LDG.E.U16 R29, [R2.64] ;  /* 0x00000006021d0981 */ /* 0x0000a8000c1e1500 */
[----:B0-----:R-:W3:Y:S04]  /*25e70*/  LDL R2, [R1+0x9f8] ;  /* 0x0009f80001027983 */ /* 0x001ee80000100800 */
[----:B------:R-:W3:Y:S01]  /*25e80*/  LDL R3, [R1+0x9fc] ;  /* 0x0009fc0001037983 */ /* 0x000ee20000100800 */
[----:B------:R-:W-:Y:S02]  /*25e90*/  ISETP.GT.AND P0, PT, R4, 0x34, PT ;  /* 0x000000340400780c */ /* 0x000fe40003f04270 */
[----:B---3--:R-:W-:-:S04]  /*25ea0*/  @P1 LOP3.LUT R3, R3, R2, RZ, 0x3c, !PT ;  /* 0x0000000203031212 */ /* 0x008fc800078e3cff */
[----:B------:R-:W-:-:S04]  /*25eb0*/  @P1 LOP3.LUT R2, R3, R2, RZ, 0x3c, !PT ;  /* 0x0000000203021212 */ /* 0x000fc800078e3cff */
[----:B------:R-:W-:-:S05]  /*25ec0*/  @P1 LOP3.LUT R3, R3, R2, RZ, 0x3c, !PT ;  /* 0x0000000203031212 */ /* 0x000fca00078e3cff */
[----:B------:R-:W3:Y:S04]  /*25ed0*/  @P1 LDG.E.U16 R9, [R2.64] ;  /* 0x0000000602091981 */ /* 0x000ee8000c1e1500 */
[----:B---3--:R0:W-:Y:S04]  /*25ee0*/  STL [R1+0x26c], R9 ;  /* 0x00026c0901007387 */ /* 0x0081e80000100800 */
[----:B0-----:R-:W3:Y:S04]  /*25ef0*/  LDL.LU R9, [R1+0x3df4] ;  /* 0x003df40001097983 */ /* 0x001ee80000300800 */
[----:B------:R-:W2:Y:S04]  /*25f00*/  LDL R2, [R1+0x9f0] ;  /* 0x0009f00001027983 */ /* 0x000ea80000100800 */
[----:B------:R-:W2:Y:S01]  /*25f10*/  LDL R3, [R1+0x9f4] ;  /* 0x0009f40001037983 */ /* 0x000ea20000100800 */
[----:B------:R-:W-:-:S02]  /*25f20*/  ISETP.GT.AND P1, PT, R4, 0x35, PT ;  /* 0x000000350400780c */ /* 0x000fc40003f24270 */
[----:B---3--:R-:W-:Y:S02]  /*25f30*/  PRMT R9, RZ, 0x7610, R9 ;  /* 0x00007610ff097816 */ /* 0x008fe40000000009 */
        /* <DEDUP_REMOVED lines=437> */
[----:B--2---:R-:W-:-:S02]  /*27a90*/  PRMT R8, RZ, 0x7610, R8 ;  /* 0x00007610ff087816 */ /* 0x004fc40000000008 */
[C---:B------:R-:W-:Y:S02]  /*27aa0*/  ISETP.GT.AND P1, PT, R4.reuse, 0x61, PT ;  /* 0x000000610400780c */ /* 0x040fe40003f24270 */
[----:B------:R-:W-:Y:S02]  /*27ab0*/  PRMT R0, RZ, 0x7610, R0 ;  /* 0x00007610ff007816 */ /* 0x000fe40000000000 */
[----:B------:R-:W-:Y:S02]  /*27ac0*/  ISETP.GT.AND P4, PT, R4, 0x62, PT ;  /* 0x000000620400780c */ /* 0x000fe40003f84270 */
[----:B---3--:R-:W-:Y:S02]  /*27ad0*/  PRMT R9, RZ, 0x7610, R9 ;  /* 0x00007610ff097816 */ /* 0x008fe40000000009 */
[----:B----4-:R-:W-:-:S04]  /*27ae0*/  @P0 LOP3.LUT R3, R3, R2, RZ, 0x3c, !PT ;  /* 0x0000000203030212 */ /* 0x010fc800078e3cff */
[----:B------:R-:W-:-:S04]  /*27af0*/  @P0 LOP3.LUT R2, R3, R2, RZ, 0x3c, !PT ;  /* 0x0000000203020212 */ /* 0x000fc800078e3cff */
[----:B------:R-:W-:-:S05]  /*27b00*/  @P0 LOP3.LUT R3, R3, R2, RZ, 0x3c, !PT ;  /* 0x0000000203030212 */ /* 0x000fca00078e3cff */
[----:B------:R-:W2:Y:S04]  /*27b10*/  @P0 LDG.E.U16 R9, [R2.64] ;  /* 0x0000000602090981 */ /* 0x000ea8000c1e1500 */
[----:B--2---:R0:W-:Y:S04]  /*27b20*/  STL [R1+0x148], R9 ;  /* 0x0001480901007387 */ /* 0x0041e80000100800 */
[----:B0-----:R-:W2:Y:S04]  /*27b30*/  LDL.LU R9, [R1+0x3d40] ;  /* 0x003d400001097983 */ /* 0x001ea80000300800 */
[----:B------:R-:W3:Y:S04]  /*27b40*/  LDL R2, [R1+0x888] ;  /* 0x0008880001027983 */ /* 0x000ee80000100800 */
[----:B------:R-:W3:Y:S01]  /*27b50*/  LDL R3, [R1+0x88c] ;  /* 0x00088c0001037983 */ /* 0x000ee20000100800 */
[----:B--2---:R-:W-:-:S02]  /*27b60*/  PRMT R9, RZ, 0x7610, R9 ;  /* 0x00007610ff097816 */ /* 0x004fc40000000009 */
        /* <DEDUP_REMOVED lines=17> */
[----:B---3--:R-:W-:-:S02]  /*27c80*/  PRMT R9, RZ, 0x7610, R9 ;  /* 0x00007610ff097816 */ /* 0x008fc40000000009 */
[----:B----4-:R-:W-:-:S04]  /*27c90*/  @P1 LOP3.LUT R3, R3, R2, RZ, 0x3c, !PT ;  /* 0x0000000203031212 */ /* 0x010fc800078e3cff */
[----:B------:R-:W-:-:S04]  /*27ca0*/  @P1 LOP3.LUT R2, R3, R2, RZ, 0x3c, !PT ;  /* 0x0000000203021212 */ /* 0x000fc800078e3cff */
[----:B------:R-:W-:-:S05]  /*27cb0*/  @P1 LOP3.LUT R3, R3, R2, RZ, 0x3c, !PT ;  /* 0x0000000203031212 */ /* 0x000fca00078e3cff */
[----:B------:R0:W3:Y:S04]  /*27cc0*/  @P1 LDG.E.U16 R0, [R2.64] ;  /* 0x0000000602001981 */ /* 0x0000e8000c1e1500 */
[----:B0-----:R-:W4:Y:S04]  /*27cd0*/  LDL R2, [R1+0x870] ;  /* 0x0008700001027983 */ /* 0x001f280000100800 */
[----:B------:R-:W4:Y:S04]  /*27ce0*/  LDL R3, [R1+0x874] ;  /* 0x0008740001037983 */ /* 0x000f280000100800 */
[----:B---3--:R-:W-:Y:S01]  /*27cf0*/  STL [R1+0x3c4c], R0 ;  /* 0x003c4c0001007387 */ /* 0x008fe20000100800 */
        /* <DEDUP_REMOVED lines=261> */
[----:B------:R0:W2:Y:S04]  /*28d50*/  @P1 LDG.E.U16 R9, [R2.64] ;  /* 0x0000000602091981 */ /* 0x0000a8000c1e1500 */
[----:B0-----:R-:W3:Y:S04]  /*28d60*/  LDL R2, [R1+0x798] ;  /* 0x0007980001027983 */ /* 0x001ee80000100800 */
[----:B------:R-:W3:Y:S01]  /*28d70*/  LDL R3, [R1+0x79c] ;  /* 0x00079c0001037983 */ /* 0x000ee20000100800 */
[----:B------:R-:W-:Y:S02]  /*28d80*/  PRMT R8, RZ, 0x7610, R8 ;  /* 0x00007610ff087816 */ /* 0x000fe40000000008 */
[----:B------:R-:W-:Y:S01]  /*28d90*/  ISETP.GT.AND P1, PT, R4, 0x7e, PT ;  /* 0x0000007e0400780c */ /* 0x000fe20003f24270 */
[----:B--2---:R0:W-:Y:S04]  /*28da0*/  STL [R1+0xc0], R9 ;  /* 0x0000c00901007387 */ /* 0x0041e80000100800 */
[----:B0-----:R-:W0:Y:S01]  /*28db0*/  S2R R9, SR_TID.X ;  /* 0x0000000000097919 */ /* 0x001e220000002100 */
[----:B---3--:R-:W-:-:S04]  /*28dc0*/  @P0 LOP3.LUT R3, R3, R2, RZ, 0x3c, !PT ;  /* 0x0000000203030212 */ /* 0x008fc800078e3cff */
[----:B------:R-:W-:-:S04]  /*28dd0*/  @P0 LOP3.LUT R2, R3, R2, RZ, 0x3c, !PT ;  /* 0x0000000203020212 */ /* 0x000fc800078e3cff */
[----:B------:R-:W-:-:S05]  /*28de0*/  @P0 LOP3.LUT R3, R3, R2, RZ, 0x3c, !PT ;  /* 0x0000000203030212 */ /* 0x000fca00078e3cff */
[----:B------:R-:W2:Y:S01]  /*28df0*/  @P0 LDG.E.U16 R8, [R2.64] ;  /* 0x0000000602080981 */ /* 0x000ea2000c1e1500 */
[----:B0-----:R-:W-:-:S04]  /*28e00*/  LOP3.LUT R9, R9, 0x7f, RZ, 0xc0, !PT ;  /* 0x0000007f09097812 */ /* 0x001fc800078ec0ff */
[----:B------:R-:W-:Y:S01]  /*28e10*/  ISETP.GE.AND P0, PT, R9, R4, PT ;  /* 0x000000040900720c */ /* 0x000fe20003f06270 */
[----:B--2---:R0:W-:Y:S04]  /*28e20*/  STL [R1+0xbc], R8 ;  /* 0x0000bc0801007387 */ /* 0x0041e80000100800 */
[----:B0-----:R-:W2:Y:S04]  /*28e30*/  LDL.LU R8, [R1+0x3cd0] ;  /* 0x003cd00001087983 */ /* 0x001ea80000300800 */
[----:B------:R-:W3:Y:S04]  /*28e40*/  LDL R2, [R1+0x790] ;  /* 0x0007900001027983 */ /* 0x000ee80000100800 */
[----:B------:R-:W3:Y:S01]  /*28e50*/  LDL R3, [R1+0x794] ;  /* 0x0007940001037983 */ /* 0x000ee20000100800 */
[----:B------:R-:W-:-:S03]  /*28e60*/  ISETP.GT.AND P2, PT, R4, 0x7f, PT ;  /* 0x0000007f0400780c */ /* 0x000fc60003f44270 */
[----:B------:R-:W2:Y:S01]  /*28e70*/  LDL.LU R9, [R1+0x3ccc] ;  /* 0x003ccc0001097983 */ /* 0x000ea20000300800 */
[----:B---3--:R-:W-:-:S04]  /*28e80*/  @P1 LOP3.LUT R3, R3, R2, RZ, 0x3c, !PT ;  /* 0x0000000203031212 */ /* 0x008fc800078e3cff */
[C---:B------:R-:W-:Y:S02]  /*28e90*/  @P1 LOP3.LUT R2, R3.reuse, R2, RZ, 0x3c, !PT ;  /* 0x0000000203021212 */ /* 0x040fe400078e3cff */
[----:B--2---:R-:W-:Y:S02]  /*28ea0*/  PRMT R9, RZ, 0x7610, R9 ;  /* 0x00007610ff097816 */ /* 0x004fe40000000009 */
        /* <DEDUP_REMOVED lines=11> */
[----:B------:R-:W-:Y:S06]  /*28f60*/  BAR.SYNC.DEFER_BLOCKING 0x0 ;  /* 0x0000000000007b1d */ /* 0x000fec0000010000 */
[----:B--2---:R0:W-:Y:S04]  /*28f70*/  STL [R1+0xb4], R9 ;  /* 0x0000b40901007387 */ /* 0x0041e80000100800 */
[----:B0-----:R-:W2:Y:S04]  /*28f80*/  LDL.LU R9, [R1+0x3cc4] ;  /* 0x003cc40001097983 */ /* 0x001ea80000300800 */
[----:B------:R-:W3:Y:S04]  /*28f90*/  LDL R2, [R1+0xb98] ;  /* 0x000b980001027983 */ /* 0x000ee80000100800 */
[----:B------:R-:W3:Y:S01]  /*28fa0*/  LDL R3, [R1+0x12e4] ;  /* 0x0012e40001037983 */ /* 0x000ee20000100800 */
[----:B--2---:R-:W-:-:S02]  /*28fb0*/  PRMT R9, RZ, 0x7610, R9 ;  /* 0x00007610ff097816 */ /* 0x004fc40000000009 */
[----:B---3--:R-:W-:-:S04]  /*28fc0*/  @!P0 LOP3.LUT R3, R3, R2, RZ, 0x3c, !PT ;  /* 0x0000000203038212 */ /* 0x008fc800078e3cff */
[----:B------:R-:W-:-:S04]  /*28fd0*/  @!P0 LOP3.LUT R2, R3, R2, RZ, 0x3c, !PT ;  /* 0x0000000203028212 */ /* 0x000fc800078e3cff */
[----:B------:R-:W-:-:S05]  /*28fe0*/  @!P0 LOP3.LUT R3, R3, R2, RZ, 0x3c, !PT ;  /* 0x0000000203038212 */ /* 0x000fca00078e3cff */
[----:B------:R-:W2:Y:S04]  /*28ff0*/  @!P0 LDG.E.U16 R9, [R2.64] ;  /* 0x0000000602098981 */ /* 0x000ea8000c1e1500 */
        /* <DEDUP_REMOVED lines=71> */
[----:B------:R0:W2:Y:S04]  /*29470*/  @!P0 LDG.E.U16 R9, [R2.64] ;  /* 0x0000000602098981 */ /* 0x0000a8000c1e1500 */
[----:B0-----:R-:W3:Y:S04]  /*29480*/  LDL R2, [R1+0x10c0] ;  /* 0x0010c00001027983 */ /* 0x001ee80000100800 */
[----:B------:R-:W3:Y:S01]  /*29490*/  LDL R3, [R1+0x10c4] ;  /* 0x0010c40001037983 */ /* 0x000ee20000100800 */
[----:B------:R-:W-:-:S03]  /*294a0*/  PRMT R8, RZ, 0x7610, R8 ;  /* 0x00007610ff087816 */ /* 0x000fc60000000008 */
[----:B--2---:R0:W-:Y:S04]  /*294b0*/  STL [R1+0x90], R9 ;  /* 0x0000900901007387 */ /* 0x0041e80000100800 */
[----:B0-----:R-:W2:Y:S01]  /*294c0*/  LDL R9, [R1+0xf84] ;  /* 0x000f840001097983 */ /* 0x001ea20000100800 */
[----:B---3--:R-:W-:-:S04]  /*294d0*/  @!P0 LOP3.LUT R3, R3, R2, RZ, 0x3c, !PT ;  /* 0x0000000203038212 */ /* 0x008fc800078e3cff */
[----:B------:R-:W-:-:S04]  /*294e0*/  @!P0 LOP3.LUT R2, R3, R2, RZ, 0x3c, !PT ;  /* 0x0000000203028212 */ /* 0x000fc800078e3cff */
[----:B------:R-:W-:-:S05]  /*294f0*/  @!P0 LOP3.LUT R3, R3, R2, RZ, 0x3c, !PT ;  /* 0x0000000203038212 */ /* 0x000fca00078e3cff */
[----:B------:R-:W3:Y:S04]  /*29500*/  @!P0 LDG.E.U16 R8, [R2.64] ;  /* 0x0000000602088981 */ /* 0x000ee8000c1e1500 */
[----:B---3--:R0:W-:Y:S04]  /*29510*/  STL [R1+0x8c], R8 ;  /* 0x00008c0801007387 */ /* 0x0081e80000100800 */
[----:B0-----:R-:W3:Y:S04]  /*29520*/  LDL.LU R8, [R1+0x3ca0] ;  /* 0x003ca00001087983 */ /* 0x001ee80000300800 */
[----:B------:R-:W2:Y:S04]  /*29530*/  LDL R2, [R1+0x1080] ;  /* 0x0010800001027983 */ /* 0x000ea80000100800 */
[----:B------:R-:W2:Y:S01]  /*29540*/  LDL R3, [R1+0x1084] ;  /* 0x0010840001037983 */ /* 0x000ea20000100800 */
[----:B---3--:R-:W-:-:S02]  /*29550*/  PRMT R8, RZ, 0x7610, R8 ;  /* 0x00007610ff087816 */ /* 0x008fc40000000008 */
[----:B--2---:R-:W-:-:S04]  /*29560*/  @!P0 LOP3.LUT R3, R3, R2, RZ, 0x3c, !PT ;  /* 0x0000000203038212 */ /* 0x004fc800078e3cff */
        /* <DEDUP_REMOVED lines=32> */
[----:B------:R-:W3:Y:S01]  /*29770*/  LDL R3, [R1+0xf80] ;  /* 0x000f800001037983 */ /* 0x000ee20000100800 */
[----:B------:R-:W-:Y:S01]  /*29780*/  @!P0 IMAD.MOV.U32 R2, RZ, RZ, R9 ;  /* 0x000000ffff028224 */ /* 0x000fe200078e0009 */
[----:B------:R-:W-:-:S02]  /*29790*/  PRMT R26, RZ, 0x7610, R26 ;  /* 0x00007610ff1a7816 */ /* 0x000fc4000000001a */
[----:B------:R-:W4:Y:S01]  /*297a0*/  LDL R9, [R1+0xe00] ;  /* 0x000e000001097983 */ /* 0x000f220000100800 */
[----:B--2---:R-:W-:-:S06]  /*297b0*/  PRMT R8, RZ, 0x7610, R8 ;  /* 0x00007610ff087816 */ /* 0x004fcc0000000008 */
[----:B---3--:R0:W2:Y:S04]  /*297c0*/  @!P0 LDG.E.U16 R8, [R2.64] ;  /* 0x0000000602088981 */ /* 0x0080a8000c1e1500 */
[----:B0-----:R-:W3:Y:S04]  /*297d0*/  LDL R2, [R1+0xf40] ;  /* 0x000f400001027983 */ /* 0x001ee80000100800 */
[----:B------:R-:W3:Y:S02]  /*297e0*/  LDL R3, [R1+0xf44] ;  /* 0x000f440001037983 */ /* 0x000ee40000100800 */
[----:B---3--:R-:W-:-:S04]  /*297f0*/  @!P0 LOP3.LUT R3, R3, R2, RZ, 0x3c, !PT ;  /* 0x0000000203038212 */ /* 0x008fc800078e3cff */
[----:B------:R-:W-:-:S04]  /*29800*/  @!P0 LOP3.LUT R2, R3, R2, RZ, 0x3c, !PT ;  /* 0x0000000203028212 */ /* 0x000fc800078e3cff */
[----:B------:R-:W-:-:S05]  /*29810*/  @!P0 LOP3.LUT R3, R3, R2, RZ, 0x3c, !PT ;  /* 0x0000000203038212 */ /* 0x000fca00078e3cff */
[----:B------:R-:W3:Y:S04]  /*29820*/  @!P0 LDG.E.U16 R26, [R2.64] ;  /* 0x00000006021a8981 */ /* 0x000ee8000c1e1500 */
[----:B--2---:R0:W-:Y:S04]  /*29830*/  STL [R1+0x78], R8 ;  /* 0x0000780801007387 */ /* 0x0041e80000100800 */
[----:B0-----:R-:W2:Y:S04]  /*29840*/  LDL R8, [R1+0xe04] ;  /* 0x000e040001087983 */ /* 0x001ea80000100800 */
[----:B---3--:R0:W-:Y:S04]  /*29850*/  STL [R1+0x74], R26 ;  /* 0x0000741a01007387 */ /* 0x0081e80000100800 */
[----:B0-----:R-:W3:Y:S04]  /*29860*/  LDL.LU R26, [R1+0x3c8c] ;  /* 0x003c8c00011a7983 */ /* 0x001ee80000300800 */
[----:B------:R-:W2:Y:S04]  /*29870*/  LDL R2, [R1+0xf00] ;  /* 0x000f000001027983 */ /* 0x000ea80000100800 */
[----:B------:R-:W2:Y:S01]  /*29880*/  LDL R3, [R1+0xf04] ;  /* 0x000f040001037983 */ /* 0x000ea20000100800 */
[----:B------:R-:W-:-:S02]  /*29890*/  PRMT R22, RZ, 0x7610, R22 ;  /* 0x00007610ff167816 */ /* 0x000fc40000000016 */
[----:B--2---:R-:W-:-:S04]  /*298a0*/  @!P0 LOP3.LUT R3, R3, R2, RZ, 0x3c, !PT ;  /* 0x0000000203038212 */ /* 0x004fc800078e3cff */
[----:B------:R-:W-:-:S04]  /*298b0*/  @!P0 LOP3.LUT R2, R3, R2, RZ, 0x3c, !PT ;  /* 0x0000000203028212 */ /* 0x000fc800078e3cff */
[----:B------:R-:W-:-:S05]  /*298c0*/  @!P0 LOP3.LUT R3, R3, R2, RZ, 0x3c, !PT ;  /* 0x0000000203038212 */ /* 0x000fca00078e3cff */
[----:B------:R-:W2:Y:S04]  /*298d0*/  @!P0 LDG.E.U16 R22, [R2.64] ;  /* 0x0000000602168981 */ /* 0x000ea8000c1e1500 */
[----:B--2---:R0:W-:Y:S04]  /*298e0*/  STL [R1+0x70], R22 ;  /* 0x0000701601007387 */ /* 0x0041e80000100800 */
[----:B0-----:R-:W2:Y:S04]  /*298f0*/  LDL.LU R22, [R1+0x3c88] ;  /* 0x003c880001167983 */ /* 0x001ea80000300800 */
        /* <DEDUP_REMOVED lines=21> */
[----:B------:R-:W-:Y:S02]  /*29a50*/  PRMT R5, RZ, 0x7610, R5 ;  /* 0x00007610ff057816 */ /* 0x000fe40000000005 */
[----:B--2---:R-:W-:-:S04]  /*29a60*/  @!P0 LOP3.LUT R3, R3, R2, RZ, 0x3c, !PT ;  /* 0x0000000203038212 */ /* 0x004fc800078e3cff */
[----:B------:R-:W-:-:S04]  /*29a70*/  @!P0 LOP3.LUT R2, R3, R2, RZ, 0x3c, !PT ;  /* 0x0000000203028212 */ /* 0x000fc800078e3cff */
[----:B------:R-:W-:-:S05]  /*29a80*/  @!P0 LOP3.LUT R3, R3, R2, RZ, 0x3c, !PT ;  /* 0x0000000203038212 */ /* 0x000fca00078e3cff */
[----:B------:R0:W2:Y:S02]  /*29a90*/  @!P0 LDG.E.U16 R6, [R2.64] ;  /* 0x0000000602068981 */ /* 0x0000a4000c1e1500 */
[----:B0-----:R-:W-:Y:S02]  /*29aa0*/  @!P0 IMAD.MOV.U32 R2, RZ, RZ, R8 ;  /* 0x000000ffff028224 */ /* 0x001fe400078e0008 */
[----:B----4-:R-:W-:-:S05]  /*29ab0*/  @!P0 IMAD.MOV.U32 R3, RZ, RZ, R9 ;  /* 0x000000ffff038224 */ /* 0x010fca00078e0009 */
[----:B------:R-:W4:Y:S04]  /*29ac0*/  @!P0 LDG.E.U16 R5, [R2.64] ;  /* 0x0000000602058981 */ /* 0x000f28000c1e1500 */
[----:B--2---:R0:W-:Y:S04]  /*29ad0*/  STL [R1+0x64], R6 ;  /* 0x0000640601007387 */ /* 0x0041e80000100800 */
[----:B0-----:R-:W2:Y:S04]  /*29ae0*/  LDL.LU R6, [R1+0x3c7c] ;  /* 0x003c7c0001067983 */ /* 0x001ea80000300800 */
[----:B------:R-:W2:Y:S04]  /*29af0*/  LDL R9, [R1+0xcc0] ;  /* 0x000cc00001097983 */ /* 0x000ea80000100800 */
[----:B------:R-:W2:Y:S04]  /*29b00*/  LDL R8, [R1+0xcc4] ;  /* 0x000cc40001087983 */ /* 0x000ea80000100800 */
[----:B----4-:R0:W-:Y:S04]  /*29b10*/  STL [R1+0x10], R5 ;  /* 0x0000100501007387 */ /* 0x0101e80000100800 */
[----:B0-----:R-:W4:Y:S04]  /*29b20*/  LDL.LU R5, [R1+0x3c78] ;  /* 0x003c780001057983 */ /* 0x001f280000300800 */
        /* <DEDUP_REMOVED lines=16> */
[----:B--2---:R0:W-:Y:S04]  /*29c30*/  STL [R1], R12 ;  /* 0x0000000c01007387 */ /* 0x0041e80000100800 */
[----:B0-----:R-:W2:Y:S04]  /*29c40*/  LDL.LU R12, [R1+0x3c70] ;  /* 0x003c7000010c7983 */ /* 0x001ea80000300800 */
[----:B------:R-:W2:Y:S04]  /*29c50*/  LDL R2, [R1+0xd40] ;  /* 0x000d400001027983 */ /* 0x000ea80000100800 */
[----:B------:R-:W2:Y:S01]  /*29c60*/  LDL R3, [R1+0xd44] ;  /* 0x000d440001037983 */ /* 0x000ea20000100800 */
[----:B---3--:R-:W-:-:S02]  /*29c70*/  PRMT R26, RZ, 0x7610, R26 ;  /* 0x00007610ff1a7816 */ /* 0x008fc4000000001a */
[----:B--2---:R-:W-:-:S04]  /*29c80*/  @!P0 LOP3.LUT R3, R3, R2, RZ, 0x3c, !PT ;  /* 0x0000000203038212 */ /* 0x004fc800078e3cff */
[----:B------:R-:W-:-:S04]  /*29c90*/  @!P0 LOP3.LUT R2, R3, R2, RZ, 0x3c, !PT ;  /* 0x0000000203028212 */ /* 0x000fc800078e3cff */
[----:B------:R-:W-:-:S05]  /*29ca0*/  @!P0 LOP3.LUT R3, R3, R2, RZ, 0x3c, !PT ;  /* 0x0000000203038212 */ /* 0x000fca00078e3cff */
[----:B------:R0:W2:Y:S04]  /*29cb0*/  @!P0 LDG.E.U16 R26, [R2.64] ;  /* 0x00000006021a8981 */ /* 0x0000a8000c1e1500 */
[----:B0-----:R-:W3:Y:S04]  /*29cc0*/  LDL R2, [R1+0xd00] ;  /* 0x000d000001027983 */ /* 0x001ee80000100800 */
[----:B------:R-:W3:Y:S01]  /*29cd0*/  LDL R3, [R1+0xd04] ;  /* 0x000d040001037983 */ /* 0x000ee20000100800 */
[----:B------:R-:W-:Y:S02]  /*29ce0*/  PRMT R22, RZ, 0x7610, R22 ;  /* 0x00007610ff167816 */ /* 0x000fe40000000016 */
[----:B---3--:R-:W-:-:S04]  /*29cf0*/  @!P0 LOP3.LUT R3, R3, R2, RZ, 0x3c, !PT ;  /* 0x0000000203038212 */ /* 0x008fc800078e3cff */
[----:B------:R-:W-:-:S04]  /*29d00*/  @!P0 LOP3.LUT R2, R3, R2, RZ, 0x3c, !PT ;  /* 0x0000000203028212 */ /* 0x000fc800078e3cff */
[----:B------:R-:W-:-:S05]  /*29d10*/  @!P0 LOP3.LUT R3, R3, R2, RZ, 0x3c, !PT ;  /* 0x0000000203038212 */ /* 0x000fca00078e3cff */
[----:B------:R0:W3:Y:S01]  /*29d20*/  @!P0 LDG.E.U16 R22, [R2.64] ;  /* 0x0000000602168981 */ /* 0x0000e2000c1e1500 */
[----:B------:R-:W-:-:S03]  /*29d30*/  PRMT R18, RZ, 0x7610, R18 ;  /* 0x00007610ff127816 */ /* 0x000fc60000000012 */
[----:B--2---:R-:W-:Y:S01]  /*29d40*/  STL [R1+0x3bf4], R26 ;  /* 0x003bf41a01007387 */ /* 0x004fe20000100800 */
[----:B0-----:R-:W-:Y:S02]  /*29d50*/  @!P0 IMAD.MOV.U32 R2, RZ, RZ, R8 ;  /* 0x000000ffff028224 */ /* 0x001fe400078e0008 */
[----:B------:R-:W-:-:S05]  /*29d60*/  @!P0 IMAD.MOV.U32 R3, RZ, RZ, R9 ;  /* 0x000000ffff038224 */ /* 0x000fca00078e0009 */
[----:B------:R0:W2:Y:S04]  /*29d70*/  @!P0 LDG.E.U16 R18, [R2.64] ;  /* 0x0000000602128981 */ /* 0x0000a8000c1e1500 */
[----:B---3--:R1:W-:Y:S04]  /*29d80*/  STL [R1+0x3bf8], R22 ;  /* 0x003bf81601007387 */ /* 0x0083e80000100800 */
[----:B0-----:R-:W3:Y:S04]  /*29d90*/  LDL R2, [R1+0xc80] ;  /* 0x000c800001027983 */ /* 0x001ee80000100800 */
[----:B------:R-:W3:Y:S01]  /*29da0*/  LDL R3, [R1+0xc84] ;  /* 0x000c840001037983 */ /* 0x000ee20000100800 */
[----:B------:R-:W-:-:S03]  /*29db0*/  PRMT R7, RZ, 0x7610, R7 ;  /* 0x00007610ff077816 */ /* 0x000fc60000000007 */
[----:B-1----:R-:W4:Y:S04]  /*29dc0*/  LDL R22, [R1+0xbc4] ;  /* 0x000bc40001167983 */ /* 0x002f280000100800 */
[----:B------:R-:W4:Y:S04]  /*29dd0*/  LDL R9, [R1+0xb9c] ;  /* 0x000b9c0001097983 */ /* 0x000f280000100800 */
[----:B------:R-:W4:Y:S04]  /*29de0*/  LDL R8, [R1+0x131c] ;  /* 0x00131c0001087983 */ /* 0x000f280000100800 */
[----:B--2---:R-:W-:Y:S01]  /*29df0*/  STL [R1+0x3bfc], R18 ;  /* 0x003bfc1201007387 */ /* 0x004fe20000100800 */
[----:B---3--:R-:W-:-:S04]  /*29e00*/  @!P0 LOP3.LUT R3, R3, R2, RZ, 0x3c, !PT ;  /* 0x0000000203038212 */ /* 0x008fc800078e3cff */
[----:B------:R-:W-:-:S04]  /*29e10*/  @!P0 LOP3.LUT R2, R3, R2, RZ, 0x3c, !PT ;  /* 0x0000000203028212 */ /* 0x000fc800078e3cff */
[----:B------:R-:W-:-:S05]  /*29e20*/  @!P0 LOP3.LUT R3, R3, R2, RZ, 0x3c, !PT ;  /* 0x0000000203038212 */ /* 0x000fca00078e3cff */
[----:B------:R0:W2:Y:S04]  /*29e30*/  @!P0 LDG.E.U16 R7, [R2.64] ;  /* 0x0000000602078981 */ /* 0x0000a8000c1e1500 */
[----:B0-----:R-:W3:Y:S04]  /*29e40*/  LDL R2, [R1+0xc40] ;  /* 0x000c400001027983 */ /* 0x001ee80000100800 */
[----:B------:R-:W3:Y:S01]  /*29e50*/  LDL R3, [R1+0xc44] ;  /* 0x000c440001037983 */ /* 0x000ee20000100800 */
[----:B------:R-:W-:-:S03]  /*29e60*/  PRMT R6, RZ, 0x7610, R6 ;  /* 0x00007610ff067816 */ /* 0x000fc60000000006 */
[----:B--2---:R-:W-:Y:S01]  /*29e70*/  STL [R1+0x3c00], R7 ;  /* 0x003c000701007387 */ /* 0x004fe20000100800 */
[----:B---3--:R-:W-:-:S04]  /*29e80*/  @!P0 LOP3.LUT R3, R3, R2, RZ, 0x3c, !PT ;  /* 0x0000000203038212 */ /* 0x008fc800078e3cff */
[----:B------:R-:W-:-:S04]  /*29e90*/  @!P0 LOP3.LUT R2, R3, R2, RZ, 0x3c, !PT ;  /* 0x0000000203028212 */ /* 0x000fc800078e3cff */
[----:B------:R-:W-:-:S05]  /*29ea0*/  @!P0 LOP3.LUT R3, R3, R2, RZ, 0x3c, !PT ;  /* 0x0000000203038212 */ /* 0x000fca00078e3cff */
[----:B------:R0:W2:Y:S04]  /*29eb0*/  @!P0 LDG.E.U16 R6, [R2.64] ;  /* 0x0000000602068981 */ /* 0x0000a8000c1e1500 */
[----:B0-----:R-:W3:Y:S04]  /*29ec0*/  LDL R2, [R1+0xc00] ;  /* 0x000c000001027983 */ /* 0x001ee80000100800 */
[----:B------:R-:W3:Y:S01]  /*29ed0*/  LDL R3, [R1+0xc04] ;  /* 0x000c040001037983 */ /* 0x000ee20000100800 */
[----:B----4-:R-:W-:-:S03]  /*29ee0*/  PRMT R5, RZ, 0x7610, R5 ;  /* 0x00007610ff057816 */ /* 0x010fc60000000005 */
[----:B--2---:R-:W-:Y:S01]  /*29ef0*/  STL [R1+0x3c04], R6 ;  /* 0x003c040601007387 */ /* 0x004fe20000100800 */
[----:B---3--:R-:W-:-:S04]  /*29f00*/  @!P0 LOP3.LUT R3, R3, R2, RZ, 0x3c, !PT ;  /* 0x0000000203038212 */ /* 0x008fc800078e3cff */
[----:B------:R-:W-:-:S04]  /*29f10*/  @!P0 LOP3.LUT R2, R3, R2, RZ, 0x3c, !PT ;  /* 0x0000000203028212 */ /* 0x000fc800078e3cff */
[----:B------:R-:W-:-:S05]  /*29f20*/  @!P0 LOP3.LUT R3, R3, R2, RZ, 0x3c, !PT ;  /* 0x0000000203038212 */ /* 0x000fca00078e3cff */
[----:B------:R0:W2:Y:S04]  /*29f30*/  @!P0 LDG.E.U16 R5, [R2.64] ;  /* 0x0000000602058981 */ /* 0x0000a8000c1e1500 */
[----:B0-----:R-:W3:Y:S01]  /*29f40*/  LDL R3, [R1+0xbc0] ;  /* 0x000bc00001037983 */ /* 0x001ee20000100800 */
[----:B------:R-:W-:Y:S01]  /*29f50*/  PRMT R4, RZ, 0x7610, R4 ;  /* 0x00007610ff047816 */ /* 0x000fe20000000004 */
[----:B------:R-:W-:-:S05]  /*29f60*/  @!P0 IMAD.MOV.U32 R2, RZ, RZ, R22 ;  /* 0x000000ffff028224 */ /* 0x000fca00078e0016 */
[----:B---3--:R0:W3:Y:S04]  /*29f70*/  @!P0 LDG.E.U16 R4, [R2.64] ;  /* 0x0000000602048981 */ /* 0x0080e8000c1e1500 */
[----:B--2---:R-:W-:Y:S01]  /*29f80*/  STL [R1+0x3c08], R5 ;  /* 0x003c080501007387 */ /* 0x004fe20000100800 */
[----:B0-----:R-:W-:-:S06]  /*29f90*/  PRMT R3, RZ, 0x7610, R3 ;  /* 0x00007610ff037816 */ /* 0x001fcc0000000003 */
[----:B------:R0:W2:Y:S04]  /*29fa0*/  @!P0 LDG.E.U16 R3, [R8.64] ;  /* 0x0000000608038981 */ /* 0x0000a8000c1e1500 */
[----:B---3--:R-:W-:Y:S04]  /*29fb0*/  STL [R1+0x3c0c], R4 ;  /* 0x003c0c0401007387 */ /* 0x008fe80000100800 */
[----:B0-----:R-:W3:Y:S04]  /*29fc0*/  LDL R8, [R1+0x1320] ;  /* 0x0013200001087983 */ /* 0x001ee80000100800 */
[----:B------:R-:W3:Y:S01]  /*29fd0*/  LDL R9, [R1+0x135c] ;  /* 0x00135c0001097983 */ /* 0x000ee20000100800 */
[----:B------:R-:W-:-:S03]  /*29fe0*/  PRMT R2, RZ, 0x7610, R2 ;  /* 0x00007610ff027816 */ /* 0x000fc60000000002 */
        /* <DEDUP_REMOVED lines=12> */
[----:B------:R-:W3:Y:S04]  /*2a0b0*/  @!P0 LDG.E.U16 R15, [R8.64] ;  /* 0x00000006080f8981 */ /* 0x000ee8000c1e1500 */
[----:B--2---:R-:W-:Y:S04]  /*2a0c0*/  STL [R1+0x3c14], R2 ;  /* 0x003c140201007387 */ /* 0x004fe80000100800 */
[----:B---3--:R0:W-:Y:S04]  /*2a0d0*/  STL [R1+0x60], R15 ;  /* 0x0000600f01007387 */ /* 0x0081e80000100800 */
[----:B0-----:R-:W2:Y:S04]  /*2a0e0*/  LDL.LU R15, [R1+0x3c6c] ;  /* 0x003c6c00010f7983 */ /* 0x001ea80000300800 */
[----:B------:R-:W3:Y:S04]  /*2a0f0*/  LDL R8, [R1+0x12b8] ;  /* 0x0012b80001087983 */ /* 0x000ee80000100800 */
[----:B------:R-:W3:Y:S01]  /*2a100*/  LDL R9, [R1+0x12bc] ;  /* 0x0012bc0001097983 */ /* 0x000ee20000100800 */
[----:B------:R-:W-:-:S02]  /*2a110*/  PRMT R14, RZ, 0x7610, R14 ;  /* 0x00007610ff0e7816 */ /* 0x000fc4000000000e */
        /* <DEDUP_REMOVED lines=21> */
[----:B------:R-:W2:Y:S01]  /*2a270*/  @!P0 LDG.E.U16 R10, [R8.64] ;  /* 0x00000006080a8981 */ /* 0x000ea2000c1e1500 */
[----:B------:R-:W-:-:S03]  /*2a280*/  PRMT R28, RZ, 0x7610, R28 ;  /* 0x00007610ff1c7816 */ /* 0x000fc6000000001c */
[----:B--2---:R0:W-:Y:S04]  /*2a290*/  STL [R1+0x54], R10 ;  /* 0x0000540a01007387 */ /* 0x0041e80000100800 */
[----:B0-----:R-:W2:Y:S04]  /*2a2a0*/  LDL.LU R10, [R1+0x3c60] ;  /* 0x003c6000010a7983 */ /* 0x001ea80000300800 */
[----:B------:R-:W2:Y:S01]  /*2a2b0*/  LDL R9, [R1+0x11f8] ;  /* 0x0011f80001097983 */ /* 0x000ea20000100800 */
[----:B----4-:R-:W-:-:S03]  /*2a2c0*/  @!P0 IMAD.MOV.U32 R8, RZ, RZ, R22 ;  /* 0x000000ffff088224 */ /* 0x010fc600078e0016 */
[----:B------:R-:W4:Y:S04]  /*2a2d0*/  LDL R22, [R1+0x10bc] ;  /* 0x0010bc0001167983 */ /* 0x000f280000100800 */
[----:B--2---:R-:W2:Y:S04]  /*2a2e0*/  @!P0 LDG.E.U16 R28, [R8.64] ;  /* 0x00000006081c8981 */ /* 0x004ea8000c1e1500 */
        /* <DEDUP_REMOVED lines=8> */
[----:B------:R0:W2:Y:S04]  /*2a370*/  @!P0 LDG.E.U16 R13, [R8.64] ;  /* 0x00000006080d8981 */ /* 0x0000a8000c1e1500 */
[----:B0-----:R-:W2:Y:S04]  /*2a380*/  LDL R8, [R1+0x1178] ;  /* 0x0011780001087983 */ /* 0x001ea80000100800 */
[----:B------:R-:W2:Y:S01]  /*2a390*/  LDL R9, [R1+0x117c] ;  /* 0x00117c0001097983 */ /* 0x000ea20000100800 */
[----:B------:R-:W-:Y:S02]  /*2a3a0*/  PRMT R24, RZ, 0x7610, R24 ;  /* 0x00007610ff187816 */ /* 0x000fe40000000018 */
[----:B--2---:R-:W-:-:S04]  /*2a3b0*/  @!P0 LOP3.LUT R9, R9, R8, RZ, 0x3c, !PT ;  /* 0x0000000809098212 */ /* 0x004fc800078e3cff */
[----:B------:R-:W-:-:S04]  /*2a3c0*/  @!P0 LOP3.LUT R8, R9, R8, RZ, 0x3c, !PT ;  /* 0x0000000809088212 */ /* 0x000fc800078e3cff */
[----:B------:R-:W-:-:S05]  /*2a3d0*/  @!P0 LOP3.LUT R9, R9, R8, RZ, 0x3c, !PT ;  /* 0x0000000809098212 */ /* 0x000fca00078e3cff */
[----:B------:R-:W2:Y:S04]  /*2a3e0*/  @!P0 LDG.E.U16 R24, [R8.64] ;  /* 0x0000000608188981 */ /* 0x000ea8000c1e1500 */
[----:B------:R0:W-:Y:S04]  /*2a3f0*/  STL [R1+0x4c], R13 ;  /* 0x00004c0d01007387 */ /* 0x0001e80000100800 */
[----:B0-----:R-:W3:Y:S04]  /*2a400*/  LDL R13, [R1+0x107c] ;  /* 0x00107c00010d7983 */ /* 0x001ee80000100800 */
        /* <DEDUP_REMOVED lines=20> */
[----:B------:R-:W2:Y:S01]  /*2a550*/  LDL R9, [R1+0x10b8] ;  /* 0x0010b80001097983 */ /* 0x000ea20000100800 */
[----:B------:R-:W-:Y:S01]  /*2a560*/  PRMT R4, RZ, 0x7610, R4 ;  /* 0x00007610ff047816 */ /* 0x000fe20000000004 */
[----:B----4-:R-:W-:Y:S01]  /*2a570*/  @!P0 IMAD.MOV.U32 R8, RZ, RZ, R22 ;  /* 0x000000ffff088224 */ /* 0x010fe200078e0016 */
[----:B------:R-:W-:Y:S01]  /*2a580*/  PRMT R5, RZ, 0x7610, R5 ;  /* 0x00007610ff057816 */ /* 0x000fe20000000005 */
[----:B------:R-:W4:Y:S04]  /*2a590*/  LDL R22, [R1+0xf78] ;  /* 0x000f780001167983 */ /* 0x000f280000100800 */
[----:B--2---:R0:W2:Y:S04]  /*2a5a0*/  @!P0 LDG.E.U16 R4, [R8.64] ;  /* 0x0000000608048981 */ /* 0x0040a8000c1e1500 */
[----:B0-----:R-:W4:Y:S01]  /*2a5b0*/  LDL R9, [R1+0x1078] ;  /* 0x0010780001097983 */ /* 0x001f220000100800 */
[----:B---3--:R-:W-:-:S03]  /*2a5c0*/  @!P0 IMAD.MOV.U32 R8, RZ, RZ, R13 ;  /* 0x000000ffff088224 */ /* 0x008fc600078e000d */
[----:B--2---:R0:W-:Y:S01]  /*2a5d0*/  STL [R1+0x3c], R4 ;  /* 0x00003c0401007387 */ /* 0x0041e20000100800 */
[----:B------:R-:W-:Y:S01]  /*2a5e0*/  PRMT R16, RZ, 0x7610, R16 ;  /* 0x00007610ff107816 */ /* 0x000fe20000000010 */
[----:B------:R-:W2:Y:S02]  /*2a5f0*/  LDL R13, [R1+0xf38] ;  /* 0x000f3800010d7983 */ /* 0x000ea40000100800 */
[----:B----4-:R1:W3:Y:S04]  /*2a600*/  @!P0 LDG.E.U16 R5, [R8.64] ;  /* 0x0000000608058981 */ /* 0x0102e8000c1e1500 */
[----:B0-----:R-:W4:Y:S04]  /*2a610*/  LDL R4, [R1+0xf7c] ;  /* 0x000f7c0001047983 */ /* 0x001f280000100800 */
[----:B-1----:R-:W2:Y:S04]  /*2a620*/  LDL R8, [R1+0x1038] ;  /* 0x0010380001087983 */ /* 0x002ea80000100800 */
[----:B------:R-:W2:Y:S02]  /*2a630*/  LDL R9, [R1+0x103c] ;  /* 0x00103c0001097983 */ /* 0x000ea40000100800 */
[----:B--2---:R-:W-:-:S04]  /*2a640*/  @!P0 LOP3.LUT R9, R9, R8, RZ, 0x3c, !PT ;  /* 0x0000000809098212 */ /* 0x004fc800078e3cff */
[----:B------:R-:W-:-:S04]  /*2a650*/  @!P0 LOP3.LUT R8, R9, R8, RZ, 0x3c, !PT ;  /* 0x0000000809088212 */ /* 0x000fc800078e3cff */
[----:B------:R-:W-:-:S05]  /*2a660*/  @!P0 LOP3.LUT R9, R9, R8, RZ, 0x3c, !PT ;  /* 0x0000000809098212 */ /* 0x000fca00078e3cff */
[----:B------:R-:W2:Y:S04]  /*2a670*/  @!P0 LDG.E.U16 R16, [R8.64] ;  /* 0x0000000608108981 */ /* 0x000ea8000c1e1500 */
[----:B---3--:R0:W-:Y:S04]  /*2a680*/  STL [R1+0x38], R5 ;  /* 0x0000380501007387 */ /* 0x0081e80000100800 */
[----:B0-----:R-:W3:Y:S04]  /*2a690*/  LDL R5, [R1+0xf3c] ;  /* 0x000f3c0001057983 */ /* 0x001ee80000100800 */
[----:B--2---:R0:W-:Y:S04]  /*2a6a0*/  STL [R1+0x34], R16 ;  /* 0x0000341001007387 */ /* 0x0041e80000100800 */
[----:B0-----:R-:W2:Y:S01]  /*2a6b0*/  LDL.LU R16, [R1+0x3c50] ;  /* 0x003c500001107983 */ /* 0x001ea20000300800 */
[----:B------:R-:W2:Y:S01]  /*2a6c0*/  LDL R9, [R1+0xff8] ;  /* 0x000ff80001097983 */ /* 0x000ea20000100800 */
[----:B------:R-:W-:Y:S01]  /*2a6d0*/  PRMT R7, RZ, 0x7610, R7 ;  /* 0x00007610ff077816 */ /* 0x000fe20000000007 */
[----:B------:R-:W-:Y:S01]  /*2a6e0*/  @!P0 IMAD.MOV.U32 R8, RZ, RZ, R12 ;  /* 0x000000ffff088224 */ /* 0x000fe200078e000c */
[----:B------:R-:W-:Y:S01]  /*2a6f0*/  PRMT R26, RZ, 0x7610, R26 ;  /* 0x00007610ff1a7816 */ /* 0x000fe2000000001a */
[----:B------:R-:W3:Y:S04]  /*2a700*/  LDL R12, [R1+0xef8] ;  /* 0x000ef800010c7983 */ /* 0x000ee80000100800 */
[----:B--2---:R0:W2:Y:S04]  /*2a710*/  @!P0 LDG.E.U16 R7, [R8.64] ;  /* 0x0000000608078981 */ /* 0x0040a8000c1e1500 */
[----:B0-----:R-:W2:Y:S04]  /*2a720*/  LDL R8, [R1+0xfb8] ;  /* 0x000fb80001087983 */ /* 0x001ea80000100800 */
[----:B------:R-:W2:Y:S02]  /*2a730*/  LDL R9, [R1+0xfbc] ;  /* 0x000fbc0001097983 */ /* 0x000ea40000100800 */
[----:B--2---:R-:W-:-:S04]  /*2a740*/  @!P0 LOP3.LUT R9, R9, R8, RZ, 0x3c, !PT ;  /* 0x0000000809098212 */ /* 0x004fc800078e3cff */
[----:B------:R-:W-:-:S04]  /*2a750*/  @!P0 LOP3.LUT R8, R9, R8, RZ, 0x3c, !PT ;  /* 0x0000000809088212 */ /* 0x000fc800078e3cff */
[----:B------:R-:W-:-:S05]  /*2a760*/  @!P0 LOP3.LUT R9, R9, R8, RZ, 0x3c, !PT ;  /* 0x0000000809098212 */ /* 0x000fca00078e3cff */
[----:B------:R4:W2:Y:S04]  /*2a770*/  @!P0 LDG.E.U16 R26, [R8.64] ;  /* 0x00000006081a8981 */ /* 0x0008a8000c1e1500 */
[----:B------:R0:W-:Y:S01]  /*2a780*/  STL [R1+0x30], R7 ;  /* 0x0000300701007387 */ /* 0x0001e20000100800 */
[----:B------:R-:W-:-:S03]  /*2a790*/  PRMT R18, RZ, 0x7610, R18 ;  /* 0x00007610ff127816 */ /* 0x000fc60000000012 */
[----:B0-----:R-:W2:Y:S01]  /*2a7a0*/  LDL R7, [R1+0xefc] ;  /* 0x000efc0001077983 */ /* 0x001ea20000100800 */
[----:B----4-:R-:W-:Y:S02]  /*2a7b0*/  @!P0 IMAD.MOV.U32 R8, RZ, RZ, R4 ;  /* 0x000000ffff088224 */ /* 0x010fe400078e0004 */
[----:B------:R-:W-:Y:S01]  /*2a7c0*/  @!P0 IMAD.MOV.U32 R9, RZ, RZ, R22 ;  /* 0x000000ffff098224 */ /* 0x000fe200078e0016 */
[----:B------:R-:W-:-:S04]  /*2a7d0*/  PRMT R3, RZ, 0x7610, R3 ;  /* 0x00007610ff037816 */ /* 0x000fc80000000003 */
[----:B------:R3:W4:Y:S02]  /*2a7e0*/  @!P0 LDG.E.U16 R18, [R8.64] ;  /* 0x0000000608128981 */ /* 0x000724000c1e1500 */
[----:B---3--:R-:W-:Y:S02]  /*2a7f0*/  @!P0 IMAD.MOV.U32 R8, RZ, RZ, R5 ;  /* 0x000000ffff088224 */ /* 0x008fe400078e0005 */
[----:B------:R-:W-:-:S05]  /*2a800*/  @!P0 IMAD.MOV.U32 R9, RZ, RZ, R13 ;  /* 0x000000ffff098224 */ /* 0x000fca00078e000d */
[----:B------:R0:W3:Y:S04]  /*2a810*/  @!P0 LDG.E.U16 R3, [R8.64] ;  /* 0x0000000608038981 */ /* 0x0000e8000c1e1500 */
[----:B--2---:R1:W-:Y:S01]  /*2a820*/  STL [R1+0x2c], R26 ;  /* 0x00002c1a01007387 */ /* 0x0043e20000100800 */
[----:B------:R-:W2:Y:S01]  /*2a830*/  LDL R4, [R1+0xebc] ;  /* 0x000ebc0001047983 */ /* 0x000ea20000100800 */
[----:B------:R-:W-:Y:S01]  /*2a840*/  PRMT R6, RZ, 0x7610, R6 ;  /* 0x00007610ff067816 */ /* 0x000fe20000000006 */
[----:B0-----:R-:W-:Y:S01]  /*2a850*/  @!P0 IMAD.MOV.U32 R9, RZ, RZ, R12 ;  /* 0x000000ffff098224 */ /* 0x001fe200078e000c */
[----:B------:R-:W-:Y:S01]  /*2a860*/  PRMT R2, RZ, 0x7610, R2 ;  /* 0x00007610ff027816 */ /* 0x000fe20000000002 */
[----:B------:R-:W2:Y:S04]  /*2a870*/  LDL R22, [R1+0xe78] ;  /* 0x000e780001167983 */ /* 0x000ea80000100800 */
[----:B-1----:R-:W2:Y:S01]  /*2a880*/  LDL R26, [R1+0xeb8] ;  /* 0x000eb800011a7983 */ /* 0x002ea20000100800 */
[----:B------:R-:W-:-:S05]  /*2a890*/  @!P0 IMAD.MOV.U32 R8, RZ, RZ, R7 ;  /* 0x000000ffff088224 */ /* 0x000fca00078e0007 */
[----:B------:R2:W2:Y:S04]  /*2a8a0*/  @!P0 LDG.E.U16 R6, [R8.64] ;  /* 0x0000000608068981 */ /* 0x0004a8000c1e1500 */
[----:B----4-:R0:W-:Y:S01]  /*2a8b0*/  STL [R1+0x28], R18 ;  /* 0x0000281201007387 */ /* 0x0101e20000100800 */
[----:B------:R-:W4:Y:S03]  /*2a8c0*/  LDL R5, [R1+0xe38] ;  /* 0x000e380001057983 */ /* 0x000f260000100800 */
[----:B0-----:R-:W4:Y:S04]  /*2a8d0*/  LDL R18, [R1+0xe7c] ;  /* 0x000e7c0001127983 */ /* 0x001f280000100800 */
[----:B---3--:R0:W-:Y:S01]  /*2a8e0*/  STL [R1+0x24], R3 ;  /* 0x0000240301007387 */ /* 0x0081e20000100800 */
[----:B------:R-:W3:Y:S02]  /*2a8f0*/  LDL R13, [R1+0xdf8] ;  /* 0x000df800010d7983 */ /* 0x000ee40000100800 */
[----:B------:R-:W3:Y:S02]  /*2a900*/  LDL R12, [R1+0xdfc] ;  /* 0x000dfc00010c7983 */ /* 0x000ee40000100800 */
[----:B------:R-:W3:Y:S01]  /*2a910*/  LDL R7, [R1+0xdb8] ;  /* 0x000db80001077983 */ /* 0x000ee20000100800 */
[----:B0-----:R-:W3:Y:S01]  /*2a920*/  LDL R3, [R1+0xe3c] ;  /* 0x000e3c0001037983 */ /* 0x001ee20000100800 */
[----:B--2---:R-:W-:-:S02]  /*2a930*/  @!P0 IMAD.MOV.U32 R8, RZ, RZ, R4 ;  /* 0x000000ffff088224 */ /* 0x004fc400078e0004 */
[----:B------:R-:W-:-:S05]  /*2a940*/  @!P0 IMAD.MOV.U32 R9, RZ, RZ, R26 ;  /* 0x000000ffff098224 */ /* 0x000fca00078e001a */
[----:B------:R4:W2:Y:S04]  /*2a950*/  @!P0 LDG.E.U16 R2, [R8.64] ;  /* 0x0000000608028981 */ /* 0x0008a8000c1e1500 */
[----:B------:R0:W-:Y:S01]  /*2a960*/  STL [R1+0x20], R6 ;  /* 0x0000200601007387 */ /* 0x0001e20000100800 */
[----:B------:R-:W2:Y:S01]  /*2a970*/  LDL R4, [R1+0xd78] ;  /* 0x000d780001047983 */ /* 0x000ea20000100800 */
[----:B------:R-:W-:Y:S02]  /*2a980*/  PRMT R15, RZ, 0x7610, R15 ;  /* 0x00007610ff0f7816 */ /* 0x000fe4000000000f */
[----:B0-----:R-:W2:Y:S01]  /*2a990*/  LDL R6, [R1+0xdbc] ;  /* 0x000dbc0001067983 */ /* 0x001ea20000100800 */
[----:B----4-:R-:W-:Y:S02]  /*2a9a0*/  @!P0 IMAD.MOV.U32 R8, RZ, RZ, R18 ;  /* 0x000000ffff088224 */ /* 0x010fe400078e0012 */
[----:B------:R-:W-:-:S05]  /*2a9b0*/  @!P0 IMAD.MOV.U32 R9, RZ, RZ, R22 ;  /* 0x000000ffff098224 */ /* 0x000fca00078e0016 */
[----:B------:R0:W4:Y:S02]  /*2a9c0*/  @!P0 LDG.E.U16 R15, [R8.64] ;  /* 0x00000006080f8981 */ /* 0x000124000c1e1500 */
[----:B0-----:R-:W-:Y:S02]  /*2a9d0*/  @!P0 IMAD.MOV.U32 R9, RZ, RZ, R5 ;  /* 0x000000ffff098224 */ /* 0x001fe400078e0005 */
[----:B---3--:R-:W-:Y:S01]  /*2a9e0*/  @!P0 IMAD.MOV.U32 R8, RZ, RZ, R3 ;  /* 0x000000ffff088224 */ /* 0x008fe200078e0003 */
[----:B--2---:R0:W-:Y:S01]  /*2a9f0*/  STL [R1+0x1c], R2 ;  /* 0x00001c0201007387 */ /* 0x0041e20000100800 */
[----:B------:R-:W2:Y:S02]  /*2aa00*/  LDL R5, [R1+0xd38] ;  /* 0x000d380001057983 */ /* 0x000ea40000100800 */
[----:B------:R-:W3:Y:S01]  /*2aa10*/  LDL R3, [R1+0xd3c] ;  /* 0x000d3c0001037983 */ /* 0x000ee20000100800 */
[----:B0-----:R-:W2:Y:S01]  /*2aa20*/  LDL R2, [R1+0xd7c] ;  /* 0x000d7c0001027983 */ /* 0x001ea20000100800 */
[----:B------:R-:W-:-:S02]  /*2aa30*/  PRMT R14, RZ, 0x7610, R14 ;  /* 0x00007610ff0e7816 */ /* 0x000fc4000000000e */
[----:B------:R-:W-:-:S04]  /*2aa40*/  PRMT R11, RZ, 0x7610, R11 ;  /* 0x00007610ff0b7816 */ /* 0x000fc8000000000b */
[----:B------:R0:W3:Y:S01]  /*2aa50*/  @!P0 LDG.E.U16 R14, [R8.64] ;  /* 0x00000006080e8981 */ /* 0x0000e2000c1e1500 */
[----:B------:R-:W-:Y:S01]  /*2aa60*/  PRMT R10, RZ, 0x7610, R10 ;  /* 0x00007610ff0a7816 */ /* 0x000fe2000000000a */
[----:B0-----:R-:W-:Y:S02]  /*2aa70*/  @!P0 IMAD.MOV.U32 R8, RZ, RZ, R12 ;  /* 0x000000ffff088224 */ /* 0x001fe400078e000c */
[----:B------:R-:W-:-:S05]  /*2aa80*/  @!P0 IMAD.MOV.U32 R9, RZ, RZ, R13 ;  /* 0x000000ffff098224 */ /* 0x000fca00078e000d */
[----:B------:R0:W4:Y:S01]  /*2aa90*/  @!P0 LDG.E.U16 R11, [R8.64] ;  /* 0x00000006080b8981 */ /* 0x000122000c1e1500 */
[----:B------:R-:W-:Y:S01]  /*2aaa0*/  PRMT R28, RZ, 0x7610, R28 ;  /* 0x00007610ff1c7816 */ /* 0x000fe2000000001c */
[----:B0-----:R-:W-:Y:S02]  /*2aab0*/  @!P0 IMAD.MOV.U32 R8, RZ, RZ, R6 ;  /* 0x000000ffff088224 */ /* 0x001fe400078e0006 */
[----:B------:R-:W-:Y:S01]  /*2aac0*/  @!P0 IMAD.MOV.U32 R9, RZ, RZ, R7 ;  /* 0x000000ffff098224 */ /* 0x000fe200078e0007 */
[----:B------:R-:W-:Y:S01]  /*2aad0*/  PRMT R24, RZ, 0x7610, R24 ;  /* 0x00007610ff187816 */ /* 0x000fe20000000018 */
[----:B------:R-:W4:Y:S04]  /*2aae0*/  LDL R7, [R1+0xcf8] ;  /* 0x000cf80001077983 */ /* 0x000f280000100800 */
[----:B------:R0:W4:Y:S04]  /*2aaf0*/  @!P0 LDG.E.U16 R10, [R8.64] ;  /* 0x00000006080a8981 */ /* 0x000128000c1e1500 */
[----:B------:R-:W4:Y:S01]  /*2ab00*/  LDL R6, [R1+0xcfc] ;  /* 0x000cfc0001067983 */ /* 0x000f220000100800 */
[----:B0-----:R-:W-:-:S03]  /*2ab10*/  @!P0 IMAD.MOV.U32 R9, RZ, RZ, R4 ;  /* 0x000000ffff098224 */ /* 0x001fc600078e0004 */
[----:B------:R-:W4:Y:S01]  /*2ab20*/  LDL R4, [R1+0xcb8] ;  /* 0x000cb80001047983 */ /* 0x000f220000100800 */
[----:B--2---:R-:W-:-:S03]  /*2ab30*/  @!P0 IMAD.MOV.U32 R8, RZ, RZ, R2 ;  /* 0x000000ffff088224 */ /* 0x004fc600078e0002 */
[----:B------:R-:W2:Y:S04]  /*2ab40*/  LDL R2, [R1+0xcbc] ;  /* 0x000cbc0001027983 */ /* 0x000ea80000100800 */
[----:B------:R3:W2:Y:S02]  /*2ab50*/  @!P0 LDG.E.U16 R28, [R8.64] ;  /* 0x00000006081c8981 */ /* 0x0006a4000c1e1500 */
[----:B---3--:R-:W-:Y:S02]  /*2ab60*/  @!P0 IMAD.MOV.U32 R8, RZ, RZ, R3 ;  /* 0x000000ffff088224 */ /* 0x008fe400078e0003 */
[----:B------:R-:W-:-:S05]  /*2ab70*/  @!P0 IMAD.MOV.U32 R9, RZ, RZ, R5 ;  /* 0x000000ffff098224 */ /* 0x000fca00078e0005 */
[----:B------:R4:W3:Y:S01]  /*2ab80*/  @!P0 LDG.E.U16 R24, [R8.64] ;  /* 0x0000000608188981 */ /* 0x0008e2000c1e1500 */
[----:B------:R-:W-:Y:S01]  /*2ab90*/  PRMT R20, RZ, 0x7610, R20 ;  /* 0x00007610ff147816 */ /* 0x000fe20000000014 */
[----:B----4-:R-:W-:Y:S02]  /*2aba0*/  @!P0 IMAD.MOV.U32 R9, RZ, RZ, R7 ;  /* 0x000000ffff098224 */ /* 0x010fe400078e0007 */
[----:B------:R-:W-:-:S05]  /*2abb0*/  @!P0 IMAD.MOV.U32 R8, RZ, RZ, R6 ;  /* 0x000000ffff088224 */ /* 0x000fca00078e0006 */
[----:B------:R0:W4:Y:S04]  /*2abc0*/  @!P0 LDG.E.U16 R20, [R8.64] ;  /* 0x0000000608148981 */ /* 0x000128000c1e1500 */
[----:B--2---:R-:W-:Y:S01]  /*2abd0*/  STL [R1+0x3ba0], R28 ;  /* 0x003ba01c01007387 */ /* 0x004fe20000100800 */
[----:B------:R1:W-:Y:S03]  /*2abe0*/  STL [R1+0xc], R11 ;  /* 0x00000c0b01007387 */ /* 0x0003e60000100800 */
[----:B-1----:R-:W2:Y:S01]  /*2abf0*/  LDL R11, [R1+0xc78] ;  /* 0x000c7800010b7983 */ /* 0x002ea20000100800 */
[----:B------:R1:W-:Y:S02]  /*2ac00*/  STL [R1+0x4], R10 ;  /* 0x0000040a01007387 */ /* 0x0003e40000100800 */
[----:B------:R-:W2:Y:S02]  /*2ac10*/  LDL R5, [R1+0xc38] ;  /* 0x000c380001057983 */ /* 0x000ea40000100800 */
[----:B------:R-:W2:Y:S01]  /*2ac20*/  LDL R3, [R1+0xc3c] ;  /* 0x000c3c0001037983 */ /* 0x000ea20000100800 */
[----:B-1----:R-:W2:Y:S01]  /*2ac30*/  LDL R10, [R1+0xc7c] ;  /* 0x000c7c00010a7983 */ /* 0x002ea20000100800 */
[----:B---3--:R-:W-:Y:S02]  /*2ac40*/  STL [R1+0x3ba4], R24 ;  /* 0x003ba41801007387 */ /* 0x008fe40000100800 */
[----:B------:R-:W-:Y:S02]  /*2ac50*/  STL [R1+0x18], R15 ;  /* 0x0000180f01007387 */ /* 0x000fe40000100800 */
[----:B------:R-:W3:Y:S01]  /*2ac60*/  LDL R7, [R1+0xbf8] ;  /* 0x000bf80001077983 */ /* 0x000ee20000100800 */
[----:B------:R-:W3:Y:S01]  /*2ac70*/  LDL R6, [R1+0xbfc] ;  /* 0x000bfc0001067983 */ /* 0x000ee20000100800 */
[----:B------:R-:W-:Y:S01]  /*2ac80*/  PRMT R16, RZ, 0x7610, R16 ;  /* 0x00007610ff107816 */ /* 0x000fe20000000010 */
[----:B0-----:R-:W-:-:S02]  /*2ac90*/  @!P0 IMAD.MOV.U32 R8, RZ, RZ, R2 ;  /* 0x000000ffff088224 */ /* 0x001fc400078e0002 */
[----:B------:R-:W-:-:S05]  /*2aca0*/  @!P0 IMAD.MOV.U32 R9, RZ, RZ, R4 ;  /* 0x000000ffff098224 */ /* 0x000fca00078e0004 */
[----:B------:R0:W3:Y:S02]  /*2acb0*/  @!P0 LDG.E.U16 R16, [R8.64] ;  /* 0x0000000608108981 */ /* 0x0000e4000c1e1500 */
[----:B0-----:R-:W-:Y:S02]  /*2acc0*/  PRMT R8, RZ, 0x7610, R8 ;  /* 0x00007610ff087816 */ /* 0x001fe40000000008 */
[----:B------:R-:W-:Y:S01]  /*2acd0*/  PRMT R9, RZ, 0x7610, R9 ;  /* 0x00007610ff097816 */ /* 0x000fe20000000009 */
[----:B----4-:R-:W-:Y:S01]  /*2ace0*/  STL [R1+0x3ba8], R20 ;  /* 0x003ba81401007387 */ /* 0x010fe20000100800 */
[----:B------:R-:W-:Y:S02]  /*2acf0*/  STL [R1+0x14], R14 ;  /* 0x0000140e01007387 */ /* 0x000fe40000100800 */
[----:B------:R-:W4:Y:S02]  /*2ad00*/  LDL R4, [R1+0xbb8] ;  /* 0x000bb80001047983 */ /* 0x000f240000100800 */
[----:B------:R-:W4:Y:S01]  /*2ad10*/  LDL R2, [R1+0xbbc] ;  /* 0x000bbc0001027983 */ /* 0x000f220000100800 */
[----:B--2---:R0:W2:Y:S01]  /*2ad20*/  @!P0 LDG.E.U16 R8, [R10.64] ;  /* 0x000000060a088981 */ /* 0x0040a2000c1e1500 */
[----:B---3--:R-:W-:-:S02]  /*2ad30*/  @!P0 IMAD.MOV.U32 R13, RZ, RZ, R7 ;  /* 0x000000ffff0d8224 */ /* 0x008fc400078e0007 */
[----:B0-----:R-:W-:Y:S02]  /*2ad40*/  @!P0 IMAD.MOV.U32 R10, RZ, RZ, R3 ;  /* 0x000000ffff0a8224 */ /* 0x001fe400078e0003 */
[----:B------:R-:W-:Y:S02]  /*2ad50*/  @!P0 IMAD.MOV.U32 R11, RZ, RZ, R5 ;  /* 0x000000ffff0b8224 */ /* 0x000fe400078e0005 */
[----:B------:R-:W-:-:S03]  /*2ad60*/  @!P0 IMAD.MOV.U32 R12, RZ, RZ, R6 ;  /* 0x000000ffff0c8224 */ /* 0x000fc600078e0006 */
[----:B------:R0:W3:Y:S02]  /*2ad70*/  @!P0 LDG.E.U16 R9, [R10.64] ;  /* 0x000000060a098981 */ /* 0x0000e4000c1e1500 */
[----:B0-----:R-:W-:-:S06]  /*2ad80*/  PRMT R10, RZ, 0x7610, R10 ;  /* 0x00007610ff0a7816 */ /* 0x001fcc000000000a */
[----:B------:R4:W3:Y:S04]  /*2ad90*/  @!P0 LDG.E.U16 R10, [R12.64] ;  /* 0x000000060c0a8981 */ /* 0x0008e8000c1e1500 */
[----:B------:R-:W-:Y:S01]  /*2ada0*/  STL [R1+0x3bac], R16 ;  /* 0x003bac1001007387 */ /* 0x000fe20000100800 */
[----:B------:R-:W-:Y:S01]  /*2adb0*/  PRMT R11, RZ, 0x7610, R11 ;  /* 0x00007610ff0b7816 */ /* 0x000fe2000000000b */
[----:B----4-:R-:W-:Y:S02]  /*2adc0*/  @!P0 IMAD.MOV.U32 R12, RZ, RZ, R2 ;  /* 0x000000ffff0c8224 */ /* 0x010fe400078e0002 */
[----:B------:R-:W-:-:S05]  /*2add0*/  @!P0 IMAD.MOV.U32 R13, RZ, RZ, R4 ;  /* 0x000000ffff0d8224 */ /* 0x000fca00078e0004 */
[----:B------:R0:W4:Y:S04]  /*2ade0*/  @!P0 LDG.E.U16 R11, [R12.64] ;  /* 0x000000060c0b8981 */ /* 0x000128000c1e1500 */
[----:B--2---:R1:W-:Y:S01]  /*2adf0*/  STL [R1+0x3bb0], R8 ;  /* 0x003bb00801007387 */ /* 0x0043e20000100800 */
[----:B------:R-:W2:Y:S02]  /*2ae00*/  LDL R5, [R1+0x12e8] ;  /* 0x0012e80001057983 */ /* 0x000ea40000100800 */
[----:B------:R-:W2:Y:S01]  /*2ae10*/  LDL R3, [R1+0x1324] ;  /* 0x0013240001037983 */ /* 0x000ea20000100800 */
[----:B---3--:R3:W-:Y:S01]  /*2ae20*/  STL [R1+0x3bb4], R9 ;  /* 0x003bb40901007387 */ /* 0x0087e20000100800 */
[----:B-1----:R-:W2:Y:S03]  /*2ae30*/  LDL R8, [R1+0x1378] ;  /* 0x0013780001087983 */ /* 0x002ea60000100800 */
[----:B------:R-:W-:Y:S04]  /*2ae40*/  STL [R1+0x3bb8], R10 ;  /* 0x003bb80a01007387 */ /* 0x000fe80000100800 */
[----:B---3--:R-:W3:Y:S01]  /*2ae50*/  LDL R9, [R1+0x1328] ;  /* 0x0013280001097983 */ /* 0x008ee20000100800 */
[----:B------:R-:W3:Y:S02]  /*2ae60*/  LDL R7, [R1+0xb90] ;  /* 0x000b900001077983 */ /* 0x000ee40000100800 */
[----:B------:R-:W3:Y:S01]  /*2ae70*/  LDL R4, [R1+0x12e0] ;  /* 0x0012e00001047983 */ /* 0x000ee20000100800 */
[----:B------:R-:W1:Y:S01]  /*2ae80*/  S2R R2, SR_TID.X ;  /* 0x0000000000027919 */ /* 0x000e620000002100 */
[----:B0-----:R-:W-:-:S02]  /*2ae90*/  PRMT R12, RZ, 0x7610, R12 ;  /* 0x00007610ff0c7816 */ /* 0x001fc4000000000c */
[----:B------:R-:W-:Y:S02]  /*2aea0*/  PRMT R13, RZ, 0x7610, R13 ;  /* 0x00007610ff0d7816 */ /* 0x000fe4000000000d */
[----:B-1----:R-:W-:Y:S01]  /*2aeb0*/  LOP3.LUT R22, R2, 0x7f, RZ, 0xc0, !PT ;  /* 0x0000007f02167812 */ /* 0x002fe200078ec0ff */
[----:B----4-:R-:W-:Y:S01]  /*2aec0*/  STL [R1+0x3bbc], R11 ;  /* 0x003bbc0b01007387 */ /* 0x010fe20000100800 */
[----:B------:R-:W4:Y:S02]  /*2aed0*/  LDL R6, [R1+0x12b0] ;  /* 0x0012b00001067983 */ /* 0x000f240000100800 */
[----:B--2---:R-:W-:Y:S02]  /*2aee0*/  @!P0 IMAD.MOV.U32 R15, RZ, RZ, R5 ;  /* 0x000000ffff0f8224 */ /* 0x004fe400078e0005 */
[----:B------:R-:W-:Y:S02]  /*2aef0*/  @!P0 IMAD.MOV.U32 R14, RZ, RZ, R3 ;  /* 0x000000ffff0e8224 */ /* 0x000fe400078e0003 */
[----:B------:R-:W-:Y:S01]  /*2af00*/  IMAD.SHL.U32 R5, R22, 0x2, RZ ;  /* 0x0000000216057824 */ /* 0x000fe200078e00ff */
[----:B------:R-:W2:Y:S04]  /*2af10*/  LDL R3, [R1+0x12b4] ;  /* 0x0012b40001037983 */ /* 0x000ea80000100800 */
[----:B------:R0:W2:Y:S04]  /*2af20*/  @!P0 LDG.E.U16 R12, [R14.64] ;  /* 0x000000060e0c8981 */ /* 0x0000a8000c1e1500 */
[----:B------:R1:W-:Y:S01]  /*2af30*/  STS.U16 [R5+0x10000], R17 ;  /* 0x0100001105007388 */ /* 0x0003e20000000400 */
[----:B0-----:R-:W-:Y:S01]  /*2af40*/  @!P0 IMAD.MOV.U32 R14, RZ, RZ, R8 ;  /* 0x000000ffff0e8224 */ /* 0x001fe200078e0008 */
[----:B-1----:R-:W-:Y:S01]  /*2af50*/  PRMT R17, RZ, 0x7610, R17 ;  /* 0x00007610ff117816 */ /* 0x002fe20000000011 */
[----:B---3--:R-:W-:-:S05]  /*2af60*/  @!P0 IMAD.MOV.U32 R15, RZ, RZ, R9 ;  /* 0x000000ffff0f8224 */ /* 0x008fca00078e0009 */
[----:B------:R0:W3:Y:S02]  /*2af70*/  @!P0 LDG.E.U16 R13, [R14.64] ;  /* 0x000000060e0d8981 */ /* 0x0000e4000c1e1500 */
[----:B0-----:R-:W-:Y:S02]  /*2af80*/  @!P0 IMAD.MOV.U32 R14, RZ, RZ, R4 ;  /* 0x000000ffff0e8224 */ /* 0x001fe400078e0004 */
[----:B------:R-:W-:-:S05]  /*2af90*/  @!P0 IMAD.MOV.U32 R15, RZ, RZ, R7 ;  /* 0x000000ffff0f8224 */ /* 0x000fca00078e0007 */
[----:B------:R4:W3:Y:S04]  /*2afa0*/  @!P0 LDG.E.U16 R17, [R14.64] ;  /* 0x000000060e118981 */ /* 0x0008e8000c1e1500 */
[----:B------:R-:W-:Y:S01]  /*2afb0*/  STL [R1+0x3c40], R2 ;  /* 0x003c400201007387 */ /* 0x000fe20000100800 */
[----:B----4-:R-:W-:-:S03]  /*2afc0*/  @!P0 IMAD.MOV.U32 R15, RZ, RZ, R6 ;  /* 0x000000ffff0f8224 */ /* 0x010fc600078e0006 */
[----:B--2---:R0:W-:Y:S01]  /*2afd0*/  STL [R1+0x3bc0], R12 ;  /* 0x003bc00c01007387 */ /* 0x0041e20000100800 */
[----:B------:R-:W-:Y:S02]  /*2afe0*/  STL [R1+0x3c44], R22 ;  /* 0x003c441601007387 */ /* 0x000fe40000100800 */
[----:B------:R-:W2:Y:S01]  /*2aff0*/  LDL R11, [R1+0x1274] ;  /* 0x00127400010b7983 */ /* 0x000ea20000100800 */
[----:B0-----:R-:W4:Y:S04]  /*2b000*/  LDL R12, [R1+0x1270] ;  /* 0x00127000010c7983 */ /* 0x001f280000100800 */
[----:B---3--:R-:W-:Y:S01]  /*2b010*/  STL [R1+0x3bc4], R13 ;  /* 0x003bc40d01007387 */ /* 0x008fe20000100800 */
[----:B------:R-:W3:Y:S02]  /*2b020*/  LDL R10, [R1+0x1230] ;  /* 0x00123000010a7983 */ /* 0x000ee40000100800 */
[----:B------:R-:W3:Y:S02]  /*2b030*/  LDL R9, [R1+0x1234] ;  /* 0x0012340001097983 */ /* 0x000ee40000100800 */
[----:B------:R-:W3:Y:S01]  /*2b040*/  LDL R8, [R1+0x11f0] ;  /* 0x0011f00001087983 */ /* 0x000ee20000100800 */
[----:B------:R-:W3:Y:S04]  /*2b050*/  LDL R7, [R1+0x11f4] ;  /* 0x0011f40001077983 */ /* 0x000ee80000100800 */
[----:B------:R-:W3:Y:S04]  /*2b060*/  LDL R4, [R1+0x11b4] ;  /* 0x0011b40001047983 */ /* 0x000ee80000100800 */
[----:B------:R-:W-:Y:S01]  /*2b070*/  STL [R1+0x3b9c], R17 ;  /* 0x003b9c1101007387 */ /* 0x000fe20000100800 */
[----:B------:R-:W3:Y:S02]  /*2b080*/  LDL R6, [R1+0x11b0] ;  /* 0x0011b00001067983 */ /* 0x000ee40000100800 */
[----:B------:R-:W-:-:S02]  /*2b090*/  @!P0 IMAD.MOV.U32 R14, RZ, RZ, R3 ;  /* 0x000000ffff0e8224 */ /* 0x000fc400078e0003 */
[----:B------:R-:W3:Y:S01]  /*2b0a0*/  LDL R2, [R1+0x1174] ;  /* 0x0011740001027983 */ /* 0x000ee20000100800 */
[----:B------:R-:W3:Y:S04]  /*2b0b0*/  LDL R3, [R1+0x1170] ;  /* 0x0011700001037983 */ /* 0x000ee80000100800 */
[----:B------:R0:W-:Y:S01]  /*2b0c0*/  STS.U16 [R5+0x10800], R19 ;  /* 0x0108001305007388 */ /* 0x0001e20000000400 */
[----:B------:R1:W-:Y:S01]  /*2b0d0*/  STS.U16 [R5+0x11000], R21 ;  /* 0x0110001505007388 */ /* 0x0003e20000000400 */
[----:B0-----:R-:W-:Y:S02]  /*2b0e0*/  PRMT R19, RZ, 0x7610, R19 ;  /* 0x00007610ff137816 */ /* 0x001fe40000000013 */
[----:B-1----:R-:W-:-:S04]  /*2b0f0*/  PRMT R21, RZ, 0x7610, R21 ;  /* 0x00007610ff157816 */ /* 0x002fc80000000015 */
[----:B------:R2:W3:Y:S04]  /*2b100*/  @!P0 LDG.E.U16 R19, [R14.64] ;  /* 0x000000060e138981 */ /* 0x0004e8000c1e1500 */
[----:B------:R0:W-:Y:S01]  /*2b110*/  STS.U16 [R5+0x11800], R23 ;  /* 0x0118001705007388 */ /* 0x0001e20000000400 */
[----:B------:R1:W-:Y:S01]  /*2b120*/  STS.U16 [R5+0x12000], R25 ;  /* 0x0120001905007388 */ /* 0x0003e20000000400 */
[----:B0-----:R-:W-:Y:S02]  /*2b130*/  PRMT R23, RZ, 0x7610, R23 ;  /* 0x00007610ff177816 */ /* 0x001fe40000000017 */
[----:B-1----:R-:W-:Y:S01]  /*2b140*/  PRMT R25, RZ, 0x7610, R25 ;  /* 0x00007610ff197816 */ /* 0x002fe20000000019 */
[----:B------:R0:W-:Y:S02]  /*2b150*/  STS.U16 [R5+0x12800], R27 ;  /* 0x0128001b05007388 */ /* 0x0001e40000000400 */
[----:B0-----:R-:W-:Y:S01]  /*2b160*/  PRMT R27, RZ, 0x7610, R27 ;  /* 0x00007610ff1b7816 */ /* 0x001fe2000000001b */
[----:B--2---:R-:W-:-:S02]  /*2b170*/  @!P0 IMAD.MOV.U32 R14, RZ, RZ, R11 ;  /* 0x000000ffff0e8224 */ /* 0x004fc400078e000b */
[----:B----4-:R-:W-:-:S05]  /*2b180*/  @!P0 IMAD.MOV.U32 R15, RZ, RZ, R12 ;  /* 0x000000ffff0f8224 */ /* 0x010fca00078e000c */
[----:B------:R3:W2:Y:S02]  /*2b190*/  @!P0 LDG.E.U16 R21, [R14.64] ;  /* 0x000000060e158981 */ /* 0x0006a4000c1e1500 */
[----:B---3--:R-:W-:Y:S02]  /*2b1a0*/  @!P0 IMAD.MOV.U32 R15, RZ, RZ, R10 ;  /* 0x000000ffff0f8224 */ /* 0x008fe400078e000a */
[----:B------:R-:W-:-:S05]  /*2b1b0*/  @!P0 IMAD.MOV.U32 R14, RZ, RZ, R9 ;  /* 0x000000ffff0e8224 */ /* 0x000fca00078e0009 */
[----:B------:R0:W3:Y:S02]  /*2b1c0*/  @!P0 LDG.E.U16 R23, [R14.64] ;  /* 0x000000060e178981 */ /* 0x0000e4000c1e1500 */
[----:B0-----:R-:W-:Y:S02]  /*2b1d0*/  @!P0 IMAD.MOV.U32 R14, RZ, RZ, R7 ;  /* 0x000000ffff0e8224 */ /* 0x001fe400078e0007 */
[----:B------:R-:W-:-:S05]  /*2b1e0*/  @!P0 IMAD.MOV.U32 R15, RZ, RZ, R8 ;  /* 0x000000ffff0f8224 */ /* 0x000fca00078e0008 */
[----:B------:R0:W4:Y:S02]  /*2b1f0*/  @!P0 LDG.E.U16 R25, [R14.64] ;  /* 0x000000060e198981 */ /* 0x000124000c1e1500 */
[----:B0-----:R-:W-:Y:S02]  /*2b200*/  @!P0 IMAD.MOV.U32 R14, RZ, RZ, R4 ;  /* 0x000000ffff0e8224 */ /* 0x001fe400078e0004 */
[----:B------:R-:W-:-:S05]  /*2b210*/  @!P0 IMAD.MOV.U32 R15, RZ, RZ, R6 ;  /* 0x000000ffff0f8224 */ /* 0x000fca00078e0006 */
[----:B------:R0:W4:Y:S04]  /*2b220*/  @!P0 LDG.E.U16 R27, [R14.64] ;  /* 0x000000060e1b8981 */ /* 0x000128000c1e1500 */
[----:B------:R1:W-:Y:S01]  /*2b230*/  STS.U16 [R5+0x13000], R29 ;  /* 0x0130001d05007388 */ /* 0x0003e20000000400 */
[----:B0-----:R-:W-:Y:S01]  /*2b240*/  @!P0 IMAD.MOV.U32 R14, RZ, RZ, R2 ;  /* 0x000000ffff0e8224 */ /* 0x001fe200078e0002 */
[----:B-1----:R-:W-:Y:S01]  /*2b250*/  PRMT R29, RZ, 0x7610, R29 ;  /* 0x00007610ff1d7816 */ /* 0x002fe2000000001d */
[----:B------:R-:W-:-:S05]  /*2b260*/  @!P0 IMAD.MOV.U32 R15, RZ, RZ, R3 ;  /* 0x000000ffff0f8224 */ /* 0x000fca00078e0003 */
[----:B------:R-:W4:Y:S04]  /*2b270*/  @!P0 LDG.E.U16 R29, [R14.64] ;  /* 0x000000060e1d8981 */ /* 0x000f28000c1e1500 */
[----:B------:R-:W-:Y:S04]  /*2b280*/  STL [R1+0x3bc8], R19 ;  /* 0x003bc81301007387 */ /* 0x000fe80000100800 */
[----:B--2---:R-:W-:Y:S04]  /*2b290*/  STL [R1+0x3bcc], R21 ;  /* 0x003bcc1501007387 */ /* 0x004fe80000100800 */
[----:B---3--:R0:W-:Y:S04]  /*2b2a0*/  STL [R1+0x3bd0], R23 ;  /* 0x003bd01701007387 */ /* 0x0081e80000100800 */
[----:B----4-:R-:W-:Y:S04]  /*2b2b0*/  STL [R1+0x3bd4], R25 ;  /* 0x003bd41901007387 */ /* 0x010fe80000100800 */
[----:B------:R-:W-:Y:S01]  /*2b2c0*/  STL [R1+0x3bd8], R27 ;  /* 0x003bd81b01007387 */ /* 0x000fe20000100800 */
[----:B0-----:R-:W2:Y:S02]  /*2b2d0*/  LDL.LU R23, [R1+0x230] ;  /* 0x0002300001177983 */ /* 0x001ea40000300800 */
[----:B------:R-:W3:Y:S02]  /*2b2e0*/  LDL.LU R21, [R1+0x200] ;  /* 0x0002000001157983 */ /* 0x000ee40000300800 */
[----:B------:R-:W4:Y:S01]  /*2b2f0*/  LDL.LU R19, [R1+0x1e0] ;  /* 0x0001e00001137983 */ /* 0x000f220000300800 */
[----:B------:R-:W4:Y:S01]  /*2b300*/  LDL.LU R17, [R1+0x180] ;  /* 0x0001800001117983 */ /* 0x000f220000300800 */
[----:B------:R-:W4:Y:S02]  /*2b310*/  LDL.LU R26, [R1+0x160] ;  /* 0x00016000011a7983 */ /* 0x000f240000300800 */
[----:B------:R-:W4:Y:S02]  /*2b320*/  LDL.LU R13, [R1+0x140] ;  /* 0x00014000010d7983 */ /* 0x000f240000300800 */
        /* <DEDUP_REMOVED lines=16> */
[----:B------:R-:W-:Y:S01]  /*2b430*/  STL [R1+0x3bdc], R29 ;  /* 0x003bdc1d01007387 */ /* 0x000fe20000100800 */
[----:B------:R-:W-:Y:S01]  /*2b440*/  STL [R1+0x3964], R14 ;  /* 0x0039640e01007387 */ /* 0x000fe20000100800 */
[----:B------:R-:W-:Y:S02]  /*2b450*/  STL [R1+0x3968], R14 ;  /* 0x0039680e01007387 */ /* 0x000fe40000100800 */
[----:B------:R-:W-:Y:S02]  /*2b460*/  STL [R1+0x396c], R14 ;  /* 0x00396c0e01007387 */ /* 0x000fe40000100800 */
        /* <DEDUP_REMOVED lines=85> */
[----:B------:R-:W-:Y:S04]  /*2b9c0*/  STL [R1+0x3be4], R15 ;  /* 0x003be40f01007387 */ /* 0x000fe80000100800 */
[----:B--2---:R-:W-:Y:S01]  /*2b9d0*/  STS.U16 [R5+0x13800], R23 ;  /* 0x0138001705007388 */ /* 0x004fe20000000400 */
[----:B---3--:R-:W-:Y:S02]  /*2b9e0*/  STS.U16 [R5+0x14000], R21 ;  /* 0x0140001505007388 */ /* 0x008fe40000000400 */
[----:B----4-:R-:W-:Y:S01]  /*2b9f0*/  STS.U16 [R5+0x14800], R19 ;  /* 0x0148001305007388 */ /* 0x010fe20000000400 */
[----:B------:R-:W-:Y:S04]  /*2ba00*/  STS.U16 [R5+0x15000], R17 ;  /* 0x0150001105007388 */ /* 0x000fe80000000400 */
[----:B------:R0:W-:Y:S01]  /*2ba10*/  STS.U16 [R5+0x15800], R26 ;  /* 0x0158001a05007388 */ /* 0x0001e20000000400 */
[----:B------:R-:W-:Y:S02]  /*2ba20*/  STS.U16 [R5+0x16000], R13 ;  /* 0x0160000d05007388 */ /* 0x000fe40000000400 */
[----:B------:R-:W-:Y:S02]  /*2ba30*/  STS.U16 [R5+0x16800], R22 ;  /* 0x0168001605007388 */ /* 0x000fe40000000400 */
[----:B------:R-:W-:Y:S01]  /*2ba40*/  STS.U16 [R5+0x17000], R12 ;  /* 0x0170000c05007388 */ /* 0x000fe20000000400 */
[----:B------:R1:W-:Y:S04]  /*2ba50*/  STS.U16 [R5+0x17800], R0 ;  /* 0x0178000005007388 */ /* 0x0003e80000000400 */
[----:B0-----:R-:W2:Y:S04]  /*2ba60*/  LDL.LU R26, [R1+0xcc] ;  /* 0x0000cc00011a7983 */ /* 0x001ea80000300800 */
[----:B-1----:R-:W3:Y:S01]  /*2ba70*/  LDL.LU R0, [R1+0x3c4c] ;  /* 0x003c4c0001007983 */ /* 0x002ee20000300800 */
[----:B------:R-:W-:Y:S02]  /*2ba80*/  STL [R1+0x3c2c], R5 ;  /* 0x003c2c0501007387 */ /* 0x000fe40000100800 */
[----:B------:R-:W4:Y:S01]  /*2ba90*/  LDL.LU R22, [R1+0x2f4] ;  /* 0x0002f40001167983 */ /* 0x000f220000300800 */
[----:B------:R-:W-:-:S05]  /*2baa0*/  LOP3.LUT R17, R5, 0x10, RZ, 0x3c, !PT ;  /* 0x0000001005117812 */ /* 0x000fca00078e3cff */
[----:B------:R-:W-:Y:S01]  /*2bab0*/  STS.U16 [R17+0x10100], R2 ;  /* 0x0101000211007388 */ /* 0x000fe20000000400 */
[----:B------:R-:W-:Y:S02]  /*2bac0*/  STS.U16 [R17+0x10900], R11 ;  /* 0x0109000b11007388 */ /* 0x000fe40000000400 */
[----:B------:R-:W-:Y:S02]  /*2bad0*/  STS.U16 [R17+0x11100], R10 ;  /* 0x0111000a11007388 */ /* 0x000fe40000000400 */
[----:B------:R-:W-:Y:S01]  /*2bae0*/  STS.U16 [R17+0x11900], R9 ;  /* 0x0119000911007388 */ /* 0x000fe20000000400 */
        /* <DEDUP_REMOVED lines=8> */
[----:B----4-:R0:W-:Y:S04]  /*2bb70*/  STL [R1+0x3c48], R22 ;  /* 0x003c481601007387 */ /* 0x0101e80000100800 */
[----:B0-----:R-:W4:Y:S04]  /*2bb80*/  LDL.LU R22, [R1+0x310] ;  /* 0x0003100001167983 */ /* 0x001f280000300800 */
[----:B---3--:R0:W-:Y:S01]  /*2bb90*/  STS.U16 [R17+0x16100], R0 ;  /* 0x0161000011007388 */ /* 0x0081e20000000400 */
[----:B------:R-:W3:Y:S01]  /*2bba0*/  LDL.LU R2, [R1+0x2d8] ;  /* 0x0002d80001027983 */ /* 0x000ee20000300800 */
[----:B0-----:R-:W-:-:S02]  /*2bbb0*/  LOP3.LUT R0, R5, 0x20, RZ, 0x3c, !PT ;  /* 0x0000002005007812 */ /* 0x001fc400078e3cff */
[----:B------:R-:W3:Y:S01]  /*2bbc0*/  LDL.LU R5, [R1+0x2a0] ;  /* 0x0002a00001057983 */ /* 0x000ee20000300800 */
[----:B------:R-:W3:Y:S02]  /*2bbd0*/  LDL.LU R15, [R1+0x284] ;  /* 0x00028400010f7983 */ /* 0x000ee40000300800 */
[----:B------:R-:W3:Y:S02]  /*2bbe0*/  LDL.LU R14, [R1+0x268] ;  /* 0x00026800010e7983 */ /* 0x000ee40000300800 */
[----:B------:R-:W3:Y:S01]  /*2bbf0*/  LDL.LU R29, [R1+0x218] ;  /* 0x00021800011d7983 */ /* 0x000ee20000300800 */
        /* <DEDUP_REMOVED lines=16> */
[----:B------:R-:W3:Y:S04]  /*2bd00*/  LDL.LU R4, [R1+0x1f4] ;  /* 0x0001f40001047983 */ /* 0x000ee80000300800 */
[----:B------:R0:W-:Y:S01]  /*2bd10*/  STS.U16 [R17+0x16900], R7 ;  /* 0x0169000711007388 */ /* 0x0001e20000000400 */
[----:B------:R-:W3:Y:S02]  /*2bd20*/  LDL.LU R6, [R1+0x1d4] ;  /* 0x0001d40001067983 */ /* 0x000ee40000300800 */
[----:B------:R1:W-:Y:S02]  /*2bd30*/  STS.U16 [R17+0x17100], R18 ;  /* 0x0171001211007388 */ /* 0x0003e40000000400 */
[----:B--2---:R2:W-:Y:S01]  /*2bd40*/  STS.U16 [R17+0x17900], R26 ;  /* 0x0179001a11007388 */ /* 0x0045e20000000400 */
[----:B0-----:R-:W3:Y:S01]  /*2bd50*/  LDL.LU R7, [R1+0x174] ;  /* 0x0001740001077983 */ /* 0x001ee20000300800 */
[----:B-1----:R-:W3:Y:S02]  /*2bd60*/  LDL.LU R18, [R1+0x154] ;  /* 0x0001540001127983 */ /* 0x002ee40000300800 */
[----:B--2---:R-:W2:Y:S02]  /*2bd70*/  LDL.LU R26, [R1+0x134] ;  /* 0x00013400011a7983 */ /* 0x004ea40000300800 */
[----:B------:R0:W-:Y:S02]  /*2bd80*/  STL [R1+0x3bf0], R17 ;  /* 0x003bf01101007387 */ /* 0x0001e40000100800 */
[----:B0-----:R-:W2:Y:S04]  /*2bd90*/  LDL.LU R17, [R1+0x2bc] ;  /* 0x0002bc0001117983 */ /* 0x001ea80000300800 */
[----:B----4-:R0:W-:Y:S04]  /*2bda0*/  STS.U16 [R0+0x10200], R22 ;  /* 0x0102001600007388 */ /* 0x0101e80000000400 */
[----:B0-----:R-:W4:Y:S04]  /*2bdb0*/  LDL.LU R22, [R1+0x3c48] ;  /* 0x003c480001167983 */ /* 0x001f280000300800 */
[----:B----4-:R0:W-:Y:S01]  /*2bdc0*/  STS.U16 [R0+0x10a00], R22 ;  /* 0x010a001600007388 */ /* 0x0101e20000000400 */
[----:B---3--:R1:W-:Y:S02]  /*2bdd0*/  STS.U16 [R0+0x11200], R2 ;  /* 0x0112000200007388 */ /* 0x0083e40000000400 */
[----:B--2---:R2:W-:Y:S01]  /*2bde0*/  STS.U16 [R0+0x11a00], R17 ;  /* 0x011a001100007388 */ /* 0x0045e20000000400 */
[----:B0-----:R-:W3:Y:S01]  /*2bdf0*/  LDL.LU R22, [R1+0x3c44] ;  /* 0x003c440001167983 */ /* 0x001ee20000300800 */
[----:B-1----:R-:W4:Y:S02]  /*2be00*/  LDL.LU R2, [R1+0x3c40] ;  /* 0x003c400001027983 */ /* 0x002f240000300800 */
[----:B------:R-:W-:Y:S02]  /*2be10*/  STL [R1+0x3be8], R0 ;  /* 0x003be80001007387 */ /* 0x000fe40000100800 */
[----:B--2---:R-:W2:Y:S02]  /*2be20*/  LDL.LU R17, [R1+0x308] ;  /* 0x0003080001117983 */ /* 0x004ea40000300800 */
[----:B--2---:R0:W-:Y:S04]  /*2be30*/  STL [R1+0x3c30], R17 ;  /* 0x003c301101007387 */ /* 0x0041e80000100800 */
[----:B0-----:R-:W2:Y:S04]  /*2be40*/  LDL.LU R17, [R1+0xc4] ;  /* 0x0000c40001117983 */ /* 0x001ea80000300800 */
[----:B--2---:R0:W-:Y:S04]  /*2be50*/  STL [R1+0x3c38], R17 ;  /* 0x003c381101007387 */ /* 0x0041e80000100800 */
[----:B0-----:R-:W2:Y:S04]  /*2be60*/  LDL.LU R17, [R1+0xe4] ;  /* 0x0000e40001117983 */ /* 0x001ea80000300800 */
[----:B------:R-:W-:Y:S01]  /*2be70*/  STS.U16 [R0+0x12200], R5 ;  /* 0x0122000500007388 */ /* 0x000fe20000000400 */
[----:B----4-:R-:W-:Y:S01]  /*2be80*/  LOP3.LUT R2, R2, 0x7f, RZ, 0xc0, !PT ;  /* 0x0000007f02027812 */ /* 0x010fe200078ec0ff */
[----:B------:R-:W-:Y:S02]  /*2be90*/  STS.U16 [R0+0x12a00], R15 ;  /* 0x012a000f00007388 */ /* 0x000fe40000000400 */
[----:B------:R-:W-:Y:S01]  /*2bea0*/  STS.U16 [R0+0x13200], R14 ;  /* 0x0132000e00007388 */ /* 0x000fe20000000400 */
[----:B------:R-:W-:Y:S04]  /*2beb0*/  STS.U16 [R0+0x13a00], R29 ;  /* 0x013a001d00007388 */ /* 0x000fe80000000400 */
[----:B--2---:R0:W-:Y:S04]  /*2bec0*/  STL [R1+0x3c3c], R17 ;  /* 0x003c3c1101007387 */ /* 0x0041e80000100800 */
[----:B0-----:R-:W2:Y:S01]  /*2bed0*/  LDL.LU R17, [R1+0x104] ;  /* 0x0001040001117983 */ /* 0x001ea20000300800 */
[----:B------:R-:W4:Y:S02]  /*2bee0*/  LDL.LU R5, [R1+0x2ec] ;  /* 0x0002ec0001057983 */ /* 0x000f240000300800 */
[----:B------:R-:W-:-:S02]  /*2bef0*/  IMAD.SHL.U32 R2, R2, 0x2, RZ ;  /* 0x0000000202027824 */ /* 0x000fc400078e00ff */
[----:B------:R-:W-:Y:S01]  /*2bf00*/  STS.U16 [R0+0x14200], R27 ;  /* 0x0142001b00007388 */ /* 0x000fe20000000400 */
[----:B------:R-:W-:Y:S01]  /*2bf10*/  STS.U16 [R0+0x14a00], R25 ;  /* 0x014a001900007388 */ /* 0x000fe20000000400 */
[----:B------:R-:W-:Y:S02]  /*2bf20*/  STS.U16 [R0+0x15200], R23 ;  /* 0x0152001700007388 */ /* 0x000fe40000000400 */
[----:B------:R-:W-:Y:S01]  /*2bf30*/  STS.U16 [R0+0x15a00], R21 ;  /* 0x015a001500007388 */ /* 0x000fe20000000400 */
[----:B------:R-:W-:Y:S01]  /*2bf40*/  LOP3.LUT R2, R2, 0x30, RZ, 0x3c, !PT ;  /* 0x0000003002027812 */ /* 0x000fe200078e3cff */
[----:B------:R-:W-:Y:S01]  /*2bf50*/  STS.U16 [R0+0x16200], R19 ;  /* 0x0162001300007388 */ /* 0x000fe20000000400 */
[----:B------:R-:W-:Y:S02]  /*2bf60*/  STS.U16 [R0+0x16a00], R13 ;  /* 0x016a000d00007388 */ /* 0x000fe40000000400 */
[----:B------:R-:W-:Y:S02]  /*2bf70*/  STS.U16 [R0+0x17200], R12 ;  /* 0x0172000c00007388 */ /* 0x000fe40000000400 */
[----:B------:R-:W-:Y:S01]  /*2bf80*/  STS.U16 [R0+0x17a00], R11 ;  /* 0x017a000b00007388 */ /* 0x000fe20000000400 */
[----:B------:R3:W-:Y:S01]  /*2bf90*/  STS.U16 [R2+0x10300], R10 ;  /* 0x0103000a02007388 */ /* 0x0007e20000000400 */
        /* <DEDUP_REMOVED lines=11> */
[----:B------:R0:W-:Y:S01]  /*2c050*/  STS.U16 [R2+0x16300], R26 ;  /* 0x0163001a02007388 */ /* 0x0001e20000000400 */
[----:B---3--:R-:W-:-:S02]  /*2c060*/  IMAD.SHL.U32 R10, R22, 0x2, RZ ;  /* 0x00000002160a7824 */ /* 0x008fc400078e00ff */
[----:B0-----:R-:W-:Y:S01]  /*2c070*/  IMAD.SHL.U32 R26, R22, 0x2, RZ ;  /* 0x00000002161a7824 */ /* 0x001fe200078e00ff */
[----:B----4-:R0:W-:Y:S01]  /*2c080*/  STL [R1+0x3c34], R5 ;  /* 0x003c340501007387 */ /* 0x0101e20000100800 */
[----:B------:R-:W3:Y:S02]  /*2c090*/  LDL.LU R15, [R1+0x2d0] ;  /* 0x0002d000010f7983 */ /* 0x000ee40000300800 */
[----:B------:R-:W4:Y:S02]  /*2c0a0*/  LDL.LU R14, [R1+0x2b4] ;  /* 0x0002b400010e7983 */ /* 0x000f240000300800 */
        /* <DEDUP_REMOVED lines=18> */
[----:B0-----:R-:W-:Y:S01]  /*2c1d0*/  LOP3.LUT R5, R26, 0x30, RZ, 0x3c, !PT ;  /* 0x000000301a057812 */ /* 0x001fe200078e3cff */
[----:B------:R-:W3:Y:S02]  /*2c1e0*/  LDL.LU R6, [R1+0x23c] ;  /* 0x00023c0001067983 */ /* 0x000ee40000300800 */
[----:B------:R-:W3:Y:S01]  /*2c1f0*/  LDL.LU R7, [R1+0x20c] ;  /* 0x00020c0001077983 */ /* 0x000ee20000300800 */
[----:B------:R-:W3:Y:S01]  /*2c200*/  LDL.LU R18, [R1+0x1ec] ;  /* 0x0001ec0001127983 */ /* 0x000ee20000300800 */
[----:B------:R-:W3:Y:S02]  /*2c210*/  LDL.LU R22, [R1+0x18c] ;  /* 0x00018c0001167983 */ /* 0x000ee40000300800 */
[----:B------:R-:W3:Y:S01]  /*2c220*/  LDL.LU R26, [R1+0x16c] ;  /* 0x00016c00011a7983 */ /* 0x000ee20000300800 */
[----:B--2---:R0:W-:Y:S04]  /*2c230*/  STS.U16 [R5+0x16b00], R17 ;  /* 0x016b001105007388 */ /* 0x0041e80000000400 */
[----:B0-----:R-:W2:Y:S04]  /*2c240*/  LDL.LU R17, [R1+0x3c3c] ;  /* 0x003c3c0001117983 */ /* 0x001ea80000300800 */
[----:B--2---:R0:W-:Y:S04]  /*2c250*/  STS.U16 [R5+0x17300], R17 ;  /* 0x0173001105007388 */ /* 0x0041e80000000400 */
[----:B0-----:R-:W2:Y:S01]  /*2c260*/  LDL.LU R17, [R1+0x3c38] ;  /* 0x003c380001117983 */ /* 0x001ea20000300800 */
[----:B------:R-:W-:-:S03]  /*2c270*/  LOP3.LUT R0, R10, 0x40, RZ, 0x3c, !PT ;  /* 0x000000400a007812 */ /* 0x000fc600078e3cff */
[----:B--2---:R0:W-:Y:S04]  /*2c280*/  STS.U16 [R5+0x17b00], R17 ;  /* 0x017b001105007388 */ /* 0x0041e80000000400 */
[----:B0-----:R-:W2:Y:S01]  /*2c290*/  LDL.LU R5, [R1+0x3c34] ;  /* 0x003c340001057983 */ /* 0x001ea20000300800 */
[----:B------:R-:W2:Y:S03]  /*2c2a0*/  LDL.LU R17, [R1+0x3c30] ;  /* 0x003c300001117983 */ /* 0x000ea60000300800 */
[----:B--2---:R-:W-:Y:S01]  /*2c2b0*/  STS.U16 [R0+0x10400], R17 ;  /* 0x0104001100007388 */ /* 0x004fe20000000400 */
[----:B------:R0:W-:Y:S02]  /*2c2c0*/  STS.U16 [R0+0x10c00], R5 ;  /* 0x010c000500007388 */ /* 0x0001e40000000400 */
[----:B---3--:R-:W-:Y:S02]  /*2c2d0*/  STS.U16 [R0+0x11400], R15 ;  /* 0x0114000f00007388 */ /* 0x008fe40000000400 */
[----:B----4-:R-:W-:Y:S01]  /*2c2e0*/  STS.U16 [R0+0x11c00], R14 ;  /* 0x011c000e00007388 */ /* 0x010fe20000000400 */
        /* <DEDUP_REMOVED lines=11> */
[----:B------:R1:W-:Y:S01]  /*2c3a0*/  STS.U16 [R0+0x17c00], R16 ;  /* 0x017c001000007388 */ /* 0x0003e20000000400 */
[----:B0-----:R-:W2:Y:S04]  /*2c3b0*/  LDL.LU R5, [R1+0x14c] ;  /* 0x00014c0001057983 */ /* 0x001ea80000300800 */
[----:B-1----:R-:W3:Y:S01]  /*2c3c0*/  LDL.LU R0, [R1+0x12c] ;  /* 0x00012c0001007983 */ /* 0x002ee20000300800 */
[----:B------:R-:W4:Y:S03]  /*2c3d0*/  LDL.LU R15, [R1+0xbc] ;  /* 0x0000bc00010f7983 */ /* 0x000f260000300800 */
[----:B----4-:R0:W-:Y:S04]  /*2c3e0*/  STL [R1+0x3c24], R15 ;  /* 0x003c240f01007387 */ /* 0x0101e80000100800 */
[----:B0-----:R-:W4:Y:S01]  /*2c3f0*/  LDL.LU R15, [R1+0xdc] ;  /* 0x0000dc00010f7983 */ /* 0x001f220000300800 */
[----:B------:R-:W-:-:S05]  /*2c400*/  LOP3.LUT R17, R10, 0x50, RZ, 0x3c, !PT ;  /* 0x000000500a117812 */ /* 0x000fca00078e3cff */
[----:B------:R-:W-:Y:S01]  /*2c410*/  STS.U16 [R17+0x10500], R20 ;  /* 0x0105001411007388 */ /* 0x000fe20000000400 */
[----:B------:R-:W-:Y:S02]  /*2c420*/  STS.U16 [R17+0x10d00], R24 ;  /* 0x010d001811007388 */ /* 0x000fe40000000400 */
[----:B------:R-:W-:Y:S02]  /*2c430*/  STS.U16 [R17+0x11500], R28 ;  /* 0x0115001c11007388 */ /* 0x000fe40000000400 */
[----:B------:R-:W-:Y:S01]  /*2c440*/  STS.U16 [R17+0x11d00], R2 ;  /* 0x011d000211007388 */ /* 0x000fe20000000400 */
[----:B----4-:R0:W-:Y:S04]  /*2c450*/  STL [R1+0x3c28], R15 ;  /* 0x003c280f01007387 */ /* 0x0101e80000100800 */
[----:B0-----:R-:W4:Y:S01]  /*2c460*/  LDL.LU R15, [R1+0xfc] ;  /* 0x0000fc00010f7983 */ /* 0x001f220000300800 */
        /* <DEDUP_REMOVED lines=15> */
[----:B------:R-:W4:Y:S04]  /*2c560*/  LDL.LU R24, [R1+0xb8] ;  /* 0x0000b80001187983 */ /* 0x000f280000300800 */
[----:B------:R0:W-:Y:S01]  /*2c570*/  STS.U16 [R17+0x12500], R3 ;  /* 0x0125000311007388 */ /* 0x0001e20000000400 */
[----:B------:R-:W4:Y:S02]  /*2c580*/  LDL.LU R28, [R1+0x2fc] ;  /* 0x0002fc00011c7983 */ /* 0x000f240000300800 */
[----:B------:R1:W-:Y:S02]  /*2c590*/  STS.U16 [R17+0x12d00], R4 ;  /* 0x012d000411007388 */ /* 0x0003e40000000400 */
[----:B------:R-:W4:Y:S01]  /*2c5a0*/  LDL.LU R2, [R1+0x2e0] ;  /* 0x0002e00001027983 */ /* 0x000f220000300800 */
[----:B------:R2:W-:Y:S01]  /*2c5b0*/  STS.U16 [R17+0x13500], R6 ;  /* 0x0135000611007388 */ /* 0x0005e20000000400 */
[----:B------:R2:W-:Y:S02]  /*2c5c0*/  STS.U16 [R17+0x13d00], R7 ;  /* 0x013d000711007388 */ /* 0x0005e40000000400 */
[----:B------:R2:W-:Y:S02]  /*2c5d0*/  STS.U16 [R17+0x14500], R18 ;  /* 0x0145001211007388 */ /* 0x0005e40000000400 */
[----:B------:R3:W-:Y:S01]  /*2c5e0*/  STS.U16 [R17+0x14d00], R22 ;  /* 0x014d001611007388 */ /* 0x0007e20000000400 */
[----:B0-----:R-:W4:Y:S01]  /*2c5f0*/  LDL.LU R3, [R1+0x2c4] ;  /* 0x0002c40001037983 */ /* 0x001f220000300800 */
[----:B-1----:R-:W4:Y:S03]  /*2c600*/  LDL.LU R4, [R1+0x2a8] ;  /* 0x0002a80001047983 */ /* 0x002f260000300800 */
[----:B------:R0:W-:Y:S04]  /*2c610*/  STS.U16 [R17+0x15500], R26 ;  /* 0x0155001a11007388 */ /* 0x0001e80000000400 */
[----:B--2---:R-:W2:Y:S01]  /*2c620*/  LDL.LU R6, [R1+0x28c] ;  /* 0x00028c0001067983 */ /* 0x004ea20000300800 */
[----:B------:R-:W2:Y:S02]  /*2c630*/  LDL.LU R7, [R1+0x270] ;  /* 0x0002700001077983 */ /* 0x000ea40000300800 */
[----:B------:R-:W2:Y:S02]  /*2c640*/  LDL.LU R18, [R1+0x234] ;  /* 0x0002340001127983 */ /* 0x000ea40000300800 */
[----:B------:R1:W-:Y:S01]  /*2c650*/  STS.U16 [R17+0x15d00], R5 ;  /* 0x015d000511007388 */ /* 0x0003e20000000400 */
[----:B---3--:R-:W3:Y:S04]  /*2c660*/  LDL.LU R22, [R1+0x204] ;  /* 0x0002040001167983 */ /* 0x008ee80000300800 */
[----:B------:R-:W-:Y:S04]  /*2c670*/  STS.U16 [R17+0x16500], R0 ;  /* 0x0165000011007388 */ /* 0x000fe80000000400 */
[----:B0-----:R-:W2:Y:S04]  /*2c680*/  LDL.LU R26, [R1+0x1e4] ;  /* 0x0001e400011a7983 */ /* 0x001ea80000300800 */
[----:B-1----:R-:W2:Y:S04]  /*2c690*/  LDL.LU R5, [R1+0x3c2c] ;  /* 0x003c2c0001057983 */ /* 0x002ea80000300800 */
[----:B----4-:R0:W-:Y:S04]  /*2c6a0*/  STS.U16 [R17+0x16d00], R15 ;  /* 0x016d000f11007388 */ /* 0x0101e80000000400 */
[----:B0-----:R-:W4:Y:S04]  /*2c6b0*/  LDL.LU R15, [R1+0x3c28] ;  /* 0x003c2800010f7983 */ /* 0x001f280000300800 */
[----:B----4-:R0:W-:Y:S04]  /*2c6c0*/  STS.U16 [R17+0x17500], R15 ;  /* 0x0175000f11007388 */ /* 0x0101e80000000400 */
[----:B0-----:R-:W4:Y:S01]  /*2c6d0*/  LDL.LU R15, [R1+0x3c24] ;  /* 0x003c2400010f7983 */ /* 0x001f220000300800 */
[C---:B--2---:R-:W-:Y:S01]  /*2c6e0*/  LOP3.LUT R0, R5.reuse, 0x60, RZ, 0x3c, !PT ;  /* 0x0000006005007812 */ /* 0x044fe200078e3cff */
[----:B------:R-:W-:-:S02]  /*2c6f0*/  LOP3.LUT R5, R5, 0x70, RZ, 0x3c, !PT ;  /* 0x0000007005057812 */ /* 0x000fc400078e3cff */
[----:B----4-:R-:W-:Y:S02]  /*2c700*/  STS.U16 [R17+0x17d00], R15 ;  /* 0x017d000f11007388 */ /* 0x010fe40000000400 */
        /* <DEDUP_REMOVED lines=17> */
[----:B------:R0:W-:Y:S02]  /*2c820*/  STS.U16 [R5+0x10f00], R2 ;  /* 0x010f000205007388 */ /* 0x0001e40000000400 */
[----:B0-----:R-:W2:Y:S04]  /*2c830*/  LDL.LU R2, [R1+0x124] ;  /* 0x0001240001027983 */ /* 0x001ea80000300800 */
[----:B--2---:R0:W-:Y:S04]  /*2c840*/  STL [R1+0x3c18], R2 ;  /* 0x003c180201007387 */ /* 0x0041e80000100800 */
[----:B0-----:R-:W2:Y:S04]  /*2c850*/  LDL.LU R2, [R1+0x144] ;  /* 0x0001440001027983 */ /* 0x001ea80000300800 */
[----:B--2---:R0:W-:Y:S04]  /*2c860*/  STL [R1+0x3c1c], R2 ;  /* 0x003c1c0201007387 */ /* 0x0041e80000100800 */
[----:B0-----:R-:W2:Y:S01]  /*2c870*/  LDL.LU R2, [R1+0x164] ;  /* 0x0001640001027983 */ /* 0x001ea20000300800 */
[----:B------:R-:W-:Y:S02]  /*2c880*/  STS.U16 [R5+0x11700], R3 ;  /* 0x0117000305007388 */ /* 0x000fe40000000400 */
[----:B------:R-:W-:Y:S02]  /*2c890*/  STS.U16 [R5+0x11f00], R4 ;  /* 0x011f000405007388 */ /* 0x000fe40000000400 */
[----:B------:R-:W-:Y:S01]  /*2c8a0*/  STS.U16 [R5+0x12700], R6 ;  /* 0x0127000605007388 */ /* 0x000fe20000000400 */
[----:B------:R-:W-:Y:S01]  /*2c8b0*/  STS.U16 [R5+0x12f00], R7 ;  /* 0x012f000705007388 */ /* 0x000fe20000000400 */
[----:B------:R-:W-:Y:S02]  /*2c8c0*/  STS.U16 [R5+0x13700], R18 ;  /* 0x0137001205007388 */ /* 0x000fe40000000400 */
[----:B---3--:R-:W-:Y:S02]  /*2c8d0*/  STS.U16 [R5+0x13f00], R22 ;  /* 0x013f001605007388 */ /* 0x008fe40000000400 */
[----:B------:R-:W-:Y:S01]  /*2c8e0*/  STS.U16 [R5+0x14700], R26 ;  /* 0x0147001a05007388 */ /* 0x000fe20000000400 */
[----:B--2---:R0:W-:Y:S04]  /*2c8f0*/  STL [R1+0x3c20], R2 ;  /* 0x003c200201007387 */ /* 0x0041e80000100800 */
[----:B0-----:R-:W2:Y:S01]  /*2c900*/  LDL.LU R2, [R1+0x184] ;  /* 0x0001840001027983 */ /* 0x001ea20000300800 */
        /* <DEDUP_REMOVED lines=25> */
[----:B------:R-:W3:Y:S01]  /*2caa0*/  LDL.LU R28, [R1] ;  /* 0x00000000011c7983 */ /* 0x000ee20000300800 */
[----:B--2---:R0:W-:Y:S04]  /*2cab0*/  STS.U16 [R5+0x14f00], R2 ;  /* 0x014f000205007388 */ /* 0x0041e80000000400 */
[----:B0-----:R-:W2:Y:S04]  /*2cac0*/  LDL.LU R2, [R1+0x3c20] ;  /* 0x003c200001027983 */ /* 0x001ea80000300800 */
[----:B--2---:R0:W-:Y:S04]  /*2cad0*/  STS.U16 [R5+0x15700], R2 ;  /* 0x0157000205007388 */ /* 0x0041e80000000400 */
[----:B0-----:R-:W2:Y:S04]  /*2cae0*/  LDL.LU R2, [R1+0x3c1c] ;  /* 0x003c1c0001027983 */ /* 0x001ea80000300800 */
[----:B------:R-:W0:Y:S04]  /*2caf0*/  S2R R17, SR_TID.X ;  /* 0x0000000000117919 */ /* 0x000e280000002100 */
[----:B--2---:R1:W-:Y:S04]  /*2cb00*/  STS.U16 [R5+0x15f00], R2 ;  /* 0x015f000205007388 */ /* 0x0043e80000000400 */
[----:B-1----:R-:W2:Y:S01]  /*2cb10*/  LDL.LU R2, [R1+0x3c18] ;  /* 0x003c180001027983 */ /* 0x002ea20000300800 */
[----:B0-----:R-:W-:-:S05]  /*2cb20*/  LOP3.LUT R17, R17, 0x7f, RZ, 0xc0, !PT ;  /* 0x0000007f11117812 */ /* 0x001fca00078ec0ff */
[----:B------:R-:W-:Y:S01]  /*2cb30*/  IMAD.SHL.U32 R17, R17, 0x2, RZ ;  /* 0x0000000211117824 */ /* 0x000fe200078e00ff */
[----:B--2---:R0:W-:Y:S01]  /*2cb40*/  STS.U16 [R5+0x16700], R2 ;  /* 0x0167000205007388 */ /* 0x0041e20000000400 */
[----:B---3--:R1:W-:Y:S02]  /*2cb50*/  STS.U16 [R5+0x16f00], R3 ;  /* 0x016f000305007388 */ /* 0x0083e40000000400 */
[----:B----4-:R2:W-:Y:S02]  /*2cb60*/  STS.U16 [R5+0x17700], R4 ;  /* 0x0177000405007388 */ /* 0x0105e40000000400 */
[----:B------:R3:W-:Y:S01]  /*2cb70*/  STS.U16 [R5+0x17f00], R6 ;  /* 0x017f000605007388 */ /* 0x0007e20000000400 */
[----:B------:R3:W-:Y:S01]  /*2cb80*/  STS.U16 [R17], R7 ;  /* 0x0000000711007388 */ /* 0x0007e20000000400 */
[----:B------:R3:W-:Y:S03]  /*2cb90*/  STS.U16 [R17+0x800], R18 ;  /* 0x0008001211007388 */ /* 0x0007e60000000400 */
[----:B0-----:R-:W4:Y:S01]  /*2cba0*/  LDL.LU R2, [R1+0x3c14] ;  /* 0x003c140001027983 */ /* 0x001f220000300800 */
[----:B-1----:R-:W4:Y:S02]  /*2cbb0*/  LDL.LU R3, [R1+0x3c10] ;  /* 0x003c100001037983 */ /* 0x002f240000300800 */
[----:B--2---:R-:W2:Y:S02]  /*2cbc0*/  LDL.LU R4, [R1+0x3c0c] ;  /* 0x003c0c0001047983 */ /* 0x004ea40000300800 */
[----:B---3--:R-:W3:Y:S01]  /*2cbd0*/  LDL.LU R5, [R1+0x3c08] ;  /* 0x003c080001057983 */ /* 0x008ee20000300800 */
[----:B------:R-:W2:Y:S01]  /*2cbe0*/  LDL.LU R6, [R1+0x3c04] ;  /* 0x003c040001067983 */ /* 0x000ea20000300800 */
[----:B------:R-:W2:Y:S02]  /*2cbf0*/  LDL.LU R7, [R1+0x3c00] ;  /* 0x003c000001077983 */ /* 0x000ea40000300800 */
[----:B------:R-:W2:Y:S01]  /*2cc00*/  LDL.LU R18, [R1+0x3bfc] ;  /* 0x003bfc0001127983 */ /* 0x000ea20000300800 */
[----:B------:R0:W-:Y:S01]  /*2cc10*/  STS.U16 [R17+0x1000], R22 ;  /* 0x0010001611007388 */ /* 0x0001e20000000400 */
[----:B------:R1:W-:Y:S02]  /*2cc20*/  STS.U16 [R17+0x1800], R26 ;  /* 0x0018001a11007388 */ /* 0x0003e40000000400 */
[----:B------:R1:W-:Y:S01]  /*2cc30*/  STS.U16 [R17+0x2000], R0 ;  /* 0x0020000011007388 */ /* 0x0003e20000000400 */
[----:B0-----:R-:W2:Y:S01]  /*2cc40*/  LDL.LU R22, [R1+0x3bf8] ;  /* 0x003bf80001167983 */ /* 0x001ea20000300800 */
[----:B-1----:R-:W2:Y:S02]  /*2cc50*/  LDL.LU R26, [R1+0x3bf4] ;  /* 0x003bf400011a7983 */ /* 0x002ea40000300800 */
[----:B------:R-:W2:Y:S02]  /*2cc60*/  LDL.LU R0, [R1+0x5c] ;  /* 0x00005c0001007983 */ /* 0x000ea40000300800 */
        /* <DEDUP_REMOVED lines=17> */
[----:B------:R-:W-:Y:S04]  /*2cd80*/  STS.U16 [R17+0xb000], R28 ;  /* 0x00b0001c11007388 */ /* 0x000fe80000000400 */
[----:B--2---:R0:W-:Y:S04]  /*2cd90*/  STL [R1+0x3bec], R0 ;  /* 0x003bec0001007387 */ /* 0x0041e80000100800 */
[----:B0-----:R-:W2:Y:S01]  /*2cda0*/  LDL.LU R0, [R1+0x60] ;  /* 0x0000600001007983 */ /* 0x001ea20000300800 */
[----:B------:R-:W2:Y:S02]  /*2cdb0*/  LDL.LU R15, [R1+0x58] ;  /* 0x00005800010f7983 */ /* 0x000ea40000300800 */
[----:B------:R-:W2:Y:S02]  /*2cdc0*/  LDL.LU R14, [R1+0x54] ;  /* 0x00005400010e7983 */ /* 0x000ea40000300800 */
[----:B------:R-:W2:Y:S01]  /*2cdd0*/  LDL.LU R29, [R1+0x50] ;  /* 0x00005000011d7983 */ /* 0x000ea20000300800 */
[----:B------:R-:W2:Y:S01]  /*2cde0*/  LDL.LU R27, [R1+0x4c] ;  /* 0x00004c00011b7983 */ /* 0x000ea20000300800 */
[----:B------:R-:W2:Y:S02]  /*2cdf0*/  LDL.LU R25, [R1+0x48] ;  /* 0x0000480001197983 */ /* 0x000ea40000300800 */
[----:B------:R-:W2:Y:S02]  /*2ce00*/  LDL.LU R23, [R1+0x44] ;  /* 0x0000440001177983 */ /* 0x000ea40000300800 */
[----:B------:R-:W2:Y:S01]  /*2ce10*/  LDL.LU R21, [R1+0x40] ;  /* 0x0000400001157983 */ /* 0x000ea20000300800 */
[----:B------:R-:W2:Y:S01]  /*2ce20*/  LDL.LU R19, [R1+0x3c] ;  /* 0x00003c0001137983 */ /* 0x000ea20000300800 */
[----:B------:R-:W2:Y:S02]  /*2ce30*/  LDL.LU R13, [R1+0x38] ;  /* 0x00003800010d7983 */ /* 0x000ea40000300800 */
[----:B------:R-:W2:Y:S02]  /*2ce40*/  LDL.LU R12, [R1+0x34] ;  /* 0x00003400010c7983 */ /* 0x000ea40000300800 */
[----:B------:R-:W2:Y:S01]  /*2ce50*/  LDL.LU R11, [R1+0x30] ;  /* 0x00003000010b7983 */ /* 0x000ea20000300800 */
[----:B------:R-:W-:Y:S04]  /*2ce60*/  STS.U16 [R17+0xb800], R26 ;  /* 0x00b8001a11007388 */ /* 0x000fe80000000400 */
[----:B------:R-:W2:Y:S01]  /*2ce70*/  LDL.LU R10, [R1+0x2c] ;  /* 0x00002c00010a7983 */ /* 0x000ea20000300800 */
[----:B------:R-:W-:Y:S02]  /*2ce80*/  STS.U16 [R17+0xc000], R22 ;  /* 0x00c0001611007388 */ /* 0x000fe40000000400 */
[----:B------:R-:W2:Y:S02]  /*2ce90*/  LDL.LU R9, [R1+0x28] ;  /* 0x0000280001097983 */ /* 0x000ea40000300800 */
[----:B------:R-:W-:Y:S01]  /*2cea0*/  STS.U16 [R17+0xc800], R18 ;  /* 0x00c8001211007388 */ /* 0x000fe20000000400 */
[----:B------:R-:W2:Y:S04]  /*2ceb0*/  LDL.LU R8, [R1+0x24] ;  /* 0x0000240001087983 */ /* 0x000ea80000300800 */
[----:B------:R-:W-:Y:S01]  /*2cec0*/  STS.U16 [R17+0xd000], R7 ;  /* 0x00d0000711007388 */ /* 0x000fe20000000400 */
[----:B------:R-:W2:Y:S02]  /*2ced0*/  LDL.LU R16, [R1+0x20] ;  /* 0x0000200001107983 */ /* 0x000ea40000300800 */
[----:B------:R-:W-:Y:S02]  /*2cee0*/  STS.U16 [R17+0xd800], R6 ;  /* 0x00d8000611007388 */ /* 0x000fe40000000400 */
[----:B------:R-:W2:Y:S01]  /*2cef0*/  LDL.LU R20, [R1+0x1c] ;  /* 0x00001c0001147983 */ /* 0x000ea20000300800 */
[----:B---3--:R-:W-:Y:S04]  /*2cf00*/  STS.U16 [R17+0xe000], R5 ;  /* 0x00e0000511007388 */ /* 0x008fe80000000400 */
[----:B------:R-:W3:Y:S01]  /*2cf10*/  LDL.LU R24, [R1+0x18] ;  /* 0x0000180001187983 */ /* 0x000ee20000300800 */
[----:B------:R-:W-:Y:S02]  /*2cf20*/  STS.U16 [R17+0xe800], R4 ;  /* 0x00e8000411007388 */ /* 0x000fe40000000400 */
[----:B------:R-:W2:Y:S02]  /*2cf30*/  LDL.LU R28, [R1+0x14] ;  /* 0x00001400011c7983 */ /* 0x000ea40000300800 */
[----:B----4-:R0:W-:Y:S01]  /*2cf40*/  STS.U16 [R17+0xf000], R3 ;  /* 0x00f0000311007388 */ /* 0x0101e20000000400 */
[----:B------:R1:W-:Y:S04]  /*2cf50*/  STS.U16 [R17+0xf800], R2 ;  /* 0x00f8000211007388 */ /* 0x0003e80000000400 */
[----:B0-----:R-:W3:Y:S01]  /*2cf60*/  LDL.LU R3, [R1+0x4] ;  /* 0x0000040001037983 */ /* 0x001ee20000300800 */
[----:B-1----:R-:W2:Y:S02]  /*2cf70*/  LDL.LU R17, [R1+0x3bf0] ;  /* 0x003bf00001117983 */ /* 0x002ea40000300800 */
[----:B------:R-:W3:Y:S01]  /*2cf80*/  LDL.LU R2, [R1+0xc] ;  /* 0x00000c0001027983 */ /* 0x000ee20000300800 */
[----:B--2---:R0:W-:Y:S04]  /*2cf90*/  STS.U16 [R17+0x100], R0 ;  /* 0x0001000011007388 */ /* 0x0041e80000000400 */
[----:B0-----:R-:W2:Y:S04]  /*2cfa0*/  LDL.LU R0, [R1+0x3bec] ;  /* 0x003bec0001007983 */ /* 0x001ea80000300800 */
[----:B--2---:R0:W-:Y:S01]  /*2cfb0*/  STS.U16 [R17+0x900], R0 ;  /* 0x0009000011007388 */ /* 0x0041e20000000400 */
[----:B------:R1:W-:Y:S02]  /*2cfc0*/  STS.U16 [R17+0x1100], R15 ;  /* 0x0011000f11007388 */ /* 0x0003e40000000400 */
[----:B------:R2:W-:Y:S02]  /*2cfd0*/  STS.U16 [R17+0x1900], R14 ;  /* 0x0019000e11007388 */ /* 0x0005e40000000400 */
[----:B------:R3:W-:Y:S01]  /*2cfe0*/  STS.U16 [R17+0x2100], R29 ;  /* 0x0021001d11007388 */ /* 0x0007e20000000400 */
[----:B------:R3:W-:Y:S01]  /*2cff0*/  STS.U16 [R17+0x2900], R27 ;  /* 0x0029001b11007388 */ /* 0x0007e20000000400 */
[----:B------:R3:W-:Y:S03]  /*2d000*/  STS.U16 [R17+0x3100], R25 ;  /* 0x0031001911007388 */ /* 0x0007e60000000400 */
[----:B0-----:R-:W4:Y:S01]  /*2d010*/  LDL.LU R0, [R1+0x3be8] ;  /* 0x003be80001007983 */ /* 0x001f220000300800 */
[----:B-1----:R-:W4:Y:S02]  /*2d020*/  LDL.LU R15, [R1+0x3be4] ;  /* 0x003be400010f7983 */ /* 0x002f240000300800 */
[----:B--2---:R-:W2:Y:S02]  /*2d030*/  LDL.LU R14, [R1+0x3be0] ;  /* 0x003be000010e7983 */ /* 0x004ea40000300800 */
[----:B---3--:R-:W3:Y:S01]  /*2d040*/  LDL.LU R29, [R1+0x3bdc] ;  /* 0x003bdc00011d7983 */ /* 0x008ee20000300800 */
[----:B------:R-:W2:Y:S01]  /*2d050*/  LDL.LU R27, [R1+0x3bd8] ;  /* 0x003bd800011b7983 */ /* 0x000ea20000300800 */
[----:B------:R-:W2:Y:S03]  /*2d060*/  LDL.LU R25, [R1+0x3bd4] ;  /* 0x003bd40001197983 */ /* 0x000ea60000300800 */
[----:B------:R0:W-:Y:S01]  /*2d070*/  STS.U16 [R17+0x3900], R23 ;  /* 0x0039001711007388 */ /* 0x0001e20000000400 */
[----:B------:R1:W-:Y:S02]  /*2d080*/  STS.U16 [R17+0x4100], R21 ;  /* 0x0041001511007388 */ /* 0x0003e40000000400 */
[----:B------:R1:W-:Y:S02]  /*2d090*/  STS.U16 [R17+0x4900], R19 ;  /* 0x0049001311007388 */ /* 0x0003e40000000400 */
[----:B------:R1:W-:Y:S01]  /*2d0a0*/  STS.U16 [R17+0x5100], R13 ;  /* 0x0051000d11007388 */ /* 0x0003e20000000400 */
[----:B------:R1:W-:Y:S01]  /*2d0b0*/  STS.U16 [R17+0x5900], R12 ;  /* 0x0059000c11007388 */ /* 0x0003e20000000400 */
[----:B------:R1:W-:Y:S03]  /*2d0c0*/  STS.U16 [R17+0x6100], R11 ;  /* 0x0061000b11007388 */ /* 0x0003e60000000400 */
[----:B0-----:R-:W2:Y:S01]  /*2d0d0*/  LDL.LU R23, [R1+0x3bd0] ;  /* 0x003bd00001177983 */ /* 0x001ea20000300800 */
[----:B-1----:R-:W2:Y:S03]  /*2d0e0*/  LDL.LU R21, [R1+0x3bcc] ;  /* 0x003bcc0001157983 */ /* 0x002ea60000300800 */
[----:B------:R-:W2:Y:S01]  /*2d0f0*/  LDL.LU R19, [R1+0x3bc8] ;  /* 0x003bc80001137983 */ /* 0x000ea20000300800 */
[----:B------:R-:W2:Y:S03]  /*2d100*/  LDL.LU R13, [R1+0x3bc4] ;  /* 0x003bc400010d7983 */ /* 0x000ea60000300800 */
        /* <DEDUP_REMOVED lines=14> */
[----:B------:R0:W-:Y:S04]  /*2d1f0*/  STS.U16 [R17+0x9900], R28 ;  /* 0x0099001c11007388 */ /* 0x0001e80000000400 */
[----:B0-----:R-:W2:Y:S01]  /*2d200*/  LDL.LU R28, [R1+0x3ba0] ;  /* 0x003ba000011c7983 */ /* 0x001ea20000300800 */
[----:B------:R0:W-:Y:S02]  /*2d210*/  STS.U16 [R17+0xa100], R2 ;  /* 0x00a1000211007388 */ /* 0x0001e40000000400 */
[----:B------:R1:W-:Y:S01]  /*2d220*/  STS.U16 [R17+0xa900], R3 ;  /* 0x00a9000311007388 */ /* 0x0003e20000000400 */
[----:B0-----:R-:W3:Y:S04]  /*2d230*/  LDL R2, [R1+0x12dc] ;  /* 0x0012dc0001027983 */ /* 0x001ee80000100800 */
[----:B-1----:R-:W3:Y:S01]  /*2d240*/  LDL R3, [R1+0xb8c] ;  /* 0x000b8c0001037983 */ /* 0x002ee20000100800 */
[----:B----4-:R-:W-:-:S03]  /*2d250*/  PRMT R15, RZ, 0x7610, R15 ;  /* 0x00007610ff0f7816 */ /* 0x010fc6000000000f */
[----:B--2---:R-:W-:Y:S01]  /*2d260*/  STS.U16 [R17+0xb100], R28 ;  /* 0x00b1001c11007388 */ /* 0x004fe20000000400 */
        /* <DEDUP_REMOVED lines=8> */
[----:B------:R0:W-:Y:S03]  /*2d2f0*/  STS.U16 [R17+0xf900], R13 ;  /* 0x00f9000d11007388 */ /* 0x0001e60000000400 */
[----:B---3--:R-:W2:Y:S04]  /*2d300*/  @!P0 LDG.E.U16 R15, [R2.64] ;  /* 0x00000006020f8981 */ /* 0x008ea8000c1e1500 */
[----:B0-----:R-:W3:Y:S04]  /*2d310*/  LDL.LU R17, [R1+0x3b9c] ;  /* 0x003b9c0001117983 */ /* 0x001ee80000300800 */
[----:B---3--:R-:W-:Y:S01]  /*2d320*/  STS.U16 [R0+0x200], R17 ;  /* 0x0002001100007388 */ /* 0x008fe20000000400 */
[----:B------:R-:W-:Y:S02]  /*2d330*/  STS.U16 [R0+0xa00], R19 ;  /* 0x000a001300007388 */ /* 0x000fe40000000400 */
[----:B------:R-:W-:Y:S02]  /*2d340*/  STS.U16 [R0+0x1200], R21 ;  /* 0x0012001500007388 */ /* 0x000fe40000000400 */
[----:B------:R-:W-:Y:S01]  /*2d350*/  STS.U16 [R0+0x1a00], R23 ;  /* 0x001a001700007388 */ /* 0x000fe20000000400 */
[----:B------:R-:W-:Y:S01]  /*2d360*/  STS.U16 [R0+0x2200], R25 ;  /* 0x0022001900007388 */ /* 0x000fe20000000400 */
[----:B------:R-:W-:Y:S02]  /*2d370*/  STS.U16 [R0+0x2a00], R27 ;  /* 0x002a001b00007388 */ /* 0x000fe40000000400 */
[----:B------:R0:W-:Y:S02]  /*2d380*/  STS.U16 [R0+0x3200], R29 ;  /* 0x0032001d00007388 */ /* 0x0001e40000000400 */
[----:B0-----:R-:W3:Y:S01]  /*2d390*/  LDL.LU R0, [R1+0x3b98] ;  /* 0x003b980001007983 */ /* 0x001ee20000300800 */
[----:B--2---:R0:W-:Y:S03]  /*2d3a0*/  STL [R1+0x2f8], R15 ;  /* 0x0002f80f01007387 */ /* 0x0041e60000100800 */
[----:B0-----:R-:W2:Y:S01]  /*2d3b0*/  LDL.LU R15, [R1+0x3b94] ;  /* 0x003b9400010f7983 */ /* 0x001ea20000300800 */
[----:B------:R-:W4:Y:S02]  /*2d3c0*/  LDL R2, [R1+0xb88] ;  /* 0x000b880001027983 */ /* 0x000f240000100800 */
[----:B------:R-:W4:Y:S01]  /*2d3d0*/  LDL R3, [R1+0x12d8] ;  /* 0x0012d80001037983 */ /* 0x000f220000100800 */
[----:B---3--:R-:W-:-:S02]  /*2d3e0*/  PRMT R0, RZ, 0x7610, R0 ;  /* 0x00007610ff007816 */ /* 0x008fc40000000000 */
[----:B----4-:R-:W-:-:S04]  /*2d3f0*/  @!P0 LOP3.LUT R3, R3, R2, RZ, 0x3c, !PT ;  /* 0x0000000203038212 */ /* 0x010fc800078e3cff */
[----:B------:R-:W-:-:S04]  /*2d400*/  @!P0 LOP3.LUT R2, R3, R2, RZ, 0x3c, !PT ;  /* 0x0000000203028212 */ /* 0x000fc800078e3cff */
[----:B------:R-:W-:-:S05]  /*2d410*/  @!P0 LOP3.LUT R3, R3, R2, RZ, 0x3c, !PT ;  /* 0x0000000203038212 */ /* 0x000fca00078e3cff */
[----:B------:R-:W3:Y:S04]  /*2d420*/  @!P0 LDG.E.U16 R0, [R2.64] ;  /* 0x0000000602008981 */ /* 0x000ee8000c1e1500 */
[----:B---3--:R0:W-:Y:S04]  /*2d430*/  STL [R1+0x2f4], R0 ;  /* 0x0002f40001007387 */ /* 0x0081e80000100800 */
[----:B0-----:R-:W3:Y:S01]  /*2d440*/  LDL.LU R0, [R1+0x3b90] ;  /* 0x003b900001007983 */ /* 0x001ee20000300800 */
[----:B------:R-:W4:Y:S02]  /*2d450*/  LDL R2, [R1+0xb84] ;  /* 0x000b840001027983 */ /* 0x000f240000100800 */
[----:B------:R-:W4:Y:S01]  /*2d460*/  LDL R3, [R1+0x12d4] ;  /* 0x0012d40001037983 */ /* 0x000f220000100800 */
[----:B------:R-:W-:-:S02]  /*2d470*/  PRMT R14, RZ, 0x7610, R14 ;  /* 0x00007610ff0e7816 */ /* 0x000fc4000000000e */
[----:B----4-:R-:W-:-:S04]  /*2d480*/  @!P0 LOP3.LUT R3, R3, R2, RZ, 0x3c, !PT ;  /* 0x0000000203038212 */ /* 0x010fc800078e3cff */
[----:B------:R-:W-:-:S04]  /*2d490*/  @!P0 LOP3.LUT R2, R3, R2, RZ, 0x3c, !PT ;  /* 0x0000000203028212 */ /* 0x000fc800078e3cff */
[----:B------:R-:W-:-:S05]  /*2d4a0*/  @!P0 LOP3.LUT R3, R3, R2, RZ, 0x3c, !PT ;  /* 0x0000000203038212 */ /* 0x000fca00078e3cff */
[----:B------:R-:W4:Y:S04]  /*2d4b0*/  @!P0 LDG.E.U16 R14, [R2.64] ;  /* 0x00000006020e8981 */ /* 0x000f28000c1e1500 */
[----:B----4-:R0:W-:Y:S04]  /*2d4c0*/  STL [R1+0x2f0], R14 ;  /* 0x0002f00e01007387 */ /* 0x0101e80000100800 */
[----:B0-----:R-:W4:Y:S01]  /*2d4d0*/  LDL.LU R14, [R1+0x3b8c] ;  /* 0x003b8c00010e7983 */ /* 0x001f220000300800 */
[----:B------:R-:W2:Y:S02]  /*2d4e0*/  LDL R2, [R1+0xb80] ;  /* 0x000b800001027983 */ /* 0x000ea40000100800 */
[----:B------:R-:W2:Y:S01]  /*2d4f0*/  LDL R3, [R1+0x12d0] ;  /* 0x0012d00001037983 */ /* 0x000ea20000100800 */
[----:B---3--:R-:W-:-:S02]  /*2d500*/  PRMT R0, RZ, 0x7610, R0 ;  /* 0x00007610ff007816 */ /* 0x008fc40000000000 */
[----:B--2---:R-:W-:-:S04]  /*2d510*/  @!P0 LOP3.LUT R3, R3, R2, RZ, 0x3c, !PT ;  /* 0x0000000203038212 */ /* 0x004fc800078e3cff */
[----:B------:R-:W-:-:S04]  /*2d520*/  @!P0 LOP3.LUT R2, R3, R2, RZ, 0x3c, !PT ;  /* 0x0000000203028212 */ /* 0x000fc800078e3cff */
[----:B------:R-:W-:-:S05]  /*2d530*/  @!P0 LOP3.LUT R3, R3, R2, RZ, 0x3c, !PT ;  /* 0x0000000203038212 */ /* 0x000fca00078e3cff */
[----:B------:R-:W2:Y:S04]  /*2d540*/  @!P0 LDG.E.U16 R0, [R2.64] ;  /* 0x0000000602008981 */ /* 0x000ea8000c1e1500 */
[----:B--2---:R0:W-:Y:S04]  /*2d550*/  STL [R1+0x2ec], R0 ;  /* 0x0002ec0001007387 */ /* 0x0041e80000100800 */
[----:B0-----:R-:W2:Y:S01]  /*2d560*/  LDL.LU R0, [R1+0x3b88] ;  /* 0x003b880001007983 */ /* 0x001ea20000300800 */
[----:B------:R-:W3:Y:S02]  /*2d570*/  LDL R2, [R1+0x12c8] ;  /* 0x0012c80001027983 */ /* 0x000ee40000100800 */
[----:B------:R-:W3:Y:S01]  /*2d580*/  LDL R3, [R1+0x12cc] ;  /* 0x0012cc0001037983 */ /* 0x000ee20000100800 */
[----:B----4-:R-:W-:-:S02]  /*2d590*/  PRMT R14, RZ, 0x7610, R14 ;  /* 0x00007610ff0e7816 */ /* 0x010fc4000000000e */
[----:B---3--:R-:W-:-:S04]  /*2d5a0*/  @!P0 LOP3.LUT R3, R3, R2, RZ, 0x3c, !PT ;  /* 0x0000000203038212 */ /* 0x008fc800078e3cff */
[----:B------:R-:W-:-:S04]  /*2d5b0*/  @!P0 LOP3.LUT R2, R3, R2, RZ, 0x3c, !PT ;  /* 0x0000000203028212 */ /* 0x000fc800078e3cff */
[----:B------:R-:W-:-:S05]  /*2d5c0*/  @!P0 LOP3.LUT R3, R3, R2, RZ, 0x3c, !PT ;  /* 0x0000000203038212 */ /* 0x000fca00078e3cff */
[----:B------:R-:W3:Y:S04]  /*2d5d0*/  @!P0 LDG.E.U16 R14, [R2.64] ;  /* 0x00000006020e8981 */ /* 0x000ee8000c1e1500 */
[----:B---3--:R0:W-:Y:S04]  /*2d5e0*/  STL [R1+0x2e8], R14 ;  /* 0x0002e80e01007387 */ /* 0x0081e80000100800 */
[----:B0-----:R-:W3:Y:S01]  /*2d5f0*/  LDL.LU R14, [R1+0x3b84] ;  /* 0x003b8400010e7983 */ /* 0x001ee20000300800 */
[----:B------:R-:W4:Y:S02]  /*2d600*/  LDL R2, [R1+0x12a8] ;  /* 0x0012a80001027983 */ /* 0x000f240000100800 */
[----:B------:R-:W4:Y:S01]  /*2d610*/  LDL R3, [R1+0x12ac] ;  /* 0x0012ac0001037983 */ /* 0x000f220000100800 */
[----:B--2---:R-:W-:-:S02]  /*2d620*/  PRMT R0, RZ, 0x7610, R0 ;  /* 0x00007610ff007816 */ /* 0x004fc40000000000 */
[----:B----4-:R-:W-:-:S04]  /*2d630*/  @!P0 LOP3.LUT R3, R3, R2, RZ, 0x3c, !PT ;  /* 0x0000000203038212 */ /* 0x010fc800078e3cff */
[----:B------:R-:W-:-:S04]  /*2d640*/  @!P0 LOP3.LUT R2, R3, R2, RZ, 0x3c, !PT ;  /* 0x0000000203028212 */ /* 0x000fc800078e3cff */
[----:B------:R-:W-:-:S05]  /*2d650*/  @!P0 LOP3.LUT R3, R3, R2, RZ, 0x3c, !PT ;  /* 0x0000000203038212 */ /* 0x000fca00078e3cff */
[----:B------:R-:W2:Y:S04]  /*2d660*/  @!P0 LDG.E.U16 R0, [R2.64] ;  /* 0x0000000602008981 */ /* 0x000ea8000c1e1500 */
[----:B--2---:R0:W-:Y:S04]  /*2d670*/  STL [R1+0x2e4], R0 ;  /* 0x0002e40001007387 */ /* 0x0041e80000100800 */
        /* <DEDUP_REMOVED lines=848> */
[----:B------:R-:W4:Y:S02]  /*30b80*/  LDL R3, [R1+0xe8c] ;  /* 0x000e8c0001037983 */ /* 0x000f240000100800 */
[----:B----4-:R-:W-:-:S02]  /*30b90*/  @!P0 LOP3.LUT R3, R3, R2, RZ, 0x3c, !PT ;  /* 0x0000000203038212 */ /* 0x010fc400078e3cff */
[----:B--2---:R-:W-:Y:S02]  /*30ba0*/  PRMT R0, RZ, 0x7610, R0 ;  /* 0x00007610ff007816 */ /* 0x004fe40000000000 */
        /* <DEDUP_REMOVED lines=56> */
[----:B------:R0:W2:Y:S04]  /*30f30*/  @!P0 LDG.E.U16 R0, [R2.64] ;  /* 0x0000000602008981 */ /* 0x0000a8000c1e1500 */
[----:B0-----:R-:W4:Y:S04]  /*30f40*/  LDL R2, [R1+0xe30] ;  /* 0x000e300001027983 */ /* 0x001f280000100800 */
[----:B------:R-:W4:Y:S01]  /*30f50*/  LDL R3, [R1+0xe34] ;  /* 0x000e340001037983 */ /* 0x000f220000100800 */
[----:B---3--:R-:W-:Y:S02]  /*30f60*/  PRMT R14, RZ, 0x7610, R14 ;  /* 0x00007610ff0e7816 */ /* 0x008fe4000000000e */
[----:B----4-:R-:W-:-:S04]  /*30f70*/  @!P0 LOP3.LUT R3, R3, R2, RZ, 0x3c, !PT ;  /* 0x0000000203038212 */ /* 0x010fc800078e3cff */
[----:B------:R-:W-:-:S04]  /*30f80*/  @!P0 LOP3.LUT R2, R3, R2, RZ, 0x3c, !PT ;  /* 0x0000000203028212 */ /* 0x000fc800078e3cff */
[----:B------:R-:W-:-:S05]  /*30f90*/  @!P0 LOP3.LUT R3, R3, R2, RZ, 0x3c, !PT ;  /* 0x0000000203038212 */ /* 0x000fca00078e3cff */
[----:B------:R-:W3:Y:S04]  /*30fa0*/  @!P0 LDG.E.U16 R14, [R2.64] ;  /* 0x00000006020e8981 */ /* 0x000ee8000c1e1500 */
[----:B--2---:R-:W-:Y:S04]  /*30fb0*/  STL [R1+0x38e8], R0 ;  /* 0x0038e80001007387 */ /* 0x004fe80000100800 */
[----:B---3--:R0:W-:Y:S04]  /*30fc0*/  STL [R1+0xcc], R14 ;  /* 0x0000cc0e01007387 */ /* 0x0081e80000100800 */
[----:B0-----:R-:W2:Y:S01]  /*30fd0*/  LDL.LU R14, [R1+0x39ec] ;  /* 0x0039ec00010e7983 */ /* 0x001ea20000300800 */
[----:B------:R-:W3:Y:S02]  /*30fe0*/  LDL R2, [R1+0xe28] ;  /* 0x000e280001027983 */ /* 0x000ee40000100800 */
[----:B------:R-:W3:Y:S02]  /*30ff0*/  LDL R3, [R1+0xe2c] ;  /* 0x000e2c0001037983 */ /* 0x000ee40000100800 */
[----:B---3--:R-:W-:-:S02]  /*31000*/  @!P0 LOP3.LUT R3, R3, R2, RZ, 0x3c, !PT ;  /* 0x0000000203038212 */ /* 0x008fc400078e3cff */
[----:B--2---:R-:W-:Y:S02]  /*31010*/  PRMT R14, RZ, 0x7610, R14 ;  /* 0x00007610ff0e7816 */ /* 0x004fe4000000000e */
[----:B------:R-:W-:-:S04]  /*31020*/  @!P0 LOP3.LUT R2, R3, R2, RZ, 0x3c, !PT ;  /* 0x0000000203028212 */ /* 0x000fc800078e3cff */
[----:B------:R-:W-:-:S05]  /*31030*/  @!P0 LOP3.LUT R3, R3, R2, RZ, 0x3c, !PT ;  /* 0x0000000203038212 */ /* 0x000fca00078e3cff */
[----:B------:R-:W2:Y:S04]  /*31040*/  @!P0 LDG.E.U16 R14, [R2.64] ;  /* 0x00000006020e8981 */ /* 0x000ea8000c1e1500 */
[----:B--2---:R0:W-:Y:S04]  /*31050*/  STL [R1+0xc8], R14 ;  /* 0x0000c80e01007387 */ /* 0x0041e80000100800 */
        /* <DEDUP_REMOVED lines=236> */
[----:B------:R-:W3:Y:S01]  /*31f20*/  LDL R3, [R1+0xd14] ;  /* 0x000d140001037983 */ /* 0x000ee20000100800 */
[----:B------:R-:W-:-:S02]  /*31f30*/  PRMT R12, RZ, 0x7610, R12 ;  /* 0x00007610ff0c7816 */ /* 0x000fc4000000000c */
[----:B---3--:R-:W-:-:S04]  /*31f40*/  @!P0 LOP3.LUT R3, R3, R2, RZ, 0x3c, !PT ;  /* 0x0000000203038212 */ /* 0x008fc800078e3cff */
[----:B------:R-:W-:-:S04]  /*31f50*/  @!P0 LOP3.LUT R2, R3, R2, RZ, 0x3c, !PT ;  /* 0x0000000203028212 */ /* 0x000fc800078e3cff */
[----:B------:R-:W-:-:S05]  /*31f60*/  @!P0 LOP3.LUT R3, R3, R2, RZ, 0x3c, !PT ;  /* 0x0000000203038212 */ /* 0x000fca00078e3cff */
[----:B------:R0:W3:Y:S04]  /*31f70*/  @!P0 LDG.E.U16 R12, [R2.64] ;  /* 0x00000006020c8981 */ /* 0x0000e8000c1e1500 */
[----:B0-----:R-:W4:Y:S04]  /*31f80*/  LDL R2, [R1+0xd08] ;  /* 0x000d080001027983 */ /* 0x001f280000100800 */
[----:B------:R-:W4:Y:S01]  /*31f90*/  LDL R3, [R1+0xd0c] ;  /* 0x000d0c0001037983 */ /* 0x000f220000100800 */
[----:B--2---:R-:W-:Y:S02]  /*31fa0*/  PRMT R14, RZ, 0x7610, R14 ;  /* 0x00007610ff0e7816 */ /* 0x004fe4000000000e */
[----:B----4-:R-:W-:-:S04]  /*31fb0*/  @!P0 LOP3.LUT R3, R3, R2, RZ, 0x3c, !PT ;  /* 0x0000000203038212 */ /* 0x010fc800078e3cff */
[----:B------:R-:W-:-:S04]  /*31fc0*/  @!P0 LOP3.LUT R2, R3, R2, RZ, 0x3c, !PT ;  /* 0x0000000203028212 */ /* 0x000fc800078e3cff */
[----:B------:R-:W-:-:S05]  /*31fd0*/  @!P0 LOP3.LUT R3, R3, R2, RZ, 0x3c, !PT ;  /* 0x0000000203038212 */ /* 0x000fca00078e3cff */
[----:B------:R-:W2:Y:S04]  /*31fe0*/  @!P0 LDG.E.U16 R14, [R2.64] ;  /* 0x00000006020e8981 */ /* 0x000ea8000c1e1500 */
[----:B---3--:R0:W-:Y:S04]  /*31ff0*/  STL [R1+0x5c], R12 ;  /* 0x00005c0c01007387 */ /* 0x0081e80000100800 */
[----:B0-----:R-:W3:Y:S04]  /*32000*/  LDL R12, [R1+0xcd4] ;  /* 0x000cd400010c7983 */ /* 0x001ee80000100800 */
        /* <DEDUP_REMOVED lines=39> */
[----:B---3--:R-:W-:-:S02]  /*32280*/  @!P0 IMAD.MOV.U32 R2, RZ, RZ, R12 ;  /* 0x000000ffff028224 */ /* 0x008fc400078e000c */
[----:B------:R-:W3:Y:S01]  /*32290*/  LDL R12, [R1+0xc9c] ;  /* 0x000c9c00010c7983 */ /* 0x000ee20000100800 */
[----:B--2---:R-:W-:-:S06]  /*322a0*/  PRMT R14, RZ, 0x7610, R14 ;  /* 0x00007610ff0e7816 */ /* 0x004fcc000000000e */
[----:B----4-:R-:W2:Y:S04]  /*322b0*/  @!P0 LDG.E.U16 R14, [R2.64] ;  /* 0x00000006020e8981 */ /* 0x010ea8000c1e1500 */
        /* <DEDUP_REMOVED lines=20> */
[----:B------:R-:W-:Y:S02]  /*32400*/  PRMT R13, RZ, 0x7610, R13 ;  /* 0x00007610ff0d7816 */ /* 0x000fe4000000000d */
[----:B----4-:R-:W-:-:S04]  /*32410*/  @!P0 LOP3.LUT R3, R3, R2, RZ, 0x3c, !PT ;  /* 0x0000000203038212 */ /* 0x010fc800078e3cff */
[----:B------:R-:W-:-:S04]  /*32420*/  @!P0 LOP3.LUT R2, R3, R2, RZ, 0x3c, !PT ;  /* 0x0000000203028212 */ /* 0x000fc800078e3cff */
[----:B------:R-:W-:Y:S01]  /*32430*/  @!P0 LOP3.LUT R3, R3, R2, RZ, 0x3c, !PT ;  /* 0x0000000203038212 */ /* 0x000fe200078e3cff */
[----:B--2---:R0:W-:Y:S04]  /*32440*/  STL [R1+0x3c], R14 ;  /* 0x00003c0e01007387 */ /* 0x0041e80000100800 */
[----:B------:R1:W2:Y:S01]  /*32450*/  @!P0 LDG.E.U16 R13, [R2.64] ;  /* 0x00000006020d8981 */ /* 0x0002a2000c1e1500 */
[----:B------:R-:W-:-:S03]  /*32460*/  PRMT R15, RZ, 0x7610, R15 ;  /* 0x00007610ff0f7816 */ /* 0x000fc6000000000f */
[----:B0-----:R-:W4:Y:S04]  /*32470*/  LDL R14, [R1+0xc8c] ;  /* 0x000c8c00010e7983 */ /* 0x001f280000100800 */
[----:B-1----:R-:W2:Y:S04]  /*32480*/  LDL R2, [R1+0xca0] ;  /* 0x000ca00001027983 */ /* 0x002ea80000100800 */
[----:B------:R-:W2:Y:S02]  /*32490*/  LDL R3, [R1+0xca4] ;  /* 0x000ca40001037983 */ /* 0x000ea40000100800 */
[----:B--2---:R-:W-:-:S04]  /*324a0*/  @!P0 LOP3.LUT R3, R3, R2, RZ, 0x3c, !PT ;  /* 0x0000000203038212 */ /* 0x004fc800078e3cff */
[----:B------:R-:W-:-:S04]  /*324b0*/  @!P0 LOP3.LUT R2, R3, R2, RZ, 0x3c, !PT ;  /* 0x0000000203028212 */ /* 0x000fc800078e3cff */
[----:B------:R-:W-:-:S05]  /*324c0*/  @!P0 LOP3.LUT R3, R3, R2, RZ, 0x3c, !PT ;  /* 0x0000000203038212 */ /* 0x000fca00078e3cff */
[----:B------:R-:W2:Y:S04]  /*324d0*/  @!P0 LDG.E.U16 R15, [R2.64] ;  /* 0x00000006020f8981 */ /* 0x000ea8000c1e1500 */
[----:B------:R0:W-:Y:S04]  /*324e0*/  STL [R1+0x38], R13 ;  /* 0x0000380d01007387 */ /* 0x0001e80000100800 */
[----:B0-----:R-:W3:Y:S04]  /*324f0*/  LDL R13, [R1+0xc74] ;  /* 0x000c7400010d7983 */ /* 0x001ee80000100800 */
[----:B--2---:R0:W-:Y:S04]  /*32500*/  STL [R1+0x34], R15 ;  /* 0x0000340f01007387 */ /* 0x0041e80000100800 */
[----:B0-----:R-:W2:Y:S01]  /*32510*/  LDL.LU R15, [R1+0x3960] ;  /* 0x00396000010f7983 */ /* 0x001ea20000300800 */
[----:B------:R-:W2:Y:S01]  /*32520*/  LDL R3, [R1+0xc98] ;  /* 0x000c980001037983 */ /* 0x000ea20000100800 */
[----:B------:R-:W-:Y:S01]  /*32530*/  PRMT R10, RZ, 0x7610, R10 ;  /* 0x00007610ff0a7816 */ /* 0x000fe2000000000a */
[----:B---3--:R-:W-:-:S02]  /*32540*/  @!P0 IMAD.MOV.U32 R2, RZ, RZ, R12 ;  /* 0x000000ffff028224 */ /* 0x008fc400078e000c */
[----:B------:R-:W3:Y:S04]  /*32550*/  LDL R12, [R1+0xc60] ;  /* 0x000c6000010c7983 */ /* 0x000ee80000100800 */
[----:B--2---:R0:W2:Y:S04]  /*32560*/  @!P0 LDG.E.U16 R10, [R2.64] ;  /* 0x00000006020a8981 */ /* 0x0040a8000c1e1500 */
[----:B0-----:R-:W2:Y:S04]  /*32570*/  LDL R2, [R1+0xc90] ;  /* 0x000c900001027983 */ /* 0x001ea80000100800 */
[----:B------:R-:W2:Y:S01]  /*32580*/  LDL R3, [R1+0xc94] ;  /* 0x000c940001037983 */ /* 0x000ea20000100800 */
[----:B------:R-:W-:-:S02]  /*32590*/  PRMT R15, RZ, 0x7610, R15 ;  /* 0x00007610ff0f7816 */ /* 0x000fc4000000000f */
        /* <DEDUP_REMOVED lines=10> */
[----:B----4-:R-:W-:Y:S01]  /*32640*/  @!P0 IMAD.MOV.U32 R2, RZ, RZ, R14 ;  /* 0x000000ffff028224 */ /* 0x010fe200078e000e */
[----:B------:R-:W-:Y:S01]  /*32650*/  PRMT R7, RZ, 0x7610, R7 ;  /* 0x00007610ff077816 */ /* 0x000fe20000000007 */
[----:B------:R-:W4:Y:S04]  /*32660*/  LDL R14, [R1+0xc58] ;  /* 0x000c5800010e7983 */ /* 0x000f280000100800 */
[----:B--2---:R0:W2:Y:S04]  /*32670*/  @!P0 LDG.E.U16 R5, [R2.64] ;  /* 0x0000000602058981 */ /* 0x0040a8000c1e1500 */
[----:B0-----:R-:W2:Y:S01]  /*32680*/  LDL R3, [R1+0xc70] ;  /* 0x000c700001037983 */ /* 0x001ea20000100800 */
[----:B------:R-:W-:-:S05]  /*32690*/  @!P0 IMAD.MOV.U32 R2, RZ, RZ, R13 ;  /* 0x000000ffff028224 */ /* 0x000fca00078e000d */
[----:B--2---:R0:W2:Y:S04]  /*326a0*/  @!P0 LDG.E.U16 R7, [R2.64] ;  /* 0x0000000602078981 */ /* 0x0040a8000c1e1500 */
[----:B------:R1:W-:Y:S01]  /*326b0*/  STL [R1+0x28], R5 ;  /* 0x0000280501007387 */ /* 0x0003e20000100800 */
[----:B------:R-:W3:Y:S03]  /*326c0*/  LDL R13, [R1+0xc30] ;  /* 0x000c3000010d7983 */ /* 0x000ee60000100800 */
[----:B0-----:R-:W3:Y:S04]  /*326d0*/  LDL R2, [R1+0xc68] ;  /* 0x000c680001027983 */ /* 0x001ee80000100800 */
[----:B------:R-:W3:Y:S04]  /*326e0*/  LDL R3, [R1+0xc6c] ;  /* 0x000c6c0001037983 */ /* 0x000ee80000100800 */
[----:B-1----:R-:W4:Y:S01]  /*326f0*/  LDL R5, [R1+0xc5c] ;  /* 0x000c5c0001057983 */ /* 0x002f220000100800 */
[----:B------:R-:W-:-:S02]  /*32700*/  PRMT R15, RZ, 0x7610, R15 ;  /* 0x00007610ff0f7816 */ /* 0x000fc4000000000f */
[----:B------:R-:W-:Y:S01]  /*32710*/  PRMT R8, RZ, 0x7610, R8 ;  /* 0x00007610ff087816 */ /* 0x000fe20000000008 */
[----:B--2---:R0:W-:Y:S04]  /*32720*/  STL [R1+0x24], R7 ;  /* 0x0000240701007387 */ /* 0x0041e80000100800 */
[----:B0-----:R-:W2:Y:S01]  /*32730*/  LDL R7, [R1+0xc34] ;  /* 0x000c340001077983 */ /* 0x001ea20000100800 */
[----:B---3--:R-:W-:-:S04]  /*32740*/  @!P0 LOP3.LUT R3, R3, R2, RZ, 0x3c, !PT ;  /* 0x0000000203038212 */ /* 0x008fc800078e3cff */
[----:B------:R-:W-:-:S04]  /*32750*/  @!P0 LOP3.LUT R2, R3, R2, RZ, 0x3c, !PT ;  /* 0x0000000203028212 */ /* 0x000fc800078e3cff */
[----:B------:R-:W-:-:S05]  /*32760*/  @!P0 LOP3.LUT R3, R3, R2, RZ, 0x3c, !PT ;  /* 0x0000000203038212 */ /* 0x000fca00078e3cff */
[----:B------:R0:W3:Y:S02]  /*32770*/  @!P0 LDG.E.U16 R15, [R2.64] ;  /* 0x00000006020f8981 */ /* 0x0000e4000c1e1500 */
[----:B0-----:R-:W-:Y:S02]  /*32780*/  @!P0 IMAD.MOV.U32 R2, RZ, RZ, R10 ;  /* 0x000000ffff028224 */ /* 0x001fe400078e000a */
[----:B------:R-:W-:-:S05]  /*32790*/  @!P0 IMAD.MOV.U32 R3, RZ, RZ, R12 ;  /* 0x000000ffff038224 */ /* 0x000fca00078e000c */
[----:B------:R4:W3:Y:S01]  /*327a0*/  @!P0 LDG.E.U16 R8, [R2.64] ;  /* 0x0000000602088981 */ /* 0x0008e2000c1e1500 */
[----:B------:R-:W-:Y:S02]  /*327b0*/  PRMT R4, RZ, 0x7610, R4 ;  /* 0x00007610ff047816 */ /* 0x000fe40000000004 */
[----:B------:R-:W-:Y:S01]  /*327c0*/  PRMT R6, RZ, 0x7610, R6 ;  /* 0x00007610ff067816 */ /* 0x000fe20000000006 */
[----:B----4-:R-:W-:Y:S02]  /*327d0*/  @!P0 IMAD.MOV.U32 R2, RZ, RZ, R5 ;  /* 0x000000ffff028224 */ /* 0x010fe400078e0005 */
[----:B------:R-:W-:-:S05]  /*327e0*/  @!P0 IMAD.MOV.U32 R3, RZ, RZ, R14 ;  /* 0x000000ffff038224 */ /* 0x000fca00078e000e */
[----:B------:R0:W4:Y:S02]  /*327f0*/  @!P0 LDG.E.U16 R4, [R2.64] ;  /* 0x0000000602048981 */ /* 0x000124000c1e1500 */
[----:B0-----:R-:W-:Y:S02]  /*32800*/  @!P0 IMAD.MOV.U32 R3, RZ, RZ, R13 ;  /* 0x000000ffff038224 */ /* 0x001fe400078e000d */
[----:B--2---:R-:W-:-:S05]  /*32810*/  @!P0 IMAD.MOV.U32 R2, RZ, RZ, R7 ;  /* 0x000000ffff028224 */ /* 0x004fca00078e0007 */
[----:B------:R-:W2:Y:S04]  /*32820*/  @!P0 LDG.E.U16 R6, [R2.64] ;  /* 0x0000000602068981 */ /* 0x000ea8000c1e1500 */
[----:B---3--:R0:W-:Y:S01]  /*32830*/  STL [R1+0x20], R15 ;  /* 0x0000200f01007387 */ /* 0x0081e20000100800 */
[----:B------:R-:W3:Y:S02]  /*32840*/  LDL R12, [R1+0xbf4] ;  /* 0x000bf400010c7983 */ /* 0x000ee40000100800 */
[----:B------:R-:W3:Y:S01]  /*32850*/  LDL R10, [R1+0xbb4] ;  /* 0x000bb400010a7983 */ /* 0x000ee20000100800 */
[----:B0-----:R-:W3:Y:S04]  /*32860*/  LDL R15, [R1+0xbf0] ;  /* 0x000bf000010f7983 */ /* 0x001ee80000100800 */
[----:B------:R0:W-:Y:S01]  /*32870*/  STL [R1+0x1c], R8 ;  /* 0x00001c0801007387 */ /* 0x0001e20000100800 */
[----:B------:R-:W3:Y:S03]  /*32880*/  LDL R5, [R1+0x12f0] ;  /* 0x0012f00001057983 */ /* 0x000ee60000100800 */
[----:B0-----:R-:W3:Y:S04]  /*32890*/  LDL R8, [R1+0x12ec] ;  /* 0x0012ec0001087983 */ /* 0x001ee80000100800 */
[----:B----4-:R0:W-:Y:S01]  /*328a0*/  STL [R1+0x18], R4 ;  /* 0x0000180401007387 */ /* 0x0101e20000100800 */
[----:B------:R-:W4:Y:S02]  /*328b0*/  LDL R14, [R1+0x1330] ;  /* 0x00133000010e7983 */ /* 0x000f240000100800 */
[----:B------:R-:W4:Y:S02]  /*328c0*/  LDL R13, [R1+0x1374] ;  /* 0x00137400010d7983 */ /* 0x000f240000100800 */
[----:B------:R-:W4:Y:S01]  /*328d0*/  LDL R7, [R1+0xc28] ;  /* 0x000c280001077983 */ /* 0x000f220000100800 */
[----:B0-----:R-:W4:Y:S04]  /*328e0*/  LDL R4, [R1+0x132c] ;  /* 0x00132c0001047983 */ /* 0x001f280000100800 */
[----:B--2---:R0:W-:Y:S04]  /*328f0*/  STL [R1+0x10], R6 ;  /* 0x0000100601007387 */ /* 0x0041e80000100800 */
[----:B0-----:R-:W2:Y:S01]  /*32900*/  LDL R6, [R1+0xc2c] ;  /* 0x000c2c0001067983 */ /* 0x001ea20000100800 */
[----:B------:R-:W-:Y:S01]  /*32910*/  PRMT R11, RZ, 0x7610, R11 ;  /* 0x00007610ff0b7816 */ /* 0x000fe2000000000b */
[----:B---3--:R-:W-:Y:S01]  /*32920*/  @!P0 IMAD.MOV.U32 R2, RZ, RZ, R12 ;  /* 0x000000ffff028224 */ /* 0x008fe200078e000c */
[----:B------:R-:W-:-:S02]  /*32930*/  PRMT R18, RZ, 0x7610, R18 ;  /* 0x00007610ff127816 */ /* 0x000fc40000000012 */
[----:B------:R-:W-:Y:S01]  /*32940*/  PRMT R9, RZ, 0x7610, R9 ;  /* 0x00007610ff097816 */ /* 0x000fe20000000009 */
[----:B------:R-:W3:Y:S01]  /*32950*/  LDL R12, [R1+0xbe8] ;  /* 0x000be800010c7983 */ /* 0x000ee20000100800 */
[----:B------:R-:W-:-:S05]  /*32960*/  @!P0 IMAD.MOV.U32 R3, RZ, RZ, R15 ;  /* 0x000000ffff038224 */ /* 0x000fca00078e000f */
[----:B------:R0:W3:Y:S02]  /*32970*/  @!P0 LDG.E.U16 R11, [R2.64] ;  /* 0x00000006020b8981 */ /* 0x0000e4000c1e1500 */
[----:B0-----:R-:W-:Y:S02]  /*32980*/  @!P0 IMAD.MOV.U32 R3, RZ, RZ, R10 ;  /* 0x000000ffff038224 */ /* 0x001fe400078e000a */
[----:B------:R-:W-:Y:S02]  /*32990*/  @!P0 IMAD.MOV.U32 R2, RZ, RZ, R8 ;  /* 0x000000ffff028224 */ /* 0x000fe400078e0008 */
[----:B------:R-:W3:Y:S04]  /*329a0*/  LDL R8, [R1+0xbec] ;  /* 0x000bec0001087983 */ /* 0x000ee80000100800 */
[----:B------:R0:W3:Y:S02]  /*329b0*/  @!P0 LDG.E.U16 R18, [R2.64] ;  /* 0x0000000602128981 */ /* 0x0000e4000c1e1500 */
[----:B0-----:R-:W-:-:S02]  /*329c0*/  PRMT R2, RZ, 0x7610, R2 ;  /* 0x00007610ff027816 */ /* 0x001fc40000000002 */
[----:B------:R-:W-:-:S04]  /*329d0*/  PRMT R3, RZ, 0x7610, R3 ;  /* 0x00007610ff037816 */ /* 0x000fc80000000003 */
[----:B----4-:R0:W4:Y:S02]  /*329e0*/  @!P0 LDG.E.U16 R2, [R4.64] ;  /* 0x0000000604028981 */ /* 0x010124000c1e1500 */
[----:B0-----:R-:W-:Y:S02]  /*329f0*/  @!P0 IMAD.MOV.U32 R4, RZ, RZ, R13 ;  /* 0x000000ffff048224 */ /* 0x001fe400078e000d */
[----:B------:R-:W-:-:S05]  /*32a00*/  @!P0 IMAD.MOV.U32 R5, RZ, RZ, R14 ;  /* 0x000000ffff058224 */ /* 0x000fca00078e000e */
[----:B------:R0:W4:Y:S02]  /*32a10*/  @!P0 LDG.E.U16 R3, [R4.64] ;  /* 0x0000000604038981 */ /* 0x000124000c1e1500 */
[----:B0-----:R-:W-:Y:S02]  /*32a20*/  @!P0 IMAD.MOV.U32 R5, RZ, RZ, R7 ;  /* 0x000000ffff058224 */ /* 0x001fe400078e0007 */
[----:B--2---:R-:W-:-:S05]  /*32a30*/  @!P0 IMAD.MOV.U32 R4, RZ, RZ, R6 ;  /* 0x000000ffff048224 */ /* 0x004fca00078e0006 */
[----:B------:R0:W2:Y:S04]  /*32a40*/  @!P0 LDG.E.U16 R9, [R4.64] ;  /* 0x0000000604098981 */ /* 0x0000a8000c1e1500 */
[----:B---3--:R1:W-:Y:S01]  /*32a50*/  STL [R1], R11 ;  /* 0x0000000b01007387 */ /* 0x0083e20000100800 */
[----:B------:R-:W3:Y:S02]  /*32a60*/  LDL R10, [R1+0x12f4] ;  /* 0x0012f400010a7983 */ /* 0x000ee40000100800 */
[----:B------:R-:W3:Y:S02]  /*32a70*/  LDL R7, [R1+0x12f8] ;  /* 0x0012f80001077983 */ /* 0x000ee40000100800 */
[----:B------:R-:W3:Y:S01]  /*32a80*/  LDL R6, [R1+0x1334] ;  /* 0x0013340001067983 */ /* 0x000ee20000100800 */
[----:B------:R-:W3:Y:S04]  /*32a90*/  LDL R13, [R1+0x1338] ;  /* 0x00133800010d7983 */ /* 0x000ee80000100800 */
[----:B-1----:R-:W3:Y:S01]  /*32aa0*/  LDL R11, [R1+0xbb0] ;  /* 0x000bb000010b7983 */ /* 0x002ee20000100800 */
[----:B0-----:R-:W-:-:S02]  /*32ab0*/  @!P0 IMAD.MOV.U32 R5, RZ, RZ, R12 ;  /* 0x000000ffff058224 */ /* 0x001fc400078e000c */
[----:B------:R-:W-:Y:S01]  /*32ac0*/  @!P0 IMAD.MOV.U32 R4, RZ, RZ, R8 ;  /* 0x000000ffff048224 */ /* 0x000fe200078e0008 */
[----:B--2---:R0:W-:Y:S01]  /*32ad0*/  STL [R1+0xc], R9 ;  /* 0x00000c0901007387 */ /* 0x0041e20000100800 */
[----:B------:R-:W2:Y:S02]  /*32ae0*/  LDL R12, [R1+0xc50] ;  /* 0x000c5000010c7983 */ /* 0x000ea40000100800 */
[----:B------:R-:W2:Y:S01]  /*32af0*/  LDL R8, [R1+0xc54] ;  /* 0x000c540001087983 */ /* 0x000ea20000100800 */
[----:B0-----:R-:W2:Y:S01]  /*32b00*/  LDL R9, [R1+0x1370] ;  /* 0x0013700001097983 */ /* 0x001ea20000100800 */
[----:B------:R-:W-:Y:S02]  /*32b10*/  PRMT R28, RZ, 0x7610, R28 ;  /* 0x00007610ff1c7816 */ /* 0x000fe4000000001c */
[----:B------:R-:W-:-:S04]  /*32b20*/  PRMT R16, RZ, 0x7610, R16 ;  /* 0x00007610ff107816 */ /* 0x000fc80000000010 */
[----:B------:R3:W4:Y:S02]  /*32b30*/  @!P0 LDG.E.U16 R28, [R4.64] ;  /* 0x00000006041c8981 */ /* 0x000724000c1e1500 */
[----:B---3--:R-:W-:Y:S02]  /*32b40*/  @!P0 IMAD.MOV.U32 R4, RZ, RZ, R10 ;  /* 0x000000ffff048224 */ /* 0x008fe400078e000a */
[----:B------:R-:W-:-:S05]  /*32b50*/  @!P0 IMAD.MOV.U32 R5, RZ, RZ, R11 ;  /* 0x000000ffff058224 */ /* 0x000fca00078e000b */
[----:B------:R0:W3:Y:S02]  /*32b60*/  @!P0 LDG.E.U16 R16, [R4.64] ;  /* 0x0000000604108981 */ /* 0x0000e4000c1e1500 */
[----:B0-----:R-:W-:Y:S02]  /*32b70*/  PRMT R4, RZ, 0x7610, R4 ;  /* 0x00007610ff047816 */ /* 0x001fe40000000004 */
[----:B------:R-:W-:-:S04]  /*32b80*/  PRMT R5, RZ, 0x7610, R5 ;  /* 0x00007610ff057816 */ /* 0x000fc80000000005 */
[----:B------:R0:W3:Y:S01]  /*32b90*/  @!P0 LDG.E.U16 R4, [R6.64] ;  /* 0x0000000606048981 */ /* 0x0000e2000c1e1500 */
[----:B------:R-:W-:Y:S01]  /*32ba0*/  PRMT R0, RZ, 0x7610, R0 ;  /* 0x00007610ff007816 */ /* 0x000fe20000000000 */
[----:B0-----:R-:W-:Y:S02]  /*32bb0*/  @!P0 IMAD.MOV.U32 R7, RZ, RZ, R13 ;  /* 0x000000ffff078224 */ /* 0x001fe400078e000d */
[----:B--2---:R-:W-:-:S05]  /*32bc0*/  @!P0 IMAD.MOV.U32 R6, RZ, RZ, R9 ;  /* 0x000000ffff068224 */ /* 0x004fca00078e0009 */
[----:B------:R0:W2:Y:S02]  /*32bd0*/  @!P0 LDG.E.U16 R5, [R6.64] ;  /* 0x0000000606058981 */ /* 0x0000a4000c1e1500 */
[----:B0-----:R-:W-:Y:S02]  /*32be0*/  @!P0 IMAD.MOV.U32 R6, RZ, RZ, R8 ;  /* 0x000000ffff068224 */ /* 0x001fe400078e0008 */
[----:B------:R-:W-:-:S05]  /*32bf0*/  @!P0 IMAD.MOV.U32 R7, RZ, RZ, R12 ;  /* 0x000000ffff078224 */ /* 0x000fca00078e000c */
[----:B------:R-:W2:Y:S04]  /*32c00*/  @!P0 LDG.E.U16 R0, [R6.64] ;  /* 0x0000000606008981 */ /* 0x000ea8000c1e1500 */
[----:B----4-:R-:W-:Y:S01]  /*32c10*/  STL [R1+0x3948], R28 ;  /* 0x0039481c01007387 */ /* 0x010fe20000100800 */
[----:B------:R-:W4:Y:S02]  /*32c20*/  LDL R11, [R1+0xc20] ;  /* 0x000c2000010b7983 */ /* 0x000f240000100800 */
[----:B------:R-:W4:Y:S01]  /*32c30*/  LDL R10, [R1+0xc24] ;  /* 0x000c2400010a7983 */ /* 0x000f220000100800 */
[----:B---3--:R-:W-:Y:S04]  /*32c40*/  STL [R1+0x394c], R16 ;  /* 0x00394c1001007387 */ /* 0x008fe80000100800 */
[----:B------:R0:W-:Y:S01]  /*32c50*/  STL [R1+0x3950], R4 ;  /* 0x0039500401007387 */ /* 0x0001e20000100800 */
[----:B------:R-:W3:Y:S02]  /*32c60*/  LDL R13, [R1+0xbe0] ;  /* 0x000be000010d7983 */ /* 0x000ee40000100800 */
[----:B------:R-:W3:Y:S01]  /*32c70*/  LDL R9, [R1+0xbe4] ;  /* 0x000be40001097983 */ /* 0x000ee20000100800 */
[----:B--2---:R1:W-:Y:S01]  /*32c80*/  STL [R1+0x3954], R5 ;  /* 0x0039540501007387 */ /* 0x0043e20000100800 */
[----:B------:R-:W2:Y:S02]  /*32c90*/  LDL R8, [R1+0xbac] ;  /* 0x000bac0001087983 */ /* 0x000ea40000100800 */
[----:B0-----:R-:W2:Y:S01]  /*32ca0*/  LDL R4, [R1+0x12fc] ;  /* 0x0012fc0001047983 */ /* 0x001ea20000100800 */
[----:B------:R-:W-:Y:S01]  /*32cb0*/  STL [R1+0x38fc], R0 ;  /* 0x0038fc0001007387 */ /* 0x000fe20000100800 */
[----:B------:R-:W2:Y:S02]  /*32cc0*/  LDL R15, [R1+0x1300] ;  /* 0x00130000010f7983 */ /* 0x000ea40000100800 */
[----:B------:R-:W2:Y:S01]  /*32cd0*/  LDL R12, [R1+0x133c] ;  /* 0x00133c00010c7983 */ /* 0x000ea20000100800 */
[----:B-1----:R-:W-:Y:S01]  /*32ce0*/  PRMT R5, RZ, 0x7610, R5 ;  /* 0x00007610ff057816 */ /* 0x002fe20000000005 */
[----:B----4-:R-:W-:-:S02]  /*32cf0*/  @!P0 IMAD.MOV.U32 R6, RZ, RZ, R10 ;  /* 0x000000ffff068224 */ /* 0x010fc400078e000a */
[----:B------:R-:W-:Y:S01]  /*32d00*/  @!P0 IMAD.MOV.U32 R7, RZ, RZ, R11 ;  /* 0x000000ffff078224 */ /* 0x000fe200078e000b */
[----:B------:R-:W-:Y:S01]  /*32d10*/  PRMT R26, RZ, 0x7610, R26 ;  /* 0x00007610ff1a7816 */ /* 0x000fe2000000001a */
[----:B------:R-:W4:Y:S04]  /*32d20*/  LDL R11, [R1+0x1340] ;  /* 0x00134000010b7983 */ /* 0x000f280000100800 */
[----:B------:R3:W4:Y:S04]  /*32d30*/  @!P0 LDG.E.U16 R5, [R6.64] ;  /* 0x0000000606058981 */ /* 0x000728000c1e1500 */
[----:B------:R-:W4:Y:S04]  /*32d40*/  LDL R10, [R1+0x136c] ;  /* 0x00136c00010a7983 */ /* 0x000f280000100800 */
[----:B------:R-:W4:Y:S01]  /*32d50*/  LDL R14, [R1+0xc18] ;  /* 0x000c1800010e7983 */ /* 0x000f220000100800 */
[----:B---3--:R-:W-:-:S02]  /*32d60*/  @!P0 IMAD.MOV.U32 R7, RZ, RZ, R13 ;  /* 0x000000ffff078224 */ /* 0x008fc400078e000d */
[----:B------:R-:W-:-:S05]  /*32d70*/  @!P0 IMAD.MOV.U32 R6, RZ, RZ, R9 ;  /* 0x000000ffff068224 */ /* 0x000fca00078e0009 */
[----:B------:R0:W3:Y:S02]  /*32d80*/  @!P0 LDG.E.U16 R26, [R6.64] ;  /* 0x00000006061a8981 */ /* 0x0000e4000c1e1500 */
[----:B0-----:R-:W-:Y:S02]  /*32d90*/  PRMT R6, RZ, 0x7610, R6 ;  /* 0x00007610ff067816 */ /* 0x001fe40000000006 */
[----:B------:R-:W-:Y:S01]  /*32da0*/  PRMT R7, RZ, 0x7610, R7 ;  /* 0x00007610ff077816 */ /* 0x000fe20000000007 */
[----:B--2---:R-:W-:Y:S02]  /*32db0*/  @!P0 IMAD.MOV.U32 R9, RZ, RZ, R8 ;  /* 0x000000ffff098224 */ /* 0x004fe400078e0008 */
[----:B------:R-:W-:-:S05]  /*32dc0*/  @!P0 IMAD.MOV.U32 R8, RZ, RZ, R4 ;  /* 0x000000ffff088224 */ /* 0x000fca00078e0004 */
[----:B------:R0:W2:Y:S02]  /*32dd0*/  @!P0 LDG.E.U16 R6, [R8.64] ;  /* 0x0000000608068981 */ /* 0x0000a4000c1e1500 */
[----:B0-----:R-:W-:Y:S02]  /*32de0*/  @!P0 IMAD.MOV.U32 R9, RZ, RZ, R15 ;  /* 0x000000ffff098224 */ /* 0x001fe400078e000f */
[----:B------:R-:W-:-:S05]  /*32df0*/  @!P0 IMAD.MOV.U32 R8, RZ, RZ, R12 ;  /* 0x000000ffff088224 */ /* 0x000fca00078e000c */
[----:B------:R0:W2:Y:S04]  /*32e00*/  @!P0 LDG.E.U16 R7, [R8.64] ;  /* 0x0000000608078981 */ /* 0x0000a8000c1e1500 */
[----:B----4-:R1:W-:Y:S04]  /*32e10*/  STL [R1+0x8], R5 ;  /* 0x0000080501007387 */ /* 0x0103e80000100800 */
[----:B-1----:R-:W4:Y:S04]  /*32e20*/  LDL R5, [R1+0xc1c] ;  /* 0x000c1c0001057983 */ /* 0x002f280000100800 */
[----:B---3--:R-:W-:Y:S01]  /*32e30*/  STL [R1+0x3930], R26 ;  /* 0x0039301a01007387 */ /* 0x008fe20000100800 */
[----:B------:R-:W3:Y:S02]  /*32e40*/  LDL R13, [R1+0xbd8] ;  /* 0x000bd800010d7983 */ /* 0x000ee40000100800 */
[----:B------:R-:W3:Y:S01]  /*32e50*/  LDL R4, [R1+0xbdc] ;  /* 0x000bdc0001047983 */ /* 0x000ee20000100800 */
[----:B0-----:R-:W-:-:S06]  /*32e60*/  PRMT R8, RZ, 0x7610, R8 ;  /* 0x00007610ff087816 */ /* 0x001fcc0000000008 */
[----:B------:R4:W3:Y:S04]  /*32e70*/  @!P0 LDG.E.U16 R8, [R10.64] ;  /* 0x000000060a088981 */ /* 0x0008e8000c1e1500 */
[----:B--2---:R-:W-:Y:S04]  /*32e80*/  STL [R1+0x3934], R6 ;  /* 0x0039340601007387 */ /* 0x004fe80000100800 */
[----:B------:R0:W-:Y:S01]  /*32e90*/  STL [R1+0x3938], R7 ;  /* 0x0039380701007387 */ /* 0x0001e20000100800 */
[----:B------:R-:W2:Y:S03]  /*32ea0*/  LDL R12, [R1+0xba8] ;  /* 0x000ba800010c7983 */ /* 0x000ea60000100800 */
[----:B0-----:R-:W2:Y:S01]  /*32eb0*/  LDL R7, [R1+0x1304] ;  /* 0x0013040001077983 */ /* 0x001ea20000100800 */
[----:B------:R-:W-:Y:S01]  /*32ec0*/  PRMT R0, RZ, 0x7610, R0 ;  /* 0x00007610ff007816 */ /* 0x000fe20000000000 */
[----:B----4-:R-:W-:-:S02]  /*32ed0*/  @!P0 IMAD.MOV.U32 R10, RZ, RZ, R5 ;  /* 0x000000ffff0a8224 */ /* 0x010fc400078e0005 */
[----:B------:R-:W-:-:S05]  /*32ee0*/  @!P0 IMAD.MOV.U32 R11, RZ, RZ, R14 ;  /* 0x000000ffff0b8224 */ /* 0x000fca00078e000e */
[----:B------:R3:W4:Y:S01]  /*32ef0*/  @!P0 LDG.E.U16 R0, [R10.64] ;  /* 0x000000060a008981 */ /* 0x000722000c1e1500 */
[----:B------:R-:W-:Y:S01]  /*32f00*/  PRMT R24, RZ, 0x7610, R24 ;  /* 0x00007610ff187816 */ /* 0x000fe20000000018 */
[----:B---3--:R-:W-:Y:S02]  /*32f10*/  @!P0 IMAD.MOV.U32 R10, RZ, RZ, R4 ;  /* 0x000000ffff0a8224 */ /* 0x008fe400078e0004 */
[----:B------:R-:W-:-:S05]  /*32f20*/  @!P0 IMAD.MOV.U32 R11, RZ, RZ, R13 ;  /* 0x000000ffff0b8224 */ /* 0x000fca00078e000d */
[----:B------:R2:W3:Y:S01]  /*32f30*/  @!P0 LDG.E.U16 R24, [R10.64] ;  /* 0x000000060a188981 */ /* 0x0004e2000c1e1500 */
[----:B------:R-:W-:-:S03]  /*32f40*/  PRMT R9, RZ, 0x7610, R9 ;  /* 0x00007610ff097816 */ /* 0x000fc60000000009 */
[----:B------:R-:W-:Y:S01]  /*32f50*/  STL [R1+0x393c], R8 ;  /* 0x00393c0801007387 */ /* 0x000fe20000100800 */
[----:B------:R-:W3:Y:S02]  /*32f60*/  LDL R6, [R1+0x1308] ;  /* 0x0013080001067983 */ /* 0x000ee40000100800 */
[----:B------:R-:W3:Y:S02]  /*32f70*/  LDL R5, [R1+0x1344] ;  /* 0x0013440001057983 */ /* 0x000ee40000100800 */
[----:B--2---:R-:W-:Y:S02]  /*32f80*/  @!P0 IMAD.MOV.U32 R11, RZ, RZ, R12 ;  /* 0x000000ffff0b8224 */ /* 0x004fe400078e000c */
[----:B------:R-:W-:-:S05]  /*32f90*/  @!P0 IMAD.MOV.U32 R10, RZ, RZ, R7 ;  /* 0x000000ffff0a8224 */ /* 0x000fca00078e0007 */
[----:B------:R0:W2:Y:S04]  /*32fa0*/  @!P0 LDG.E.U16 R9, [R10.64] ;  /* 0x000000060a098981 */ /* 0x0000a8000c1e1500 */
[----:B----4-:R1:W-:Y:S01]  /*32fb0*/  STL [R1+0x391c], R0 ;  /* 0x00391c0001007387 */ /* 0x0103e20000100800 */
[----:B------:R-:W4:Y:S02]  /*32fc0*/  LDL R15, [R1+0x1348] ;  /* 0x00134800010f7983 */ /* 0x000f240000100800 */
[----:B------:R-:W4:Y:S02]  /*32fd0*/  LDL R14, [R1+0x1368] ;  /* 0x00136800010e7983 */ /* 0x000f240000100800 */
[----:B------:R-:W4:Y:S01]  /*32fe0*/  LDL R4, [R1+0xc10] ;  /* 0x000c100001047983 */ /* 0x000f220000100800 */
[----:B-1----:R-:W4:Y:S04]  /*32ff0*/  LDL R0, [R1+0xc14] ;  /* 0x000c140001007983 */ /* 0x002f280000100800 */
[----:B---3--:R-:W-:Y:S01]  /*33000*/  STL [R1+0x3920], R24 ;  /* 0x0039201801007387 */ /* 0x008fe20000100800 */
[----:B------:R-:W3:Y:S02]  /*33010*/  LDL R8, [R1+0xbd0] ;  /* 0x000bd00001087983 */ /* 0x000ee40000100800 */
[----:B------:R-:W3:Y:S02]  /*33020*/  LDL R7, [R1+0xbd4] ;  /* 0x000bd40001077983 */ /* 0x000ee40000100800 */
[----:B------:R-:W-:-:S02]  /*33030*/  @!P0 IMAD.MOV.U32 R13, RZ, RZ, R6 ;  /* 0x000000ffff0d8224 */ /* 0x000fc400078e0006 */
[----:B------:R-:W-:Y:S01]  /*33040*/  @!P0 IMAD.MOV.U32 R12, RZ, RZ, R5 ;  /* 0x000000ffff0c8224 */ /* 0x000fe200078e0005 */
[----:B0-----:R-:W-:Y:S02]  /*33050*/  PRMT R10, RZ, 0x7610, R10 ;  /* 0x00007610ff0a7816 */ /* 0x001fe4000000000a */
[----:B------:R-:W-:-:S04]  /*33060*/  PRMT R11, RZ, 0x7610, R11 ;  /* 0x00007610ff0b7816 */ /* 0x000fc8000000000b */
[----:B------:R4:W3:Y:S04]  /*33070*/  @!P0 LDG.E.U16 R10, [R12.64] ;  /* 0x000000060c0a8981 */ /* 0x0008e8000c1e1500 */
[----:B--2---:R-:W-:Y:S01]  /*33080*/  STL [R1+0x3924], R9 ;  /* 0x0039240901007387 */ /* 0x004fe20000100800 */
[----:B------:R-:W2:Y:S02]  /*33090*/  LDL R6, [R1+0xba4] ;  /* 0x000ba40001067983 */ /* 0x000ea40000100800 */
[----:B------:R-:W2:Y:S02]  /*330a0*/  LDL R5, [R1+0x130c] ;  /* 0x00130c0001057983 */ /* 0x000ea40000100800 */
[----:B----4-:R-:W-:Y:S02]  /*330b0*/  @!P0 IMAD.MOV.U32 R12, RZ, RZ, R14 ;  /* 0x000000ffff0c8224 */ /* 0x010fe400078e000e */
[----:B------:R-:W-:Y:S01]  /*330c0*/  @!P0 IMAD.MOV.U32 R13, RZ, RZ, R15 ;  /* 0x000000ffff0d8224 */ /* 0x000fe200078e000f */
[----:B------:R-:W-:-:S04]  /*330d0*/  PRMT R22, RZ, 0x7610, R22 ;  /* 0x00007610ff167816 */ /* 0x000fc80000000016 */
[----:B------:R0:W4:Y:S01]  /*330e0*/  @!P0 LDG.E.U16 R11, [R12.64] ;  /* 0x000000060c0b8981 */ /* 0x000122000c1e1500 */
[----:B------:R-:W-:Y:S01]  /*330f0*/  PRMT R20, RZ, 0x7610, R20 ;  /* 0x00007610ff147816 */ /* 0x000fe20000000014 */
[----:B0-----:R-:W-:Y:S02]  /*33100*/  @!P0 IMAD.MOV.U32 R12, RZ, RZ, R0 ;  /* 0x000000ffff0c8224 */ /* 0x001fe400078e0000 */
[----:B------:R-:W-:-:S05]  /*33110*/  @!P0 IMAD.MOV.U32 R13, RZ, RZ, R4 ;  /* 0x000000ffff0d8224 */ /* 0x000fca00078e0004 */
[----:B------:R3:W4:Y:S02]  /*33120*/  @!P0 LDG.E.U16 R22, [R12.64] ;  /* 0x000000060c168981 */ /* 0x000724000c1e1500 */
[----:B---3--:R-:W-:Y:S02]  /*33130*/  @!P0 IMAD.MOV.U32 R12, RZ, RZ, R7 ;  /* 0x000000ffff0c8224 */ /* 0x008fe400078e0007 */
[----:B------:R-:W-:-:S05]  /*33140*/  @!P0 IMAD.MOV.U32 R13, RZ, RZ, R8 ;  /* 0x000000ffff0d8224 */ /* 0x000fca00078e0008 */
[----:B------:R0:W3:Y:S02]  /*33150*/  @!P0 LDG.E.U16 R20, [R12.64] ;  /* 0x000000060c148981 */ /* 0x0000e4000c1e1500 */
[----:B0-----:R-:W-:Y:S01]  /*33160*/  PRMT R12, RZ, 0x7610, R12 ;  /* 0x00007610ff0c7816 */ /* 0x001fe2000000000c */
[----:B--2---:R-:W-:Y:S02]  /*33170*/  @!P0 IMAD.MOV.U32 R15, RZ, RZ, R6 ;  /* 0x000000ffff0f8224 */ /* 0x004fe400078e0006 */
[----:B------:R-:W-:-:S05]  /*33180*/  @!P0 IMAD.MOV.U32 R14, RZ, RZ, R5 ;  /* 0x000000ffff0e8224 */ /* 0x000fca00078e0005 */
[----:B------:R-:W2:Y:S04]  /*33190*/  @!P0 LDG.E.U16 R12, [R14.64] ;  /* 0x000000060e0c8981 */ /* 0x000ea8000c1e1500 */
[----:B------:R-:W-:Y:S04]  /*331a0*/  STL [R1+0x3928], R10 ;  /* 0x0039280a01007387 */ /* 0x000fe80000100800 */
[----:B----4-:R0:W-:Y:S01]  /*331b0*/  STL [R1+0x392c], R11 ;  /* 0x00392c0b01007387 */ /* 0x0101e20000100800 */
[----:B------:R-:W4:Y:S02]  /*331c0*/  LDL R4, [R1+0x1310] ;  /* 0x0013100001047983 */ /* 0x000f240000100800 */
[----:B------:R-:W4:Y:S01]  /*331d0*/  LDL R0, [R1+0x134c] ;  /* 0x00134c0001007983 */ /* 0x000f220000100800 */
[----:B------:R-:W-:Y:S01]  /*331e0*/  STL [R1+0x3900], R22 ;  /* 0x0039001601007387 */ /* 0x000fe20000100800 */
[----:B------:R-:W4:Y:S03]  /*331f0*/  LDL R16, [R1+0x1350] ;  /* 0x0013500001107983 */ /* 0x000f260000100800 */
[----:B0-----:R-:W4:Y:S04]  /*33200*/  LDL R11, [R1+0x1364] ;  /* 0x00136400010b7983 */ /* 0x001f280000100800 */
[----:B---3--:R-:W-:Y:S01]  /*33210*/  STL [R1+0x3904], R20 ;  /* 0x0039041401007387 */ /* 0x008fe20000100800 */
[----:B------:R-:W3:Y:S02]  /*33220*/  LDL R10, [R1+0xc48] ;  /* 0x000c4800010a7983 */ /* 0x000ee40000100800 */
[----:B------:R-:W3:Y:S02]  /*33230*/  LDL R9, [R1+0xc4c] ;  /* 0x000c4c0001097983 */ /* 0x000ee40000100800 */
[----:B------:R-:W3:Y:S01]  /*33240*/  LDL R8, [R1+0xc08] ;  /* 0x000c080001087983 */ /* 0x000ee20000100800 */
[----:B------:R-:W3:Y:S04]  /*33250*/  LDL R7, [R1+0xc0c] ;  /* 0x000c0c0001077983 */ /* 0x000ee80000100800 */
[----:B--2---:R-:W-:Y:S01]  /*33260*/  STL [R1+0x3908], R12 ;  /* 0x0039080c01007387 */ /* 0x004fe20000100800 */
[----:B------:R-:W2:Y:S02]  /*33270*/  LDL R6, [R1+0xbc8] ;  /* 0x000bc80001067983 */ /* 0x000ea40000100800 */
[----:B------:R-:W2:Y:S01]  /*33280*/  LDL R5, [R1+0xbcc] ;  /* 0x000bcc0001057983 */ /* 0x000ea20000100800 */
[----:B------:R-:W-:Y:S01]  /*33290*/  PRMT R13, RZ, 0x7610, R13 ;  /* 0x00007610ff0d7816 */ /* 0x000fe2000000000d */
[----:B----4-:R-:W-:-:S02]  /*332a0*/  @!P0 IMAD.MOV.U32 R14, RZ, RZ, R0 ;  /* 0x000000ffff0e8224 */ /* 0x010fc400078e0000 */
[----:B------:R-:W-:Y:S01]  /*332b0*/  @!P0 IMAD.MOV.U32 R15, RZ, RZ, R4 ;  /* 0x000000ffff0f8224 */ /* 0x000fe200078e0004 */
[----:B------:R-:W-:Y:S02]  /*332c0*/  PRMT R17, RZ, 0x7610, R17 ;  /* 0x00007610ff117816 */ /* 0x000fe40000000011 */
[----:B------:R-:W-:Y:S02]  /*332d0*/  PRMT R19, RZ, 0x7610, R19 ;  /* 0x00007610ff137816 */ /* 0x000fe40000000013 */
[----:B------:R-:W-:Y:S02]  /*332e0*/  PRMT R21, RZ, 0x7610, R21 ;  /* 0x00007610ff157816 */ /* 0x000fe40000000015 */
[----:B------:R-:W-:Y:S01]  /*332f0*/  PRMT R23, RZ, 0x7610, R23 ;  /* 0x00007610ff177816 */ /* 0x000fe20000000017 */
[----:B------:R0:W4:Y:S04]  /*33300*/  @!P0 LDG.E.U16 R13, [R14.64] ;  /* 0x000000060e0d8981 */ /* 0x000128000c1e1500 */
[----:B------:R-:W4:Y:S04]  /*33310*/  LDL R0, [R1+0x1314] ;  /* 0x0013140001007983 */ /* 0x000f280000100800 */
[----:B------:R-:W4:Y:S01]  /*33320*/  LDL R4, [R1+0xba0] ;  /* 0x000ba00001047983 */ /* 0x000f220000100800 */
[----:B0-----:R-:W-:-:S02]  /*33330*/  @!P0 IMAD.MOV.U32 R14, RZ, RZ, R11 ;  /* 0x000000ffff0e8224 */ /* 0x001fc400078e000b */
[----:B------:R-:W-:-:S05]  /*33340*/  @!P0 IMAD.MOV.U32 R15, RZ, RZ, R16 ;  /* 0x000000ffff0f8224 */ /* 0x000fca00078e0010 */
[----:B------:R3:W4:Y:S02]  /*33350*/  @!P0 LDG.E.U16 R17, [R14.64] ;  /* 0x000000060e118981 */ /* 0x000724000c1e1500 */
[----:B---3--:R-:W-:Y:S02]  /*33360*/  @!P0 IMAD.MOV.U32 R14, RZ, RZ, R9 ;  /* 0x000000ffff0e8224 */ /* 0x008fe400078e0009 */
[----:B------:R-:W-:-:S05]  /*33370*/  @!P0 IMAD.MOV.U32 R15, RZ, RZ, R10 ;  /* 0x000000ffff0f8224 */ /* 0x000fca00078e000a */
[----:B------:R0:W3:Y:S02]  /*33380*/  @!P0 LDG.E.U16 R19, [R14.64] ;  /* 0x000000060e138981 */ /* 0x0000e4000c1e1500 */
[----:B0-----:R-:W-:Y:S02]  /*33390*/  @!P0 IMAD.MOV.U32 R14, RZ, RZ, R7 ;  /* 0x000000ffff0e8224 */ /* 0x001fe400078e0007 */
[----:B------:R-:W-:-:S05]  /*333a0*/  @!P0 IMAD.MOV.U32 R15, RZ, RZ, R8 ;  /* 0x000000ffff0f8224 */ /* 0x000fca00078e0008 */
[----:B------:R2:W3:Y:S02]  /*333b0*/  @!P0 LDG.E.U16 R21, [R14.64] ;  /* 0x000000060e158981 */ /* 0x0004e4000c1e1500 */
[----:B--2---:R-:W-:Y:S02]  /*333c0*/  @!P0 IMAD.MOV.U32 R15, RZ, RZ, R6 ;  /* 0x000000ffff0f8224 */ /* 0x004fe400078e0006 */
[----:B------:R-:W-:-:S05]  /*333d0*/  @!P0 IMAD.MOV.U32 R14, RZ, RZ, R5 ;  /* 0x000000ffff0e8224 */ /* 0x000fca00078e0005 */
[----:B------:R0:W2:Y:S04]  /*333e0*/  @!P0 LDG.E.U16 R23, [R14.64] ;  /* 0x000000060e178981 */ /* 0x0000a8000c1e1500 */
[----:B----4-:R-:W-:Y:S01]  /*333f0*/  STL [R1+0x390c], R13 ;  /* 0x00390c0d01007387 */ /* 0x010fe20000100800 */
[----:B------:R-:W-:-:S03]  /*33400*/  PRMT R25, RZ, 0x7610, R25 ;  /* 0x00007610ff197816 */ /* 0x000fc60000000019 */
[----:B------:R-:W-:Y:S01]  /*33410*/  STL [R1+0x3910], R17 ;  /* 0x0039101101007387 */ /* 0x000fe20000100800 */
[----:B0-----:R-:W-:-:S03]  /*33420*/  @!P0 IMAD.MOV.U32 R14, RZ, RZ, R0 ;  /* 0x000000ffff0e8224 */ /* 0x001fc600078e0000 */
[----:B---3--:R-:W-:Y:S04]  /*33430*/  STL [R1+0x38ec], R19 ;  /* 0x0038ec1301007387 */ /* 0x008fe80000100800 */
[----:B------:R-:W-:Y:S01]  /*33440*/  STL [R1+0x38f0], R21 ;  /* 0x0038f01501007387 */ /* 0x000fe20000100800 */
[----:B------:R-:W-:-:S05]  /*33450*/  @!P0 IMAD.MOV.U32 R15, RZ, RZ, R4 ;  /* 0x000000ffff0f8224 */ /* 0x000fca00078e0004 */
[----:B------:R0:W3:Y:S04]  /*33460*/  @!P0 LDG.E.U16 R25, [R14.64] ;  /* 0x000000060e198981 */ /* 0x0000e8000c1e1500 */
[----:B--2---:R1:W-:Y:S04]  /*33470*/  STL [R1+0x38f4], R23 ;  /* 0x0038f41701007387 */ /* 0x0043e80000100800 */
[----:B-1----:R-:W2:Y:S01]  /*33480*/  LDL.LU R23, [R1+0x20c] ;  /* 0x00020c0001177983 */ /* 0x002ea20000300800 */
[----:B------:R-:W4:Y:S02]  /*33490*/  LDL.LU R21, [R1+0x1f4] ;  /* 0x0001f40001157983 */ /* 0x000f240000300800 */
        /* <DEDUP_REMOVED lines=17> */
[----:B------:R-:W2:Y:S01]  /*335b0*/  LDL.LU R28, [R1] ;  /* 0x00000000011c7983 */ /* 0x000ea20000300800 */
[----:B0-----:R-:W2:Y:S04]  /*335c0*/  LDL R14, [R1+0x1318] ;  /* 0x00131800010e7983 */ /* 0x001ea80000100800 */
[----:B------:R-:W2:Y:S01]  /*335d0*/  LDL R15, [R1+0x1354] ;  /* 0x00135400010f7983 */ /* 0x000ea20000100800 */
[----:B------:R-:W-:-:S03]  /*335e0*/  PRMT R27, RZ, 0x7610, R27 ;  /* 0x00007610ff1b7816 */ /* 0x000fc6000000001b */
[----:B---3--:R0:W-:Y:S04]  /*335f0*/  STL [R1+0x38f8], R25 ;  /* 0x0038f81901007387 */ /* 0x0081e80000100800 */
[----:B0-----:R-:W3:Y:S01]  /*33600*/  LDL.LU R25, [R1+0x234] ;  /* 0x0002340001197983 */ /* 0x001ee20000300800 */
[----:B--2---:R-:W-:-:S04]  /*33610*/  @!P0 LOP3.LUT R15, R15, R14, RZ, 0x3c, !PT ;  /* 0x0000000e0f0f8212 */ /* 0x004fc800078e3cff */
[----:B------:R-:W-:-:S04]  /*33620*/  @!P0 LOP3.LUT R14, R15, R14, RZ, 0x3c, !PT ;  /* 0x0000000e0f0e8212 */ /* 0x000fc800078e3cff */
[----:B------:R-:W-:-:S05]  /*33630*/  @!P0 LOP3.LUT R15, R15, R14, RZ, 0x3c, !PT ;  /* 0x0000000e0f0f8212 */ /* 0x000fca00078e3cff */
[----:B------:R0:W2:Y:S04]  /*33640*/  @!P0 LDG.E.U16 R27, [R14.64] ;  /* 0x000000060e1b8981 */ /* 0x0000a8000c1e1500 */
[----:B0-----:R-:W3:Y:S04]  /*33650*/  LDL R14, [R1+0x1358] ;  /* 0x00135800010e7983 */ /* 0x001ee80000100800 */
[----:B------:R-:W3:Y:S01]  /*33660*/  LDL R15, [R1+0x1360] ;  /* 0x00136000010f7983 */ /* 0x000ee20000100800 */
[----:B------:R-:W-:-:S03]  /*33670*/  PRMT R29, RZ, 0x7610, R29 ;  /* 0x00007610ff1d7816 */ /* 0x000fc6000000001d */
[----:B------:R-:W0:Y:S04]  /*33680*/  S2R R16, SR_TID.X ;  /* 0x0000000000107919 */ /* 0x000e280000002100 */
[----:B--2---:R1:W-:Y:S04]  /*33690*/  STL [R1+0x3914], R27 ;  /* 0x0039141b01007387 */ /* 0x0043e80000100800 */
[----:B-1----:R-:W2:Y:S01]  /*336a0*/  LDL.LU R27, [R1+0x26c] ;  /* 0x00026c00011b7983 */ /* 0x002ea20000300800 */
[----:B---3--:R-:W-:-:S04]  /*336b0*/  @!P0 LOP3.LUT R15, R15, R14, RZ, 0x3c, !PT ;  /* 0x0000000e0f0f8212 */ /* 0x008fc800078e3cff */
[----:B------:R-:W-:-:S04]  /*336c0*/  @!P0 LOP3.LUT R14, R15, R14, RZ, 0x3c, !PT ;  /* 0x0000000e0f0e8212 */ /* 0x000fc800078e3cff */
[----:B------:R-:W-:-:S05]  /*336d0*/  @!P0 LOP3.LUT R15, R15, R14, RZ, 0x3c, !PT ;  /* 0x0000000e0f0f8212 */ /* 0x000fca00078e3cff */
[----:B------:R-:W3:Y:S01]  /*336e0*/  @!P0 LDG.E.U16 R29, [R14.64] ;  /* 0x000000060e1d8981 */ /* 0x000ee2000c1e1500 */
[----:B0-----:R-:W-:-:S05]  /*336f0*/  LOP3.LUT R16, R16, 0x7f, RZ, 0xc0, !PT ;  /* 0x0000007f10107812 */ /* 0x001fca00078ec0ff */
[----:B------:R-:W-:-:S05]  /*33700*/  IMAD.SHL.U32 R16, R16, 0x2, RZ ;  /* 0x0000000210107824 */ /* 0x000fca00078e00ff */
[----:B------:R-:W-:-:S05]  /*33710*/  LOP3.LUT R16, R16, 0x20, RZ, 0x3c, !PT ;  /* 0x0000002010107812 */ /* 0x000fca00078e3cff */
[----:B--2---:R-:W-:Y:S01]  /*33720*/  STS.U16 [R16+0x3a00], R27 ;  /* 0x003a001b10007388 */ /* 0x004fe20000000400 */
[----:B------:R-:W-:Y:S02]  /*33730*/  STS.U16 [R16+0x4200], R25 ;  /* 0x0042001910007388 */ /* 0x000fe40000000400 */
[----:B------:R-:W-:Y:S02]  /*33740*/  STS.U16 [R16+0x4a00], R23 ;  /* 0x004a001710007388 */ /* 0x000fe40000000400 */
        /* <DEDUP_REMOVED lines=15> */
[----:B------:R-:W-:Y:S01]  /*33840*/  STS.U16 [R16+0xca00], R26 ;  /* 0x00ca001a10007388 */ /* 0x000fe20000000400 */
[----:B---3--:R-:W-:Y:S01]  /*33850*/  STL [R1+0x3918], R29 ;  /* 0x0039181d01007387 */ /* 0x008fe20000100800 */
[----:B------:R0:W-:Y:S03]  /*33860*/  STS.U16 [R16+0xd200], R5 ;  /* 0x00d2000510007388 */ /* 0x0001e60000000400 */
[----:B0-----:R-:W2:Y:S04]  /*33870*/  LDL.LU R5, [R1+0x2f8] ;  /* 0x0002f80001057983 */ /* 0x001ea80000300800 */
[----:B------:R-:W0:Y:S01]  /*33880*/  S2R R26, SR_TID.X ;  /* 0x00000000001a7919 */ /* 0x000e220000002100 */
[----:B------:R1:W-:Y:S02]  /*33890*/  STS.U16 [R16+0xda00], R4 ;  /* 0x00da000410007388 */ /* 0x0003e40000000400 */
[----:B------:R3:W-:Y:S01]  /*338a0*/  STS.U16 [R16+0xe200], R28 ;  /* 0x00e2001c10007388 */ /* 0x0007e20000000400 */
[----:B0-----:R-:W-:-:S05]  /*338b0*/  LOP3.LUT R26, R26, 0x7f, RZ, 0xc0, !PT ;  /* 0x0000007f1a1a7812 */ /* 0x001fca00078ec0ff */
[----:B------:R-:W-:-:S05]  /*338c0*/  IMAD.SHL.U32 R7, R26, 0x2, RZ ;  /* 0x000000021a077824 */ /* 0x000fca00078e00ff */
[C---:B------:R-:W-:Y:S01]  /*338d0*/  LOP3.LUT R6, R7.reuse, 0x30, RZ, 0x3c, !PT ;  /* 0x0000003007067812 */ /* 0x040fe200078e3cff */
[----:B--2---:R0:W-:Y:S01]  /*338e0*/  STL [R1+0x3958], R5 ;  /* 0x0039580501007387 */ /* 0x0041e20000100800 */
[----:B-1----:R-:W2:Y:S02]  /*338f0*/  LDL.LU R4, [R1+0x2e4] ;  /* 0x0002e40001047983 */ /* 0x002ea40000300800 */
[----:B---3--:R-:W3:Y:S02]  /*33900*/  LDL.LU R16, [R1+0x2d0] ;  /* 0x0002d00001107983 */ /* 0x008ee40000300800 */
[----:B------:R-:W4:Y:S01]  /*33910*/  LDL.LU R28, [R1+0x2bc] ;  /* 0x0002bc00011c7983 */ /* 0x000f220000300800 */
        /* <DEDUP_REMOVED lines=16> */
[----:B0-----:R-:W-:Y:S01]  /*33a20*/  LOP3.LUT R5, R7, 0x20, RZ, 0x3c, !PT ;  /* 0x0000002007057812 */ /* 0x001fe200078e3cff */
[----:B------:R-:W2:Y:S01]  /*33a30*/  LDL.LU R10, [R1+0x80] ;  /* 0x00008000010a7983 */ /* 0x000ea20000300800 */
[----:B------:R-:W2:Y:S02]  /*33a40*/  LDL.LU R9, [R1+0x68] ;  /* 0x0000680001097983 */ /* 0x000ea40000300800 */
[----:B------:R-:W2:Y:S02]  /*33a50*/  LDL.LU R24, [R1+0x50] ;  /* 0x0000500001187983 */ /* 0x000ea40000300800 */
[----:B------:R-:W2:Y:S01]  /*33a60*/  LDL.LU R8, [R1+0x38] ;  /* 0x0000380001087983 */ /* 0x000ea20000300800 */
[----:B------:R-:W2:Y:S04]  /*33a70*/  LDL.LU R7, [R1+0x20] ;  /* 0x0000200001077983 */ /* 0x000ea80000300800 */
[----:B------:R0:W-:Y:S01]  /*33a80*/  STS.U16 [R5+0xea00], R18 ;  /* 0x00ea001205007388 */ /* 0x0001e20000000400 */
[----:B------:R1:W-:Y:S02]  /*33a90*/  STS.U16 [R5+0xf200], R2 ;  /* 0x00f2000205007388 */ /* 0x0003e40000000400 */
[----:B------:R1:W-:Y:S01]  /*33aa0*/  STS.U16 [R5+0xfa00], R3 ;  /* 0x00fa000305007388 */ /* 0x0003e20000000400 */
[----:B0-----:R-:W2:Y:S01]  /*33ab0*/  LDL.LU R18, [R1+0x280] ;  /* 0x0002800001127983 */ /* 0x001ea20000300800 */
[----:B-1----:R-:W2:Y:S02]  /*33ac0*/  LDL.LU R2, [R1+0x294] ;  /* 0x0002940001027983 */ /* 0x002ea40000300800 */
[----:B------:R-:W2:Y:S02]  /*33ad0*/  LDL.LU R5, [R1+0x3958] ;  /* 0x0039580001057983 */ /* 0x000ea40000300800 */
[----:B------:R-:W3:Y:S01]  /*33ae0*/  LDL.LU R3, [R1+0x2a8] ;  /* 0x0002a80001037983 */ /* 0x000ee20000300800 */
[----:B--2---:R0:W-:Y:S01]  /*33af0*/  STS.U16 [R6+0x300], R5 ;  /* 0x0003000506007388 */ /* 0x0041e20000000400 */
[----:B------:R1:W-:Y:S02]  /*33b00*/  STS.U16 [R6+0xb00], R4 ;  /* 0x000b000406007388 */ /* 0x0003e40000000400 */
[----:B---3--:R2:W-:Y:S02]  /*33b10*/  STS.U16 [R6+0x1300], R16 ;  /* 0x0013001006007388 */ /* 0x0085e40000000400 */
[----:B----4-:R3:W-:Y:S01]  /*33b20*/  STS.U16 [R6+0x1b00], R28 ;  /* 0x001b001c06007388 */ /* 0x0107e20000000400 */
        /* <DEDUP_REMOVED lines=17> */
[----:B------:R-:W-:Y:S03]  /*33c40*/  STS.U16 [R6+0xab00], R11 ;  /* 0x00ab000b06007388 */ /* 0x000fe60000000400 */
[----:B0-----:R-:W4:Y:S01]  /*33c50*/  LDL.LU R5, [R1+0x3954] ;  /* 0x0039540001057983 */ /* 0x001f220000300800 */
[----:B------:R-:W-:Y:S02]  /*33c60*/  STS.U16 [R6+0xb300], R10 ;  /* 0x00b3000a06007388 */ /* 0x000fe40000000400 */
[----:B-1----:R-:W4:Y:S02]  /*33c70*/  LDL.LU R4, [R1+0x3950] ;  /* 0x0039500001047983 */ /* 0x002f240000300800 */
[----:B------:R-:W-:Y:S01]  /*33c80*/  STS.U16 [R6+0xbb00], R9 ;  /* 0x00bb000906007388 */ /* 0x000fe20000000400 */
[----:B--2---:R-:W2:Y:S04]  /*33c90*/  LDL.LU R16, [R1+0x394c] ;  /* 0x00394c0001107983 */ /* 0x004ea80000300800 */
[----:B------:R-:W-:Y:S01]  /*33ca0*/  STS.U16 [R6+0xc300], R24 ;  /* 0x00c3001806007388 */ /* 0x000fe20000000400 */
[----:B---3--:R-:W3:Y:S02]  /*33cb0*/  LDL.LU R28, [R1+0x3948] ;  /* 0x00394800011c7983 */ /* 0x008ee40000300800 */
[----:B------:R0:W-:Y:S02]  /*33cc0*/  STS.U16 [R6+0xcb00], R8 ;  /* 0x00cb000806007388 */ /* 0x0001e40000000400 */
[----:B0-----:R-:W2:Y:S04]  /*33cd0*/  LDL.LU R8, [R1+0x2e0] ;  /* 0x0002e00001087983 */ /* 0x001ea80000300800 */
[----:B------:R-:W0:Y:S04]  /*33ce0*/  S2R R0, SR_TID.X ;  /* 0x0000000000007919 */ /* 0x000e280000002100 */
[----:B--2---:R1:W-:Y:S04]  /*33cf0*/  STL [R1+0x3940], R8 ;  /* 0x0039400801007387 */ /* 0x0043e80000100800 */
[----:B-1----:R-:W2:Y:S01]  /*33d00*/  LDL.LU R8, [R1+0x2f4] ;  /* 0x0002f40001087983 */ /* 0x002ea20000300800 */
[----:B------:R1:W-:Y:S02]  /*33d10*/  STS.U16 [R6+0xd300], R7 ;  /* 0x00d3000706007388 */ /* 0x0003e40000000400 */
[----:B------:R1:W-:Y:S01]  /*33d20*/  STS.U16 [R6+0xdb00], R26 ;  /* 0x00db001a06007388 */ /* 0x0003e20000000400 */
[----:B0-----:R-:W-:-:S05]  /*33d30*/  LOP3.LUT R0, R0, 0x7f, RZ, 0xc0, !PT ;  /* 0x0000007f00007812 */ /* 0x001fca00078ec0ff */
[C---:B------:R-:W-:Y:S02]  /*33d40*/  IMAD.SHL.U32 R22, R0.reuse, 0x2, RZ ;  /* 0x0000000200167824 */ /* 0x040fe400078e00ff */
[----:B------:R-:W-:Y:S01]  /*33d50*/  IMAD.SHL.U32 R0, R0, 0x2, RZ ;  /* 0x0000000200007824 */ /* 0x000fe200078e00ff */
[----:B--2---:R0:W-:Y:S01]  /*33d60*/  STL [R1+0x3944], R8 ;  /* 0x0039440801007387 */ /* 0x0041e20000100800 */
[----:B-1----:R-:W2:Y:S02]  /*33d70*/  LDL.LU R7, [R1+0x2cc] ;  /* 0x0002cc0001077983 */ /* 0x002ea40000300800 */
        /* <DEDUP_REMOVED lines=15> */
[----:B------:R-:W2:Y:S01]  /*33e70*/  LDL.LU R12, [R1+0x7c] ;  /* 0x00007c00010c7983 */ /* 0x000ea20000300800 */
[----:B0-----:R-:W-:Y:S01]  /*33e80*/  LOP3.LUT R8, R0, 0x30, RZ, 0x3c, !PT ;  /* 0x0000003000087812 */ /* 0x001fe200078e3cff */
[----:B------:R-:W2:Y:S01]  /*33e90*/  LDL.LU R20, [R1+0x64] ;  /* 0x0000640001147983 */ /* 0x000ea20000300800 */
[----:B------:R-:W2:Y:S01]  /*33ea0*/  LDL.LU R10, [R1+0x4c] ;  /* 0x00004c00010a7983 */ /* 0x000ea20000300800 */
[----:B------:R-:W2:Y:S02]  /*33eb0*/  LDL.LU R9, [R1+0x34] ;  /* 0x0000340001097983 */ /* 0x000ea40000300800 */
[----:B------:R-:W2:Y:S02]  /*33ec0*/  LDL.LU R24, [R1+0x1c] ;  /* 0x00001c0001187983 */ /* 0x000ea40000300800 */
[----:B------:R-:W2:Y:S01]  /*33ed0*/  LDL.LU R0, [R1+0x8] ;  /* 0x0000080001007983 */ /* 0x000ea20000300800 */
[----:B---3--:R0:W-:Y:S01]  /*33ee0*/  STS.U16 [R8+0xe300], R28 ;  /* 0x00e3001c08007388 */ /* 0x0081e20000000400 */
[----:B------:R1:W-:Y:S02]  /*33ef0*/  STS.U16 [R8+0xeb00], R16 ;  /* 0x00eb001008007388 */ /* 0x0003e40000000400 */
[----:B----4-:R3:W-:Y:S02]  /*33f00*/  STS.U16 [R8+0xf300], R4 ;  /* 0x00f3000408007388 */ /* 0x0107e40000000400 */
[----:B------:R4:W-:Y:S01]  /*33f10*/  STS.U16 [R8+0xfb00], R5 ;  /* 0x00fb000508007388 */ /* 0x0009e20000000400 */
[----:B0-----:R-:W2:Y:S01]  /*33f20*/  LDL.LU R28, [R1+0x21c] ;  /* 0x00021c00011c7983 */ /* 0x001ea20000300800 */
[----:B-1----:R-:W2:Y:S02]  /*33f30*/  LDL.LU R16, [R1+0x264] ;  /* 0x0002640001107983 */ /* 0x002ea40000300800 */
[----:B---3--:R-:W2:Y:S02]  /*33f40*/  LDL.LU R4, [R1+0x27c] ;  /* 0x00027c0001047983 */ /* 0x008ea40000300800 */
[----:B----4-:R-:W4:Y:S01]  /*33f50*/  LDL.LU R8, [R1+0x3944] ;  /* 0x0039440001087983 */ /* 0x010f220000300800 */
[C---:B------:R-:W-:Y:S01]  /*33f60*/  LOP3.LUT R11, R22.reuse, 0x40, RZ, 0x3c, !PT ;  /* 0x00000040160b7812 */ /* 0x040fe200078e3cff */
[----:B------:R-:W2:Y:S04]  /*33f70*/  LDL.LU R5, [R1+0x290] ;  /* 0x0002900001057983 */ /* 0x000ea80000300800 */
[----:B----4-:R0:W-:Y:S04]  /*33f80*/  STS.U16 [R11+0x400], R8 ;  /* 0x000400080b007388 */ /* 0x0101e80000000400 */
[----:B0-----:R-:W4:Y:S04]  /*33f90*/  LDL.LU R8, [R1+0x3940] ;  /* 0x0039400001087983 */ /* 0x001f280000300800 */
[----:B----4-:R0:W-:Y:S01]  /*33fa0*/  STS.U16 [R11+0xc00], R8 ;  /* 0x000c00080b007388 */ /* 0x0101e20000000400 */
[----:B--2---:R1:W-:Y:S02]  /*33fb0*/  STS.U16 [R11+0x1400], R7 ;  /* 0x001400070b007388 */ /* 0x0043e40000000400 */
[----:B------:R2:W-:Y:S02]  /*33fc0*/  STS.U16 [R11+0x1c00], R6 ;  /* 0x001c00060b007388 */ /* 0x0005e40000000400 */
[----:B------:R4:W-:Y:S01]  /*33fd0*/  STS.U16 [R11+0x2400], R26 ;  /* 0x0024001a0b007388 */ /* 0x0009e20000000400 */
[----:B0-----:R-:W3:Y:S01]  /*33fe0*/  LDL.LU R8, [R1+0x393c] ;  /* 0x00393c0001087983 */ /* 0x001ee20000300800 */
[----:B-1----:R-:W3:Y:S02]  /*33ff0*/  LDL.LU R7, [R1+0x3938] ;  /* 0x0039380001077983 */ /* 0x002ee40000300800 */
[----:B--2---:R-:W2:Y:S02]  /*34000*/  LDL.LU R6, [R1+0x3934] ;  /* 0x0039340001067983 */ /* 0x004ea40000300800 */
[----:B----4-:R-:W4:Y:S01]  /*34010*/  LDL.LU R26, [R1+0x3930] ;  /* 0x00393000011a7983 */ /* 0x010f220000300800 */
        /* <DEDUP_REMOVED lines=20> */
[----:B------:R1:W-:Y:S01]  /*34160*/  STS.U16 [R11+0xcc00], R9 ;  /* 0x00cc00090b007388 */ /* 0x0003e20000000400 */
[----:B------:R1:W-:Y:S02]  /*34170*/  STS.U16 [R11+0xd400], R24 ;  /* 0x00d400180b007388 */ /* 0x0003e40000000400 */
[----:B------:R1:W-:Y:S01]  /*34180*/  STS.U16 [R11+0xdc00], R0 ;  /* 0x00dc00000b007388 */ /* 0x0003e20000000400 */
[----:B0-----:R-:W3:Y:S01]  /*34190*/  LDL.LU R10, [R1+0x2f0] ;  /* 0x0002f000010a7983 */ /* 0x001ee20000300800 */
[----:B-1----:R-:W3:Y:S02]  /*341a0*/  LDL.LU R9, [R1+0x2dc] ;  /* 0x0002dc0001097983 */ /* 0x002ee40000300800 */
        /* <DEDUP_REMOVED lines=14> */
[----:B------:R-:W-:Y:S01]  /*34290*/  LOP3.LUT R29, R22, 0x50, RZ, 0x3c, !PT ;  /* 0x00000050161d7812 */ /* 0x000fe200078e3cff */
[----:B----4-:R0:W-:Y:S01]  /*342a0*/  STS.U16 [R11+0xe400], R26 ;  /* 0x00e4001a0b007388 */ /* 0x0101e20000000400 */
[----:B--2---:R1:W-:Y:S02]  /*342b0*/  STS.U16 [R11+0xec00], R6 ;  /* 0x00ec00060b007388 */ /* 0x0043e40000000400 */
[----:B---3--:R2:W-:Y:S01]  /*342c0*/  STS.U16 [R11+0xf400], R7 ;  /* 0x00f400070b007388 */ /* 0x0085e20000000400 */
[----:B0-----:R-:W3:Y:S01]  /*342d0*/  LDL.LU R26, [R1+0x260] ;  /* 0x00026000011a7983 */ /* 0x001ee20000300800 */
[----:B------:R-:W4:Y:S02]  /*342e0*/  LDL.LU R23, [R1+0xa8] ;  /* 0x0000a80001177983 */ /* 0x000f240000300800 */
[----:B------:R-:W3:Y:S02]  /*342f0*/  LDL.LU R21, [R1+0x90] ;  /* 0x0000900001157983 */ /* 0x000ee40000300800 */
[----:B------:R-:W3:Y:S01]  /*34300*/  LDL.LU R19, [R1+0x78] ;  /* 0x0000780001137983 */ /* 0x000ee20000300800 */
[----:B------:R-:W3:Y:S01]  /*34310*/  LDL.LU R17, [R1+0x60] ;  /* 0x0000600001117983 */ /* 0x000ee20000300800 */
[----:B------:R-:W3:Y:S02]  /*34320*/  LDL.LU R13, [R1+0x48] ;  /* 0x00004800010d7983 */ /* 0x000ee40000300800 */
[----:B------:R-:W3:Y:S02]  /*34330*/  LDL.LU R12, [R1+0x30] ;  /* 0x00003000010c7983 */ /* 0x000ee40000300800 */
[----:B------:R-:W3:Y:S01]  /*34340*/  LDL.LU R22, [R1+0x18] ;  /* 0x0000180001167983 */ /* 0x000ee20000300800 */
[----:B-1----:R-:W3:Y:S01]  /*34350*/  LDL.LU R6, [R1+0x278] ;  /* 0x0002780001067983 */ /* 0x002ee20000300800 */
[----:B--2---:R-:W2:Y:S03]  /*34360*/  LDL.LU R7, [R1+0x28c] ;  /* 0x00028c0001077983 */ /* 0x004ea60000300800 */
[----:B------:R0:W-:Y:S04]  /*34370*/  STS.U16 [R11+0xfc00], R8 ;  /* 0x00fc00080b007388 */ /* 0x0001e80000000400 */
[----:B0-----:R-:W2:Y:S01]  /*34380*/  LDL.LU R11, [R1+0x392c] ;  /* 0x00392c00010b7983 */ /* 0x001ea20000300800 */
[----:B------:R-:W2:Y:S03]  /*34390*/  LDL.LU R8, [R1+0x2a0] ;  /* 0x0002a00001087983 */ /* 0x000ea60000300800 */
[----:B------:R0:W-:Y:S01]  /*343a0*/  STS.U16 [R29+0x500], R10 ;  /* 0x0005000a1d007388 */ /* 0x0001e20000000400 */
[----:B------:R1:W-:Y:S02]  /*343b0*/  STS.U16 [R29+0xd00], R9 ;  /* 0x000d00091d007388 */ /* 0x0003e40000000400 */
[----:B------:R1:W-:Y:S02]  /*343c0*/  STS.U16 [R29+0x1500], R24 ;  /* 0x001500181d007388 */ /* 0x0003e40000000400 */
[----:B------:R1:W-:Y:S01]  /*343d0*/  STS.U16 [R29+0x1d00], R0 ;  /* 0x001d00001d007388 */ /* 0x0003e20000000400 */
[----:B0-----:R-:W4:Y:S01]  /*343e0*/  LDL.LU R10, [R1+0x3928] ;  /* 0x00392800010a7983 */ /* 0x001f220000300800 */
[----:B-1----:R-:W4:Y:S02]  /*343f0*/  LDL.LU R9, [R1+0x3924] ;  /* 0x0039240001097983 */ /* 0x002f240000300800 */
[----:B------:R-:W4:Y:S02]  /*34400*/  LDL.LU R24, [R1+0x3920] ;  /* 0x0039200001187983 */ /* 0x000f240000300800 */
[----:B------:R-:W4:Y:S01]  /*34410*/  LDL.LU R0, [R1+0x391c] ;  /* 0x00391c0001007983 */ /* 0x000f220000300800 */
[----:B--2---:R-:W-:Y:S01]  /*34420*/  STS.U16 [R29+0x2500], R8 ;  /* 0x002500081d007388 */ /* 0x004fe20000000400 */
[----:B------:R-:W-:Y:S02]  /*34430*/  STS.U16 [R29+0x2d00], R7 ;  /* 0x002d00071d007388 */ /* 0x000fe40000000400 */
[----:B---3--:R-:W-:Y:S02]  /*34440*/  STS.U16 [R29+0x3500], R6 ;  /* 0x003500061d007388 */ /* 0x008fe40000000400 */
        /* <DEDUP_REMOVED lines=10> */
[----:B------:R0:W-:Y:S02]  /*344f0*/  STS.U16 [R29+0x8d00], R27 ;  /* 0x008d001b1d007388 */ /* 0x0001e40000000400 */
[----:B------:R-:W-:Y:S02]  /*34500*/  STS.U16 [R29+0x9500], R25 ;  /* 0x009500191d007388 */ /* 0x000fe40000000400 */
[----:B------:R1:W-:Y:S01]  /*34510*/  STS.U16 [R29+0x9d00], R20 ;  /* 0x009d00141d007388 */ /* 0x0003e20000000400 */
[----:B0-----:R-:W2:Y:S04]  /*34520*/  LDL.LU R27, [R1+0x2ec] ;  /* 0x0002ec00011b7983 */ /* 0x001ea80000300800 */
[----:B-1----:R-:W0:Y:S04]  /*34530*/  S2R R20, SR_TID.X ;  /* 0x0000000000147919 */ /* 0x002e280000002100 */
[----:B----4-:R-:W-:Y:S01]  /*34540*/  STS.U16 [R29+0xa500], R23 ;  /* 0x00a500171d007388 */ /* 0x010fe20000000400 */
[----:B------:R-:W-:Y:S02]  /*34550*/  STS.U16 [R29+0xad00], R21 ;  /* 0x00ad00151d007388 */ /* 0x000fe40000000400 */
[----:B------:R-:W-:Y:S02]  /*34560*/  STS.U16 [R29+0xb500], R19 ;  /* 0x00b500131d007388 */ /* 0x000fe40000000400 */
[----:B------:R1:W-:Y:S01]  /*34570*/  STS.U16 [R29+0xbd00], R17 ;  /* 0x00bd00111d007388 */ /* 0x0003e20000000400 */
[----:B------:R3:W-:Y:S01]  /*34580*/  STS.U16 [R29+0xc500], R13 ;  /* 0x00c5000d1d007388 */ /* 0x0007e20000000400 */
[----:B------:R4:W-:Y:S02]  /*34590*/  STS.U16 [R29+0xcd00], R12 ;  /* 0x00cd000c1d007388 */ /* 0x0009e40000000400 */
[----:B------:R0:W-:Y:S02]  /*345a0*/  STS.U16 [R29+0xd500], R22 ;  /* 0x00d500161d007388 */ /* 0x0001e40000000400 */
[----:B------:R0:W-:Y:S01]  /*345b0*/  STS.U16 [R29+0xdd00], R0 ;  /* 0x00dd00001d007388 */ /* 0x0001e20000000400 */
[----:B-1----:R-:W2:Y:S01]  /*345c0*/  LDL.LU R17, [R1+0x2d8] ;  /* 0x0002d80001117983 */ /* 0x002ea20000300800 */
[----:B---3--:R-:W3:Y:S02]  /*345d0*/  LDL.LU R13, [R1+0x2c4] ;  /* 0x0002c400010d7983 */ /* 0x008ee40000300800 */
[----:B----4-:R-:W4:Y:S01]  /*345e0*/  LDL.LU R12, [R1+0x2b0] ;  /* 0x0002b000010c7983 */ /* 0x010f220000300800 */
[----:B0-----:R-:W-:-:S05]  /*345f0*/  LOP3.LUT R20, R20, 0x7f, RZ, 0xc0, !PT ;  /* 0x0000007f14147812 */ /* 0x001fca00078ec0ff */
[----:B------:R-:W-:Y:S02]  /*34600*/  IMAD.SHL.U32 R15, R20, 0x2, RZ ;  /* 0x00000002140f7824 */ /* 0x000fe400078e00ff */
        /* <DEDUP_REMOVED lines=17> */
[----:B------:R-:W4:Y:S03]  /*34720*/  LDL.LU R19, [R1+0x2c] ;  /* 0x00002c0001137983 */ /* 0x000f260000300800 */
        /* <DEDUP_REMOVED lines=8> */
[----:B------:R-:W4:Y:S01]  /*347b0*/  LDL.LU R11, [R1+0x23c] ;  /* 0x00023c00010b7983 */ /* 0x000f220000300800 */
[----:B------:R-:W-:-:S05]  /*347c0*/  LOP3.LUT R25, R15, 0x60, RZ, 0x3c, !PT ;  /* 0x000000600f197812 */ /* 0x000fca00078e3cff */
[----:B--2---:R0:W-:Y:S04]  /*347d0*/  STS.U16 [R25+0x600], R27 ;  /* 0x0006001b19007388 */ /* 0x0041e80000000400 */
[----:B0-----:R-:W2:Y:S04]  /*347e0*/  LDL.LU R27, [R1+0x3914] ;  /* 0x00391400011b7983 */ /* 0x001ea80000300800 */
[----:B------:R0:W-:Y:S01]  /*347f0*/  STS.U16 [R25+0xe00], R17 ;  /* 0x000e001119007388 */ /* 0x0001e20000000400 */
[----:B---3--:R1:W-:Y:S02]  /*34800*/  STS.U16 [R25+0x1600], R13 ;  /* 0x0016000d19007388 */ /* 0x0083e40000000400 */
[----:B----4-:R3:W-:Y:S01]  /*34810*/  STS.U16 [R25+0x1e00], R12 ;  /* 0x001e000c19007388 */ /* 0x0107e20000000400 */
[----:B0-----:R-:W4:Y:S01]  /*34820*/  LDL.LU R17, [R1+0x3910] ;  /* 0x0039100001117983 */ /* 0x001f220000300800 */
[----:B-1----:R-:W2:Y:S03]  /*34830*/  LDL.LU R13, [R1+0x390c] ;  /* 0x00390c00010d7983 */ /* 0x002ea60000300800 */
[----:B---3--:R-:W3:Y:S04]  /*34840*/  LDL.LU R12, [R1+0x3908] ;  /* 0x00390800010c7983 */ /* 0x008ee80000300800 */
[----:B------:R0:W-:Y:S01]  /*34850*/  STS.U16 [R25+0x2600], R20 ;  /* 0x0026001419007388 */ /* 0x0001e20000000400 */
[----:B------:R1:W-:Y:S02]  /*34860*/  STS.U16 [R25+0x2e00], R22 ;  /* 0x002e001619007388 */ /* 0x0003e40000000400 */
[----:B------:R1:W-:Y:S01]  /*34870*/  STS.U16 [R25+0x3600], R0 ;  /* 0x0036000019007388 */ /* 0x0003e20000000400 */
[----:B0-----:R-:W2:Y:S01]  /*34880*/  LDL.LU R20, [R1+0x3904] ;  /* 0x0039040001147983 */ /* 0x001ea20000300800 */
[----:B-1----:R-:W2:Y:S02]  /*34890*/  LDL.LU R22, [R1+0x3900] ;  /* 0x0039000001167983 */ /* 0x002ea40000300800 */
[----:B------:R-:W2:Y:S01]  /*348a0*/  LDL.LU R0, [R1+0x38fc] ;  /* 0x0038fc0001007983 */ /* 0x000ea20000300800 */
        /* <DEDUP_REMOVED lines=17> */
[----:B------:R1:W-:Y:S02]  /*349c0*/  STS.U16 [R25+0xc600], R21 ;  /* 0x00c6001519007388 */ /* 0x0003e40000000400 */
[----:B------:R1:W-:Y:S01]  /*349d0*/  STS.U16 [R25+0xce00], R19 ;  /* 0x00ce001319007388 */ /* 0x0003e20000000400 */
[----:B0-----:R-:W4:Y:S01]  /*349e0*/  LDL.LU R23, [R1+0x2e8] ;  /* 0x0002e80001177983 */ /* 0x001f220000300800 */
[----:B-1----:R-:W4:Y:S02]  /*349f0*/  LDL.LU R21, [R1+0x2d4] ;  /* 0x0002d40001157983 */ /* 0x002f240000300800 */
[----:B------:R-:W4:Y:S01]  /*34a00*/  LDL.LU R19, [R1+0x2c0] ;  /* 0x0002c00001137983 */ /* 0x000f220000300800 */
[----:B--2---:R0:W-:Y:S04]  /*34a10*/  STS.U16 [R25+0xd600], R0 ;  /* 0x00d6000019007388 */ /* 0x0041e80000000400 */
        /* <DEDUP_REMOVED lines=9> */
[----:B------:R-:W2:Y:S03]  /*34ab0*/  LDL.LU R5, [R1+0xe8] ;  /* 0x0000e80001057983 */ /* 0x000ea60000300800 */
[----:B------:R0:W-:Y:S01]  /*34ac0*/  STS.U16 [R25+0xde00], R22 ;  /* 0x00de001619007388 */ /* 0x0001e20000000400 */
[----:B------:R1:W-:Y:S02]  /*34ad0*/  STS.U16 [R25+0xe600], R20 ;  /* 0x00e6001419007388 */ /* 0x0003e40000000400 */
[----:B---3--:R3:W-:Y:S01]  /*34ae0*/  STS.U16 [R25+0xee00], R12 ;  /* 0x00ee000c19007388 */ /* 0x0087e20000000400 */
[----:B0-----:R-:W2:Y:S01]  /*34af0*/  LDL.LU R22, [R1+0x210] ;  /* 0x0002100001167983 */ /* 0x001ea20000300800 */
        /* <DEDUP_REMOVED lines=8> */
[----:B---3--:R-:W3:Y:S03]  /*34b80*/  LDL.LU R12, [R1+0x270] ;  /* 0x00027000010c7983 */ /* 0x008ee60000300800 */
[----:B------:R0:W-:Y:S01]  /*34b90*/  STS.U16 [R25+0xf600], R13 ;  /* 0x00f6000d19007388 */ /* 0x0001e20000000400 */
[----:B----4-:R1:W-:Y:S01]  /*34ba0*/  STS.U16 [R25+0xfe00], R17 ;  /* 0x00fe001119007388 */ /* 0x0103e20000000400 */
[----:B------:R-:W-:-:S02]  /*34bb0*/  LOP3.LUT R15, R15, 0x70, RZ, 0x3c, !PT ;  /* 0x000000700f0f7812 */ /* 0x000fc400078e3cff */
[----:B0-----:R-:W4:Y:S01]  /*34bc0*/  LDL.LU R13, [R1+0x284] ;  /* 0x00028400010d7983 */ /* 0x001f220000300800 */
[----:B-1----:R-:W3:Y:S02]  /*34bd0*/  LDL.LU R25, [R1+0x38f8] ;  /* 0x0038f80001197983 */ /* 0x002ee40000300800 */
[----:B------:R-:W3:Y:S01]  /*34be0*/  LDL.LU R17, [R1+0x298] ;  /* 0x0002980001117983 */ /* 0x000ee20000300800 */
[----:B------:R0:W-:Y:S01]  /*34bf0*/  STS.U16 [R15+0x700], R23 ;  /* 0x000700170f007388 */ /* 0x0001e20000000400 */
[----:B------:R1:W-:Y:S02]  /*34c00*/  STS.U16 [R15+0xf00], R21 ;  /* 0x000f00150f007388 */ /* 0x0003e40000000400 */
[----:B------:R1:W-:Y:S01]  /*34c10*/  STS.U16 [R15+0x1700], R19 ;  /* 0x001700130f007388 */ /* 0x0003e20000000400 */
[----:B0-----:R-:W4:Y:S01]  /*34c20*/  LDL.LU R23, [R1+0x38f4] ;  /* 0x0038f40001177983 */ /* 0x001f220000300800 */
[----:B-1----:R-:W4:Y:S02]  /*34c30*/  LDL.LU R21, [R1+0x38f0] ;  /* 0x0038f00001157983 */ /* 0x002f240000300800 */
[----:B------:R-:W4:Y:S01]  /*34c40*/  LDL.LU R19, [R1+0x38ec] ;  /* 0x0038ec0001137983 */ /* 0x000f220000300800 */
[----:B--2---:R0:W-:Y:S04]  /*34c50*/  STS.U16 [R15+0x1f00], R0 ;  /* 0x001f00000f007388 */ /* 0x0041e80000000400 */
[----:B0-----:R-:W2:Y:S04]  /*34c60*/  LDL.LU R0, [R1+0x38e8] ;  /* 0x0038e80001007983 */ /* 0x001ea80000300800 */
[----:B---3--:R-:W-:Y:S01]  /*34c70*/  STS.U16 [R15+0x2700], R17 ;  /* 0x002700110f007388 */ /* 0x008fe20000000400 */
[----:B----4-:R-:W-:Y:S03]  /*34c80*/  STS.U16 [R15+0x2f00], R13 ;  /* 0x002f000d0f007388 */ /* 0x010fe60000000400 */
[----:B------:R0:W-:Y:S01]  /*34c90*/  STS.U16 [R15+0x3700], R12 ;  /* 0x0037000c0f007388 */ /* 0x0001e20000000400 */
[----:B------:R-:W-:Y:S03]  /*34ca0*/  STS.U16 [R15+0x3f00], R20 ;  /* 0x003f00140f007388 */ /* 0x000fe60000000400 */
        /* <DEDUP_REMOVED lines=10> */
[----:B0-----:R-:W3:Y:S04]  /*34d50*/  LDL R12, [R1+0x5c4] ;  /* 0x0005c400010c7983 */ /* 0x001ee80000100800 */
[----:B--2---:R0:W-:Y:S01]  /*34d60*/  STS.U16 [R15+0x9700], R0 ;  /* 0x009700000f007388 */ /* 0x0041e20000000400 */
        /* <DEDUP_REMOVED lines=10> */
[----:B0-----:R-:W2:Y:S01]  /*34e10*/  LDL R0, [R1+0x5cc] ;  /* 0x0005cc0001007983 */ /* 0x001ea20000100800 */
[----:B------:R0:W-:Y:S02]  /*34e20*/  STS.U16 [R15+0xef00], R25 ;  /* 0x00ef00190f007388 */ /* 0x0001e40000000400 */
[----:B------:R1:W-:Y:S01]  /*34e30*/  STS.U16 [R15+0xf700], R27 ;  /* 0x00f7001b0f007388 */ /* 0x0003e20000000400 */
[----:B0-----:R-:W4:Y:S01]  /*34e40*/  LDL.LU.64 R24, [R1+0x6f0] ;  /* 0x0006f00001187983 */ /* 0x001f220000300a00 */
[----:B-1----:R-:W4:Y:S02]  /*34e50*/  LDL.LU.64 R26, [R1+0x6f8] ;  /* 0x0006f800011a7983 */ /* 0x002f240000300a00 */
[----:B------:R-:W-:Y:S02]  /*34e60*/  STS.U16 [R15+0xff00], R29 ;  /* 0x00ff001d0f007388 */ /* 0x000fe40000000400 */
[----:B------:R-:W-:Y:S06]  /*34e70*/  BAR.SYNC.DEFER_BLOCKING 0x0 ;  /* 0x0000000000007b1d */ /* 0x000fec0000010000 */
[----:B---3--:R-:W-:Y:S04]  /*34e80*/  LDSM.16.MT88.4 R4, [R12+0x10000] ;  /* 0x010000000c04783b */ /* 0x008fe80000004200 */
[----:B--2---:R-:W-:Y:S04]  /*34e90*/  LDSM.16.M88.4 R8, [R0+0x4000] ;  /* 0x004000000008783b */ /* 0x004fe80000000200 */
[----:B------:R-:W-:Y:S04]  /*34ea0*/  LDSM.16.M88.4 R20, [R0+0x2000] ;  /* 0x002000000014783b */ /* 0x000fe80000000200 */
[----:B------:R-:W-:Y:S04]  /*34eb0*/  LDSM.16.M88.4 R16, [R0+0x8000] ;  /* 0x008000000010783b */ /* 0x000fe80000000200 */
[----:B----4-:R-:W-:Y:S01]  /*34ec0*/  STL.64 [R1+0x38c8], R26 ;  /* 0x0038c81a01007387 */ /* 0x010fe20000100a00 */
[----:B------:R0:W-:Y:S03]  /*34ed0*/  STL.64 [R1+0x38c0], R24 ;  /* 0x0038c01801007387 */ /* 0x0001e60000100a00 */
[----:B0-----:R-:W2:Y:S01]  /*34ee0*/  LDL.LU.64 R24, [R1+0x700] ;  /* 0x0007000001187983 */ /* 0x001ea20000300a00 */
[----:B------:R-:W3:Y:S03]  /*34ef0*/  LDL.LU.64 R26, [R1+0x708] ;  /* 0x00070800011a7983 */ /* 0x000ee60000300a00 */
[----:B---3--:R-:W-:Y:S01]  /*34f00*/  STL.64 [R1+0x38e0], R26 ;  /* 0x0038e01a01007387 */ /* 0x008fe20000100a00 */
[----:B--2---:R-:W-:Y:S02]  /*34f10*/  STL.64 [R1+0x38d8], R24 ;  /* 0x0038d81801007387 */ /* 0x004fe40000100a00 */
[----:B------:R-:W-:Y:S02]  /*34f20*/  STL [R1+0x389c], R12 ;  /* 0x00389c0c01007387 */ /* 0x000fe40000100800 */
[----:B------:R-:W0:Y:S04]  /*34f30*/  LDSM.16.M88.4 R12, [R0] ;  /* 0x00000000000c783b */ /* 0x000e280000000200 */
[----:B------:R-:W-:Y:S04]  /*34f40*/  LDSM.16.M88.4 R24, [R0+0xa000] ;  /* 0x00a000000018783b */ /* 0x000fe80000000200 */
[----:B0-----:R0:W-:Y:S01]  /*34f50*/  STL.64 [R1+0x20], R12 ;  /* 0x0000200c01007387 */ /* 0x0011e20000100a00 */
[----:B------:R-:W-:Y:S02]  /*34f60*/  STL.64 [R1+0x28], R14 ;  /* 0x0000280e01007387 */ /* 0x000fe40000100a00 */
[----:B------:R-:W-:Y:S02]  /*34f70*/  STL.64 [R1], R8 ;  /* 0x0000000801007387 */ /* 0x000fe40000100a00 */
[----:B------:R-:W-:Y:S02]  /*34f80*/  STL.64 [R1+0x8], R10 ;  /* 0x0000080a01007387 */ /* 0x000fe40000100a00 */
[----:B0-----:R-:W-:-:S02]  /*34f90*/  IMAD.MOV.U32 R13, RZ, RZ, R8 ;  /* 0x000000ffff0d7224 */ /* 0x001fc400078e0008 */
[----:B------:R-:W-:Y:S02]  /*34fa0*/  IMAD.MOV.U32 R12, RZ, RZ, R9 ;  /* 0x000000ffff0c7224 */ /* 0x000fe400078e0009 */
[----:B------:R-:W0:Y:S04]  /*34fb0*/  LDSM.16.M88.4 R8, [R0+0x6000] ;  /* 0x006000000008783b */ /* 0x000e280000000200 */
[----:B------:R1:W-:Y:S04]  /*34fc0*/  STL.64 [R1+0x38d0], R12 ;  /* 0x0038d00c01007387 */ /* 0x0003e80000100a00 */
[----:B-1----:R-:W2:Y:S04]  /*34fd0*/  LDL.64 R12, [R1+0x20] ;  /* 0x00002000010c7983 */ /* 0x002ea80000100a00 */
[----:B0-----:R-:W-:Y:S01]  /*34fe0*/  STL [R1+0x355c], R10 ;  /* 0x00355c0a01007387 */ /* 0x001fe20000100800 */
[----:B------:R-:W-:Y:S02]  /*34ff0*/  STL.64 [R1+0x10], R20 ;  /* 0x0000101401007387 */ /* 0x000fe40000100a00 */
[----:B------:R-:W-:Y:S02]  /*35000*/  STL.64 [R1+0x18], R22 ;  /* 0x0000181601007387 */ /* 0x000fe40000100a00 */
[----:B------:R-:W-:Y:S01]  /*35010*/  STL [R1+0x3558], R11 ;  /* 0x0035580b01007387 */ /* 0x000fe20000100800 */
[----:B------:R-:W-:Y:S01]  /*35020*/  STL.64 [R1+0x50], R24 ;  /* 0x0000501801007387 */ /* 0x000fe20000100a00 */
[----:B------:R0:W-:Y:S03]  /*35030*/  STL.64 [R1+0x58], R26 ;  /* 0x0000581a01007387 */ /* 0x0001e60000100a00 */
[----:B0-----:R-:W3:Y:S01]  /*35040*/  LDL.LU.64 R26, [R1+0x38e0] ;  /* 0x0038e000011a7983 */ /* 0x001ee20000300a00 */
[----:B------:R-:W3:Y:S02]  /*35050*/  LDL.LU.64 R24, [R1+0x38d8] ;  /* 0x0038d80001187983 */ /* 0x000ee40000300a00 */
[----:B--2---:R-:W-:-:S02]  /*35060*/  IMAD.MOV.U32 R3, RZ, RZ, R12 ;  /* 0x000000ffff037224 */ /* 0x004fc400078e000c */
[----:B------:R-:W-:Y:S01]  /*35070*/  IMAD.MOV.U32 R2, RZ, RZ, R13 ;  /* 0x000000ffff027224 */ /* 0x000fe200078e000d */
[----:B---3--:R-:W-:Y:S01]  /*35080*/  HMMA.16816.F32.BF16 R24, R4, R12, R24 ;  /* 0x0000000c0418723c */ /* 0x008fe20000041818 */
[----:B------:R-:W2:Y:S11]  /*35090*/  LDL.LU.64 R12, [R1+0x38d0] ;  /* 0x0038d000010c7983 */ /* 0x000eb60000300a00 */
[----:B------:R-:W-:Y:S11]  /*350a0*/  @!UPT UIADD3 URZ, URZ, URZ, URZ ;  /* 0x0000003f3f3ff290 */ /* 0x000ff6000fffe03f */
[----:B------:R0:W-:Y:S01]  /*350b0*/  STL.64 [R1+0x320], R24 ;  /* 0x0003201801007387 */ /* 0x0001e20000100a00 */
[----:B------:R-:W-:Y:S02]  /*350c0*/  IMAD.MOV.U32 R10, RZ, RZ, R26 ;  /* 0x000000ffff0a7224 */ /* 0x000fe400078e001a */
[----:B------:R-:W-:Y:S02]  /*350d0*/  IMAD.MOV.U32 R11, RZ, RZ, R27 ;  /* 0x000000ffff0b7224 */ /* 0x000fe400078e001b */
[----:B------:R-:W3:Y:S04]  /*350e0*/  LDL.LU.64 R26, [R1+0x38c8] ;  /* 0x0038c800011a7983 */ /* 0x000ee80000300a00 */
[----:B0-----:R-:W3:Y:S01]  /*350f0*/  LDL.LU.64 R24, [R1+0x38c0] ;  /* 0x0038c00001187983 */ /* 0x001ee20000300a00 */
[----:B------:R-:W-:Y:S02]  /*35100*/  STL.64 [R1+0x30], R16 ;  /* 0x0000301001007387 */ /* 0x000fe40000100a00 */
[----:B------:R-:W-:Y:S02]  /*35110*/  STL.64 [R1+0x38], R18 ;  /* 0x0000381201007387 */ /* 0x000fe40000100a00 */
[----:B------:R2:W-:Y:S02]  /*35120*/  STL.64 [R1+0x38a0], R16 ;  /* 0x0038a01001007387 */ /* 0x0005e40000100a00 */
[----:B--2---:R-:W-:-:S02]  /*35130*/  IMAD.MOV.U32 R16, RZ, RZ, R13 ;  /* 0x000000ffff107224 */ /* 0x004fc400078e000d */
[----:B------:R-:W-:-:S05]  /*35140*/  IMAD.MOV.U32 R17, RZ, RZ, R12 ;  /* 0x000000ffff117224 */ /* 0x000fca00078e000c */
[----:B------:R-:W-:Y:S02]  /*35150*/  STL.64 [R1+0x38b8], R16 ;  /* 0x0038b81001007387 */ /* 0x000fe40000100a00 */
[----:B------:R-:W0:Y:S04]  /*35160*/  LDSM.16.M88.4 R16, [R0+0xc000] ;  /* 0x00c000000010783b */ /* 0x000e280000000200 */
[----:B------:R1:W-:Y:S02]  /*35170*/  STL [R1+0x3564], R10 ;  /* 0x0035640a01007387 */ /* 0x0003e40000100800 */
[----:B------:R2:W-:Y:S01]  /*35180*/  STL [R1+0x3560], R11 ;  /* 0x0035600b01007387 */ /* 0x0005e20000100800 */
[----:B---3--:R-:W-:Y:S01]  /*35190*/  HMMA.16816.F32.BF16 R12, R4, R20, R24 ;  /* 0x00000014040c723c */ /* 0x008fe20000041818 */
[----:B0-----:R-:W-:Y:S01]  /*351a0*/  STL.64 [R1+0x60], R16 ;  /* 0x0000601001007387 */ /* 0x001fe20000100a00 */
[----:B------:R-:W-:Y:S05]  /*351b0*/  STL.64 [R1+0x68], R18 ;  /* 0x0000681201007387 */ /* 0x000fea0000100a00 */
[----:B------:R-:W-:-:S02]  /*351c0*/  IMAD.MOV.U32 R25, RZ, RZ, R20 ;  /* 0x000000ffff197224 */ /* 0x000fc400078e0014 */
[----:B------:R-:W0:Y:S11]  /*351d0*/  LDSM.16.M88.4 R16, [R0+0xe000] ;  /* 0x00e000000010783b */ /* 0x000e360000000200 */
[----:B------:R-:W-:Y:S03]  /*351e0*/  @!UPT UIADD3 URZ, URZ, URZ, URZ ;  /* 0x0000003f3f3ff290 */ /* 0x000fe6000fffe03f */
[----:B------:R3:W-:Y:S01]  /*351f0*/  STL [R1+0x310], R12 ;  /* 0x0003100c01007387 */ /* 0x0007e20000100800 */
[----:B-1----:R-:W-:Y:S02]  /*35200*/  IMAD.MOV.U32 R10, RZ, RZ, R13 ;  /* 0x000000ffff0a7224 */ /* 0x002fe400078e000d */
[----:B------:R1:W-:Y:S02]  /*35210*/  STL [R1+0x31c], R15 ;  /* 0x00031c0f01007387 */ /* 0x0003e40000100800 */
[----:B--2---:R-:W-:Y:S01]  /*35220*/  IMAD.MOV.U32 R11, RZ, RZ, R14 ;  /* 0x000000ffff0b7224 */ /* 0x004fe200078e000e */
[----:B---3--:R-:W2:Y:S01]  /*35230*/  LDL.LU.64 R12, [R1+0x710] ;  /* 0x00071000010c7983 */ /* 0x008ea20000300a00 */
[----:B-1----:R-:W3:Y:S03]  /*35240*/  LDL.LU.64 R14, [R1+0x718] ;  /* 0x00071800010e7983 */ /* 0x002ee60000300a00 */
[----:B---3--:R-:W-:Y:S01]  /*35250*/  STL.64 [R1+0x38b0], R14 ;  /* 0x0038b00e01007387 */ /* 0x008fe20000100a00 */
[----:B--2---:R1:W-:Y:S03]  /*35260*/  STL.64 [R1+0x38a8], R12 ;  /* 0x0038a80c01007387 */ /* 0x0043e60000100a00 */
[----:B-1----:R-:W2:Y:S01]  /*35270*/  LDL.LU.64 R12, [R1+0x720] ;  /* 0x00072000010c7983 */ /* 0x002ea20000300a00 */
[----:B------:R-:W2:Y:S02]  /*35280*/  LDL.LU.64 R14, [R1+0x728] ;  /* 0x00072800010e7983 */ /* 0x000ea40000300a00 */
[----:B------:R-:W3:Y:S02]  /*35290*/  LDL R20, [R1+0x13a4] ;  /* 0x0013a40001147983 */ /* 0x000ee40000100800 */
[----:B------:R-:W-:-:S02]  /*352a0*/  IMAD.MOV.U32 R24, RZ, RZ, R21 ;  /* 0x000000ffff187224 */ /* 0x000fc400078e0015 */
[----:B0-----:R-:W-:Y:S01]  /*352b0*/  IMAD.MOV.U32 R26, RZ, RZ, R16 ;  /* 0x000000ffff1a7224 */ /* 0x001fe200078e0010 */
[----:B---3--:R0:W-:Y:S04]  /*352c0*/  STL [R1+0x3898], R20 ;  /* 0x0038981401007387 */ /* 0x0081e80000100800 */
[----:B0-----:R-:W3:Y:S01]  /*352d0*/  LDL.LU.64 R20, [R1+0x550] ;  /* 0x0005500001147983 */ /* 0x001ee20000300a00 */
[----:B------:R-:W3:Y:S02]  /*352e0*/  LDL.LU.64 R22, [R1+0x558] ;  /* 0x0005580001167983 */ /* 0x000ee40000300a00 */
[----:B------:R0:W-:Y:S02]  /*352f0*/  STL.64 [R1+0x3890], R24 ;  /* 0x0038901801007387 */ /* 0x0001e40000100a00 */
[----:B0-----:R-:W4:Y:S01]  /*35300*/  LDL.64 R24, [R1+0x60] ;  /* 0x0000600001187983 */ /* 0x001f220000100a00 */
[----:B------:R-:W-:Y:S02]  /*35310*/  STL [R1+0x356c], R10 ;  /* 0x00356c0a01007387 */ /* 0x000fe40000100800 */
[----:B------:R0:W-:Y:S02]  /*35320*/  STL [R1+0x3568], R11 ;  /* 0x0035680b01007387 */ /* 0x0001e40000100800 */
[----:B------:R1:W-:Y:S01]  /*35330*/  STL.64 [R1+0x70], R16 ;  /* 0x0000701001007387 */ /* 0x0003e20000100a00 */
[----:B------:R2:W-:Y:S01]  /*35340*/  STL.64 [R1+0x78], R18 ;  /* 0x0000781201007387 */ /* 0x0005e20000100a00 */
[----:B0-----:R-:W-:-:S03]  /*35350*/  IMAD.MOV.U32 R11, RZ, RZ, R17 ;  /* 0x000000ffff0b7224 */ /* 0x001fc600078e0011 */
[----:B-1----:R-:W2:Y:S01]  /*35360*/  LDL.LU.64 R16, [R1+0x38b8] ;  /* 0x0038b80001107983 */ /* 0x002ea20000300a00 */
[----:B------:R-:W-:Y:S01]  /*35370*/  STL [R1+0x2980], R0 ;  /* 0x0029800001007387 */ /* 0x000fe20000100800 */
[C---:B--2---:R-:W-:Y:S02]  /*35380*/  HMMA.16816.F32.BF16 R16, R4.reuse, R16, R12 ;  /* 0x000000100410723c */ /* 0x044fe4000004180c */
[----:B------:R-:W2:Y:S01]  /*35390*/  LDL.LU.64 R14, [R1+0x38b0] ;  /* 0x0038b000010e7983 */ /* 0x000ea20000300a00 */
[----:B------:R-:W2:Y:S11]  /*353a0*/  LDL.LU.64 R12, [R1+0x38a8] ;  /* 0x0038a800010c7983 */ /* 0x000eb60000300a00 */
[----:B------:R-:W-:Y:S09]  /*353b0*/  @!UPT UIADD3 URZ, URZ, URZ, URZ ;  /* 0x0000003f3f3ff290 */ /* 0x000ff2000fffe03f */
[----:B------:R0:W-:Y:S01]  /*353c0*/  STL.64 [R1+0x300], R16 ;  /* 0x0003001001007387 */ /* 0x0001e20000100a00 */
[----:B------:R-:W-:Y:S03]  /*353d0*/  STL.64 [R1+0x308], R18 ;  /* 0x0003081201007387 */ /* 0x000fe60000100a00 */
[----:B0-----:R-:W3:Y:S01]  /*353e0*/  LDL.LU.64 R16, [R1+0x38a0] ;  /* 0x0038a00001107983 */ /* 0x001ee20000300a00 */
[C---:B--2---:R-:W-:Y:S11]  /*353f0*/  HMMA.16816.F32.BF16 R12, R4.reuse, R8, R12 ;  /* 0x00000008040c723c */ /* 0x044ff6000004180c */
[----:B------:R-:W-:Y:S11]  /*35400*/  @!UPT UIADD3 URZ, URZ, URZ, URZ ;  /* 0x0000003f3f3ff290 */ /* 0x000ff6000fffe03f */
[----:B------:R-:W-:Y:S01]  /*35410*/  @!UPT UIADD3 URZ, URZ, URZ, URZ ;  /* 0x0000003f3f3ff290 */ /* 0x000fe2000fffe03f */
[----:B------:R0:W-:Y:S01]  /*35420*/  STL.64 [R1+0x2f0], R12 ;  /* 0x0002f00c01007387 */ /* 0x0001e20000100a00 */
[----:B------:R-:W-:Y:S03]  /*35430*/  STL.64 [R1+0x2f8], R14 ;  /* 0x0002f80e01007387 */ /* 0x000fe60000100a00 */
[----:B0-----:R-:W2:Y:S01]  /*35440*/  LDL.LU R12, [R1+0x389c] ;  /* 0x00389c00010c7983 */ /* 0x001ea20000300800 */
[----:B---3--:R-:W-:Y:S03]  /*35450*/  HMMA.16816.F32.BF16 R16, R4, R16, R20 ;  /* 0x000000100410723c */ /* 0x008fe60000041814 */
[----:B--2---:R-:W0:Y:S04]  /*35460*/  LDSM.16.MT88.4 R12, [R12+0x10080] ;  /* 0x010080000c0c783b */ /* 0x004e280000004200 */
[----:B0-----:R-:W-:Y:S01]  /*35470*/  STL.64 [R1+0x3878], R14 ;  /* 0x0038780e01007387 */ /* 0x001fe20000100a00 */
[----:B------:R0:W-:Y:S03]  /*35480*/  STL.64 [R1+0x3870], R12 ;  /* 0x0038700c01007387 */ /* 0x0001e60000100a00 */
[----:B0-----:R-:W2:Y:S01]  /*35490*/  LDL.64 R12, [R1+0x50] ;  /* 0x00005000010c7983 */ /* 0x001ea20000100a00 */
[----:B------:R-:W3:Y:S11]  /*354a0*/  LDL.LU R20, [R1+0x3898] ;  /* 0x0038980001147983 */ /* 0x000ef60000300800 */
[----:B------:R-:W-:Y:S02]  /*354b0*/  STL.64 [R1+0x2e0], R16 ;  /* 0x0002e01001007387 */ /* 0x000fe40000100a00 */
[----:B------:R-:W-:Y:S02]  /*354c0*/  STL.64 [R1+0x2e8], R18 ;  /* 0x0002e81201007387 */ /* 0x000fe40000100a00 */
[----:B---3--:R-:W0:Y:S02]  /*354d0*/  LDSM.16.MT88.4 R16, [R20+0x10000] ;  /* 0x010000001410783b */ /* 0x008e240000004200 */
[----:B------:R-:W1:Y:S02]  /*354e0*/  LDSM.16.MT88.4 R20, [R20+0x10080] ;  /* 0x010080001414783b */ /* 0x000e640000004200 */
[----:B0-----:R-:W-:Y:S02]  /*354f0*/  STL.64 [R1+0x3818], R18 ;  /* 0x0038181201007387 */ /* 0x001fe40000100a00 */
[----:B------:R0:W-:Y:S02]  /*35500*/  STL.64 [R1+0x3810], R16 ;  /* 0x0038101001007387 */ /* 0x0001e40000100a00 */
[----:B0-----:R-:W3:Y:S01]  /*35510*/  LDL.LU.64 R16, [R1+0x540] ;  /* 0x0005400001107983 */ /* 0x001ee20000300a00 */
[----:B------:R-:W3:Y:S02]  /*35520*/  LDL.LU.64 R18, [R1+0x548] ;  /* 0x0005480001127983 */ /* 0x000ee40000300a00 */
[----:B--2---:R-:W-:-:S02]  /*35530*/  IMAD.MOV.U32 R10, RZ, RZ, R12 ;  /* 0x000000ffff0a7224 */ /* 0x004fc400078e000c */
[----:B------:R-:W-:Y:S01]  /*35540*/  IMAD.MOV.U32 R0, RZ, RZ, R13 ;  /* 0x000000ffff007224 */ /* 0x000fe200078e000d */
[----:B---3--:R-:W-:Y:S11]  /*35550*/  HMMA.16816.F32.BF16 R16, R4, R12, R16 ;  /* 0x0000000c0410723c */ /* 0x008ff60000041810 */
[----:B------:R-:W-:Y:S11]  /*35560*/  @!UPT UIADD3 URZ, URZ, URZ, URZ ;  /* 0x0000003f3f3ff290 */ /* 0x000ff6000fffe03f */
[----:B------:R-:W-:Y:S01]  /*35570*/  @!UPT UIADD3 URZ, URZ, URZ, URZ ;  /* 0x0000003f3f3ff290 */ /* 0x000fe2000fffe03f */
[----:B------:R0:W-:Y:S01]  /*35580*/  STL.64 [R1+0x2d0], R16 ;  /* 0x0002d01001007387 */ /* 0x0001e20000100a00 */
[----:B------:R-:W-:Y:S03]  /*35590*/  STL.64 [R1+0x2d8], R18 ;  /* 0x0002d81201007387 */ /* 0x000fe60000100a00 */
[----:B0-----:R-:W2:Y:S01]  /*355a0*/  LDL R16, [R1+0x13a0] ;  /* 0x0013a00001107983 */ /* 0x001ea20000100800 */
[----:B-1----:R-:W-:Y:S02]  /*355b0*/  STL.64 [R1+0x37b8], R22 ;  /* 0x0037b81601007387 */ /* 0x002fe40000100a00 */
[----:B------:R0:W-:Y:S02]  /*355c0*/  STL.64 [R1+0x37b0], R20 ;  /* 0x0037b01401007387 */ /* 0x0001e40000100a00 */
[----:B0-----:R-:W-:Y:S02]  /*355d0*/  IMAD.MOV.U32 R20, RZ, RZ, R10 ;  /* 0x000000ffff147224 */ /* 0x001fe400078e000a */
[----:B------:R-:W-:-:S05]  /*355e0*/  IMAD.MOV.U32 R21, RZ, RZ, R0 ;  /* 0x000000ffff157224 */ /* 0x000fca00078e0000 */
[----:B------:R0:W-:Y:S04]  /*355f0*/  STL.64 [R1+0x3830], R20 ;  /* 0x0038301401007387 */ /* 0x0001e80000100a00 */
[----:B0-----:R-:W3:Y:S01]  /*35600*/  LDL.LU.64 R20, [R1+0x580] ;  /* 0x0005800001147983 */ /* 0x001ee20000300a00 */
[----:B------:R-:W3:Y:S02]  /*35610*/  LDL.LU.64 R22, [R1+0x588] ;  /* 0x0005880001167983 */ /* 0x000ee40000300a00 */
[----:B----4-:R-:W-:Y:S02]  /*35620*/  IMAD.MOV.U32 R15, RZ, RZ, R24 ;  /* 0x000000ffff0f7224 */ /* 0x010fe400078e0018 */
[----:B------:R-:W-:Y:S02]  /*35630*/  IMAD.MOV.U32 R14, RZ, RZ, R25 ;  /* 0x000000ffff0e7224 */ /* 0x000fe400078e0019 */
[----:B------:R-:W-:Y:S01]  /*35640*/  IMAD.MOV.U32 R13, RZ, RZ, R11 ;  /* 0x000000ffff0d7224 */ /* 0x000fe200078e000b */
[----:B---3--:R-:W-:Y:S01]  /*35650*/  HMMA.16816.F32.BF16 R20, R4, R24, R20 ;  /* 0x000000180414723c */ /* 0x008fe20000041814 */
[----:B------:R-:W3:Y:S11]  /*35660*/  LDL.LU.64 R24, [R1+0x3890] ;  /* 0x0038900001187983 */ /* 0x000ef60000300a00 */
[----:B------:R-:W-:Y:S11]  /*35670*/  @!UPT UIADD3 URZ, URZ, URZ, URZ ;  /* 0x0000003f3f3ff290 */ /* 0x000ff6000fffe03f */
[----:B------:R-:W-:Y:S01]  /*35680*/  STL [R1+0x2c8], R22 ;  /* 0x0002c81601007387 */ /* 0x000fe20000100800 */
[----:B------:R-:W-:Y:S02]  /*35690*/  IMAD.MOV.U32 R10, RZ, RZ, R20 ;  /* 0x000000ffff0a7224 */ /* 0x000fe400078e0014 */
[----:B------:R-:W-:Y:S02]  /*356a0*/  IMAD.MOV.U32 R11, RZ, RZ, R21 ;  /* 0x000000ffff0b7224 */ /* 0x000fe400078e0015 */
[----:B------:R-:W4:Y:S04]  /*356b0*/  LDL.64 R20, [R1+0x30] ;  /* 0x0000300001147983 */ /* 0x000f280000100a00 */
[----:B----4-:R0:W-:Y:S04]  /*356c0*/  STL.64 [R1+0x3840], R20 ;  /* 0x0038401401007387 */ /* 0x0101e80000100a00 */
[----:B0-----:R-:W4:Y:S01]  /*356d0*/  LDL.64 R20, [R1] ;  /* 0x0000000001147983 */ /* 0x001f220000100a00 */
[----:B------:R-:W-:-:S02]  /*356e0*/  IMAD.MOV.U32 R12, RZ, RZ, R26 ;  /* 0x000000ffff0c7224 */ /* 0x000fc400078e001a */
[----:B------:R-:W-:Y:S01]  /*356f0*/  IMAD.MOV.U32 R0, RZ, RZ, R23 ;  /* 0x000000ffff007224 */ /* 0x000fe200078e0017 */
[----:B----4-:R3:W-:Y:S02]  /*35700*/  STL.64 [R1+0x3850], R20 ;  /* 0x0038501401007387 */ /* 0x0107e40000100a00 */
[----:B---3--:R-:W-:Y:S02]  /*35710*/  IMAD.MOV.U32 R20, RZ, RZ, R25 ;  /* 0x000000ffff147224 */ /* 0x008fe400078e0019 */
[----:B------:R-:W-:Y:S02]  /*35720*/  IMAD.MOV.U32 R21, RZ, RZ, R24 ;  /* 0x000000ffff157224 */ /* 0x000fe400078e0018 */
[----:B--2---:R-:W0:Y:S04]  /*35730*/  LDSM.16.MT88.4 R24, [R16+0x10000] ;  /* 0x010000001018783b */ /* 0x004e280000004200 */
[----:B------:R-:W-:Y:S01]  /*35740*/  STL.64 [R1+0x3868], R20 ;  /* 0x0038681401007387 */ /* 0x000fe20000100a00 */
[----:B------:R-:W-:Y:S02]  /*35750*/  STL [R1+0x3574], R11 ;  /* 0x0035740b01007387 */ /* 0x000fe40000100800 */
[----:B------:R-:W-:Y:S02]  /*35760*/  STL [R1+0x3888], R10 ;  /* 0x0038880a01007387 */ /* 0x000fe40000100800 */
[----:B------:R1:W-:Y:S02]  /*35770*/  STL.64 [R1+0x3880], R8 ;  /* 0x0038800801007387 */ /* 0x0003e40000100a00 */
[----:B-1----:R-:W2:Y:S01]  /*35780*/  LDL.LU.64 R8, [R1+0x570] ;  /* 0x0005700001087983 */ /* 0x002ea20000300a00 */
[----:B------:R-:W2:Y:S02]  /*35790*/  LDL.LU.64 R10, [R1+0x578] ;  /* 0x00057800010a7983 */ /* 0x000ea40000300a00 */
[----:B------:R-:W-:Y:S01]  /*357a0*/  STL [R1+0x3570], R0 ;  /* 0x0035700001007387 */ /* 0x000fe20000100800 */
[----:B0-----:R-:W-:Y:S01]  /*357b0*/  STL.64 [R1+0x3750], R26 ;  /* 0x0037501a01007387 */ /* 0x001fe20000100a00 */
[----:B------:R0:W-:Y:S02]  /*357c0*/  STL.64 [R1+0x3748], R24 ;  /* 0x0037481801007387 */ /* 0x0001e40000100a00 */
[----:B------:R-:W3:Y:S02]  /*357d0*/  LDL.LU.64 R20, [R1+0x660] ;  /* 0x0006600001147983 */ /* 0x000ee40000300a00 */
[----:B------:R-:W3:Y:S02]  /*357e0*/  LDL.LU.64 R22, [R1+0x668] ;  /* 0x0006680001167983 */ /* 0x000ee40000300a00 */
[----:B0-----:R-:W-:-:S02]  /*357f0*/  IMAD.MOV.U32 R24, RZ, RZ, R15 ;  /* 0x000000ffff187224 */ /* 0x001fc400078e000f */
[----:B------:R-:W-:-:S05]  /*35800*/  IMAD.MOV.U32 R25, RZ, RZ, R14 ;  /* 0x000000ffff197224 */ /* 0x000fca00078e000e */
[----:B------:R0:W-:Y:S04]  /*35810*/  STL.64 [R1+0x3848], R24 ;  /* 0x0038481801007387 */ /* 0x0001e80000100a00 */
[----:B0-----:R-:W4:Y:S01]  /*35820*/  LDL.LU.64 R24, [R1+0x640] ;  /* 0x0006400001187983 */ /* 0x001f220000300a00 */
[----:B------:R-:W3:Y:S01]  /*35830*/  LDL.LU.64 R26, [R1+0x648] ;  /* 0x00064800011a7983 */ /* 0x000ee20000300a00 */
[----:B--2---:R-:W-:Y:S11]  /*35840*/  HMMA.16816.F32.BF16 R4, R4, R12, R8 ;  /* 0x0000000c0404723c */ /* 0x004ff60000041808 */
[----:B------:R-:W-:Y:S11]  /*35850*/  @!UPT UIADD3 URZ, URZ, URZ, URZ ;  /* 0x0000003f3f3ff290 */ /* 0x000ff6000fffe03f */
[----:B------:R-:W-:Y:S02]  /*35860*/  @!UPT UIADD3 URZ, URZ, URZ, URZ ;  /* 0x0000003f3f3ff290 */ /* 0x000fe4000fffe03f */
[----:B------:R-:W-:Y:S02]  /*35870*/  IMAD.MOV.U32 R11, RZ, RZ, R4 ;  /* 0x000000ffff0b7224 */ /* 0x000fe400078e0004 */
[----:B------:R-:W-:Y:S01]  /*35880*/  IMAD.MOV.U32 R0, RZ, RZ, R6 ;  /* 0x000000ffff007224 */ /* 0x000fe200078e0006 */
[----:B---3--:R-:W-:Y:S01]  /*35890*/  STL.64 [R1+0x3860], R26 ;  /* 0x0038601a01007387 */ /* 0x008fe20000100a00 */
[----:B----4-:R0:W-:Y:S03]  /*358a0*/  STL.64 [R1+0x3858], R24 ;  /* 0x0038581801007387 */ /* 0x0101e60000100a00 */
[----:B0-----:R-:W2:Y:S01]  /*358b0*/  LDL.LU.64 R24, [R1+0x650] ;  /* 0x0006500001187983 */ /* 0x001ea20000300a00 */
[----:B------:R-:W2:Y:S02]  /*358c0*/  LDL.LU.64 R26, [R1+0x658] ;  /* 0x00065800011a7983 */ /* 0x000ea40000300a00 */
[----:B------:R-:W3:Y:S02]  /*358d0*/  LDL.LU R10, [R1+0x3888] ;  /* 0x00388800010a7983 */ /* 0x000ee40000300800 */
[----:B------:R-:W4:Y:S01]  /*358e0*/  LDL.LU.64 R8, [R1+0x3880] ;  /* 0x0038800001087983 */ /* 0x000f220000300a00 */
[----:B------:R-:W2:Y:S01]  /*358f0*/  LDL.LU.64 R14, [R1+0x3878] ;  /* 0x00387800010e7983 */ /* 0x000ea20000300a00 */
[----:B------:R-:W2:Y:S02]  /*35900*/  LDL.LU.64 R12, [R1+0x3870] ;  /* 0x00387000010c7983 */ /* 0x000ea40000300a00 */
[----:B------:R-:W-:Y:S02]  /*35910*/  STL [R1+0x214], R5 ;  /* 0x0002140501007387 */ /* 0x000fe40000100800 */
[----:B------:R-:W-:Y:S02]  /*35920*/  STL [R1+0x21c], R7 ;  /* 0x00021c0701007387 */ /* 0x000fe40000100800 */
[----:B------:R0:W1:Y:S04]  /*35930*/  LDSM.16.MT88.4 R4, [R16+0x10080] ;  /* 0x010080001004783b */ /* 0x0000680000004200 */
[----:B0-----:R-:W4:Y:S01]  /*35940*/  LDL.LU.64 R16, [R1+0x630] ;  /* 0x0006300001107983 */ /* 0x001f220000300a00 */
[----:B------:R-:W4:Y:S03]  /*35950*/  LDL.LU.64 R18, [R1+0x638] ;  /* 0x0006380001127983 */ /* 0x000f260000300a00 */
[----:B-1----:R-:W-:Y:S01]  /*35960*/  STL.64 [R1+0x36e8], R6 ;  /* 0x0036e80601007387 */ /* 0x002fe20000100a00 */
[----:B------:R0:W-:Y:S03]  /*35970*/  STL.64 [R1+0x36e0], R4 ;  /* 0x0036e00401007387 */ /* 0x0001e60000100a00 */
[----:B0-----:R-:W2:Y:S04]  /*35980*/  LDL.64 R4, [R1+0x70] ;  /* 0x0000700001047983 */ /* 0x001ea80000100a00 */
[----:B--2---:R0:W-:Y:S02]  /*35990*/  STL.64 [R1+0x3838], R4 ;  /* 0x0038380401007387 */ /* 0x0041e40000100a00 */
[----:B0-----:R-:W-:-:S02]  /*359a0*/  IMAD.MOV.U32 R4, RZ, RZ, R3 ;  /* 0x000000ffff047224 */ /* 0x001fc400078e0003 */
[----:B------:R-:W-:-:S07]  /*359b0*/  IMAD.MOV.U32 R5, RZ, RZ, R2 ;  /* 0x000000ffff057224 */ /* 0x000fce00078e0002 */
[C---:B------:R-:W-:Y:S01]  /*359c0*/  HMMA.16816.F32.BF16 R4, R12.reuse, R4, R20 ;  /* 0x000000040c04723c */ /* 0x040fe20000041814 */
[----:B------:R-:W2:Y:S11]  /*359d0*/  LDL.LU.64 R20, [R1+0x3868] ;  /* 0x0038680001147983 */ /* 0x000eb60000300a00 */
[----:B------:R-:W-:Y:S11]  /*359e0*/  @!UPT UIADD3 URZ, URZ, URZ, URZ ;  /* 0x0000003f3f3ff290 */ /* 0x000ff6000fffe03f */
[----:B------:R0:W-:Y:S01]  /*359f0*/  STL.64 [R1+0x180], R4 ;  /* 0x0001800401007387 */ /* 0x0001e20000100a00 */
[----:B------:R-:W-:Y:S02]  /*35a00*/  IMAD.MOV.U32 R3, RZ, RZ, R6 ;  /* 0x000000ffff037224 */ /* 0x000fe400078e0006 */
[----:B------:R-:W-:Y:S01]  /*35a10*/  IMAD.MOV.U32 R2, RZ, RZ, R7 ;  /* 0x000000ffff027224 */ /* 0x000fe200078e0007 */
[----:B0-----:R-:W3:Y:S01]  /*35a20*/  LDL.LU.64 R4, [R1+0x360] ;  /* 0x0003600001047983 */ /* 0x001ee20000300a00 */
[----:B------:R-:W3:Y:S01]  /*35a30*/  LDL.LU.64 R6, [R1+0x368] ;  /* 0x0003680001067983 */ /* 0x000ee20000300a00 */
[C---:B--2---:R-:W-:Y:S02]  /*35a40*/  HMMA.16816.F32.BF16 R20, R12.reuse, R20, R24 ;  /* 0x000000140c14723c */ /* 0x044fe40000041818 */
[----:B------:R-:W2:Y:S01]  /*35a50*/  LDL.LU.64 R26, [R1+0x3860] ;  /* 0x00386000011a7983 */ /* 0x000ea20000300a00 */
[----:B------:R-:W2:Y:S11]  /*35a60*/  LDL.LU.64 R24, [R1+0x3858] ;  /* 0x0038580001187983 */ /* 0x000eb60000300a00 */
[----:B------:R-:W-:Y:S09]  /*35a70*/  @!UPT UIADD3 URZ, URZ, URZ, URZ ;  /* 0x0000003f3f3ff290 */ /* 0x000ff2000fffe03f */
[----:B------:R0:W-:Y:S01]  /*35a80*/  STL.64 [R1+0x170], R20 ;  /* 0x0001701401007387 */ /* 0x0001e20000100a00 */
[----:B------:R-:W-:Y:S03]  /*35a90*/  STL.64 [R1+0x178], R22 ;  /* 0x0001781601007387 */ /* 0x000fe60000100a00 */
[----:B0-----:R-:W2:Y:S02]  /*35aa0*/  LDL.LU.64 R20, [R1+0x3850] ;  /* 0x0038500001147983 */ /* 0x001ea40000300a00 */
[C---:B--2---:R-:W-:Y:S11]  /*35ab0*/  HMMA.16816.F32.BF16 R24, R12.reuse, R20, R24 ;  /* 0x000000140c18723c */ /* 0x044ff60000041818 */
[----:B------:R-:W-:Y:S11]  /*35ac0*/  @!UPT UIADD3 URZ, URZ, URZ, URZ ;  /* 0x0000003f3f3ff290 */ /* 0x000ff6000fffe03f */
[----:B------:R-:W-:Y:S01]  /*35ad0*/  @!UPT UIADD3 URZ, URZ, URZ, URZ ;  /* 0x0000003f3f3ff290 */ /* 0x000fe2000fffe03f */
[----:B------:R0:W-:Y:S01]  /*35ae0*/  STL.64 [R1+0x160], R24 ;  /* 0x0001601801007387 */ /* 0x0001e20000100a00 */
[----:B------:R1:W-:Y:S03]  /*35af0*/  STL.64 [R1+0x168], R26 ;  /* 0x0001681a01007387 */ /* 0x0003e60000100a00 */
[----:B0-----:R-:W2:Y:S01]  /*35b00*/  LDL.LU.64 R24, [R1+0x3848] ;  /* 0x0038480001187983 */ /* 0x001ea20000300a00 */
[----:B-1----:R-:W-:Y:S02]  /*35b10*/  IMAD.MOV.U32 R27, RZ, RZ, R20 ;  /* 0x000000ffff1b7224 */ /* 0x002fe400078e0014 */
[----:B------:R-:W-:Y:S02]  /*35b20*/  IMAD.MOV.U32 R26, RZ, RZ, R21 ;  /* 0x000000ffff1a7224 */ /* 0x000fe400078e0015 */
[----:B------:R-:W3:Y:S01]  /*35b30*/  LDL.LU.64 R20, [R1+0x3840] ;  /* 0x0038400001147983 */ /* 0x000ee20000300a00 */
[C---:B----4-:R-:W-:Y:S02]  /*35b40*/  HMMA.16816.F32.BF16 R16, R12.reuse, R8, R16 ;  /* 0x000000080c10723c */ /* 0x050fe40000041810 */
[----:B------:R-:W-:Y:S06]  /*35b50*/  STL.64 [R1+0x3828], R26 ;  /* 0x0038281a01007387 */ /* 0x000fec0000100a00 */
[----:B---3--:R-:W-:Y:S01]  /*35b60*/  HMMA.16816.F32.BF16 R4, R12, R20, R4 ;  /* 0x000000140c04723c */ /* 0x008fe20000041804 */
[----:B--2---:R0:W-:Y:S04]  /*35b70*/  STL.64 [R1+0x3820], R24 ;  /* 0x0038201801007387 */ /* 0x0041e80000100a00 */
[----:B0-----:R-:W2:Y:S01]  /*35b80*/  LDL.LU.64 R24, [R1+0x350] ;  /* 0x0003500001187983 */ /* 0x001ea20000300a00 */
[----:B------:R-:W2:Y:S09]  /*35b90*/  LDL.LU.64 R26, [R1+0x358] ;  /* 0x00035800011a7983 */ /* 0x000eb20000300a00 */
[----:B------:R0:W-:Y:S02]  /*35ba0*/  STL.64 [R1+0x150], R16 ;  /* 0x0001501001007387 */ /* 0x0001e40000100a00 */
[----:B------:R1:W-:Y:S01]  /*35bb0*/  STL.64 [R1+0x158], R18 ;  /* 0x0001581201007387 */ /* 0x0003e20000100a00 */
[----:B0-----:R-:W3:Y:S01]  /*35bc0*/  LDL.LU.64 R16, [R1+0x250] ;  /* 0x0002500001107983 */ /* 0x001ee20000300a00 */
[----:B-1----:R-:W3:Y:S02]  /*35bd0*/  LDL.LU.64 R18, [R1+0x258] ;  /* 0x0002580001127983 */ /* 0x002ee40000300a00 */
[----:B------:R-:W-:Y:S02]  /*35be0*/  STL.64 [R1+0x37e8], R10 ;  /* 0x0037e80a01007387 */ /* 0x000fe40000100a00 */
[----:B------:R0:W-:Y:S02]  /*35bf0*/  STL.64 [R1+0x37e0], R8 ;  /* 0x0037e00801007387 */ /* 0x0001e40000100a00 */
[----:B0-----:R-:W4:Y:S01]  /*35c00*/  LDL.LU.64 R8, [R1+0x340] ;  /* 0x0003400001087983 */ /* 0x001f220000300a00 */
[----:B------:R-:W4:Y:S02]  /*35c10*/  LDL.LU.64 R10, [R1+0x348] ;  /* 0x00034800010a7983 */ /* 0x000f240000300a00 */
[----:B------:R0:W-:Y:S02]  /*35c20*/  STL.64 [R1+0x140], R4 ;  /* 0x0001400401007387 */ /* 0x0001e40000100a00 */
[----:B------:R1:W-:Y:S01]  /*35c30*/  STL.64 [R1+0x148], R6 ;  /* 0x0001480601007387 */ /* 0x0003e20000100a00 */
[----:B0-----:R-:W3:Y:S01]  /*35c40*/  LDL.LU.64 R4, [R1+0x3838] ;  /* 0x0038380001047983 */ /* 0x001ee20000300a00 */
[----:B-1----:R-:W-:-:S02]  /*35c50*/  IMAD.MOV.U32 R7, RZ, RZ, R20 ;  /* 0x000000ffff077224 */ /* 0x002fc400078e0014 */
[----:B------:R-:W-:Y:S02]  /*35c60*/  IMAD.MOV.U32 R6, RZ, RZ, R21 ;  /* 0x000000ffff067224 */ /* 0x000fe400078e0015 */
[----:B------:R-:W2:Y:S02]  /*35c70*/  LDL.LU.64 R20, [R1+0x3830] ;  /* 0x0038300001147983 */ /* 0x000ea40000300a00 */
[----:B--2---:R-:W-:Y:S11]  /*35c80*/  HMMA.16816.F32.BF16 R24, R12, R20, R24 ;  /* 0x000000140c18723c */ /* 0x004ff60000041818 */
[----:B------:R-:W-:Y:S11]  /*35c90*/  @!UPT UIADD3 URZ, URZ, URZ, URZ ;  /* 0x0000003f3f3ff290 */ /* 0x000ff6000fffe03f */
[----:B------:R-:W-:Y:S01]  /*35ca0*/  @!UPT UIADD3 URZ, URZ, URZ, URZ ;  /* 0x0000003f3f3ff290 */ /* 0x000fe2000fffe03f */
[----:B------:R-:W-:Y:S01]  /*35cb0*/  STL.64 [R1+0x130], R24 ;  /* 0x0001301801007387 */ /* 0x000fe20000100a00 */
[----:B------:R0:W-:Y:S03]  /*35cc0*/  STL.64 [R1+0x138], R26 ;  /* 0x0001381a01007387 */ /* 0x0001e60000100a00 */
[----:B0-----:R-:W2:Y:S01]  /*35cd0*/  LDL.LU.64 R26, [R1+0x3828] ;  /* 0x00382800011a7983 */ /* 0x001ea20000300a00 */
[----:B------:R-:W4:Y:S02]  /*35ce0*/  LDL.LU.64 R24, [R1+0x3820] ;  /* 0x0038200001187983 */ /* 0x000f240000300a00 */
[----:B------:R0:W-:Y:S02]  /*35cf0*/  STL.64 [R1+0x37d0], R20 ;  /* 0x0037d01401007387 */ /* 0x0001e40000100a00 */
[----:B0-----:R-:W-:Y:S02]  /*35d00*/  IMAD.MOV.U32 R20, RZ, RZ, R7 ;  /* 0x000000ffff147224 */ /* 0x001fe400078e0007 */
[----:B------:R-:W-:-:S05]  /*35d10*/  IMAD.MOV.U32 R21, RZ, RZ, R6 ;  /* 0x000000ffff157224 */ /* 0x000fca00078e0006 */
[----:B------:R0:W-:Y:S04]  /*35d20*/  STL.64 [R1+0x3808], R20 ;  /* 0x0038081401007387 */ /* 0x0001e80000100a00 */
[----:B0-----:R-:W2:Y:S01]  /*35d30*/  LDL.LU.64 R20, [R1+0x760] ;  /* 0x0007600001147983 */ /* 0x001ea20000300a00 */
[----:B------:R-:W2:Y:S01]  /*35d40*/  LDL.LU.64 R22, [R1+0x768] ;  /* 0x0007680001167983 */ /* 0x000ea20000300a00 */
[C---:B----4-:R-:W-:Y:S11]  /*35d50*/  HMMA.16816.F32.BF16 R8, R12.reuse, R24, R8 ;  /* 0x000000180c08723c */ /* 0x050ff60000041808 */
[----:B------:R-:W-:Y:S11]  /*35d60*/  @!UPT UIADD3 URZ, URZ, URZ, URZ ;  /* 0x0000003f3f3ff290 */ /* 0x000ff6000fffe03f */
[----:B------:R-:W-:Y:S01]  /*35d70*/  @!UPT UIADD3 URZ, URZ, URZ, URZ ;  /* 0x0000003f3f3ff290 */ /* 0x000fe2000fffe03f */
[----:B------:R0:W-:Y:S01]  /*35d80*/  STL.64 [R1+0x120], R8 ;  /* 0x0001200801007387 */ /* 0x0001e20000100a00 */
[----:B------:R1:W-:Y:S03]  /*35d90*/  STL.64 [R1+0x128], R10 ;  /* 0x0001280a01007387 */ /* 0x0003e60000100a00 */
[----:B0-----:R-:W4:Y:S01]  /*35da0*/  LDL.LU.64 R8, [R1+0x740] ;  /* 0x0007400001087983 */ /* 0x001f220000300a00 */
[----:B-1----:R-:W2:Y:S01]  /*35db0*/  LDL.LU.64 R10, [R1+0x748] ;  /* 0x00074800010a7983 */ /* 0x002ea20000300a00 */
[----:B---3--:R-:W-:Y:S02]  /*35dc0*/  HMMA.16816.F32.BF16 R12, R12, R4, R16 ;  /* 0x000000040c0c723c */ /* 0x008fe40000041810 */
[----:B--2---:R-:W-:Y:S01]  /*35dd0*/  STL.64 [R1+0x37f8], R10 ;  /* 0x0037f80a01007387 */ /* 0x004fe20000100a00 */
[----:B----4-:R0:W-:Y:S03]  /*35de0*/  STL.64 [R1+0x37f0], R8 ;  /* 0x0037f00801007387 */ /* 0x0101e60000100a00 */
[----:B0-----:R-:W2:Y:S01]  /*35df0*/  LDL.64 R8, [R1+0x10] ;  /* 0x0000100001087983 */ /* 0x001ea20000100a00 */
[----:B------:R0:W-:Y:S03]  /*35e00*/  STL.64 [R1+0x37d8], R24 ;  /* 0x0037d81801007387 */ /* 0x0001e60000100a00 */
[----:B0-----:R-:W3:Y:S01]  /*35e10*/  LDL.64 R24, [R1+0x20] ;  /* 0x0000200001187983 */ /* 0x001ee20000100a00 */
[----:B------:R-:W3:Y:S02]  /*35e20*/  LDL.LU.64 R18, [R1+0x3818] ;  /* 0x0038180001127983 */ /* 0x000ee40000300a00 */
[----:B------:R-:W3:Y:S02]  /*35e30*/  LDL.LU.64 R16, [R1+0x3810] ;  /* 0x0038100001107983 */ /* 0x000ee40000300a00 */
[----:B------:R0:W-:Y:S02]  /*35e40*/  STL.64 [R1+0x3800], R4 ;  /* 0x0038000401007387 */ /* 0x0001e40000100a00 */
[----:B0-----:R-:W2:Y:S06]  /*35e50*/  LDL.LU.64 R4, [R1+0x750] ;  /* 0x0007500001047983 */ /* 0x001eac0000300a00 */
[----:B------:R0:W-:Y:S02]  /*35e60*/  STL.64 [R1+0xb0], R12 ;  /* 0x0000b00c01007387 */ /* 0x0001e40000100a00 */
[----:B------:R-:W-:Y:S02]  /*35e70*/  STL.64 [R1+0xb8], R14 ;  /* 0x0000b80e01007387 */ /* 0x000fe40000100a00 */
[----:B------:R-:W2:Y:S02]  /*35e80*/  LDL.LU.64 R6, [R1+0x758] ;  /* 0x0007580001067983 */ /* 0x000ea40000300a00 */
[----:B0-----:R-:W-:-:S02]  /*35e90*/  IMAD.MOV.U32 R12, RZ, RZ, R27 ;  /* 0x000000ffff0c7224 */ /* 0x001fc400078e001b */
[----:B------:R-:W-:Y:S01]  /*35ea0*/  IMAD.MOV.U32 R13, RZ, RZ, R26 ;  /* 0x000000ffff0d7224 */ /* 0x000fe200078e001a */
[C---:B---3--:R-:W-:Y:S08]  /*35eb0*/  HMMA.16816.F32.BF16 R20, R16.reuse, R24, R20 ;  /* 0x000000181014723c */ /* 0x048ff00000041814 */
[----:B--2---:R-:W-:Y:S11]  /*35ec0*/  HMMA.16816.F32.BF16 R4, R16, R8, R4 ;  /* 0x000000081004723c */ /* 0x004ff60000041804 */
[----:B------:R-:W-:Y:S04]  /*35ed0*/  @!UPT UIADD3 URZ, URZ, URZ, URZ ;  /* 0x0000003f3f3ff290 */ /* 0x000fe8000fffe03f */
[----:B------:R0:W-:Y:S01]  /*35ee0*/  STL.64 [R1+0x100], R20 ;  /* 0x0001001401007387 */ /* 0x0001e20000100a00 */
[----:B------:R1:W-:Y:S03]  /*35ef0*/  STL.64 [R1+0x108], R22 ;  /* 0x0001081601007387 */ /* 0x0003e60000100a00 */
[----:B0-----:R-:W2:Y:S01]  /*35f00*/  LDL.LU.64 R20, [R1+0x3808] ;  /* 0x0038080001147983 */ /* 0x001ea20000300a00 */
[----:B-1----:R-:W-:Y:S02]  /*35f10*/  IMAD.MOV.U32 R23, RZ, RZ, R24 ;  /* 0x000000ffff177224 */ /* 0x002fe400078e0018 */
[----:B------:R-:W-:Y:S02]  /*35f20*/  IMAD.MOV.U32 R22, RZ, RZ, R25 ;  /* 0x000000ffff167224 */ /* 0x000fe400078e0019 */
[----:B------:R-:W2:Y:S01]  /*35f30*/  LDL.LU.64 R24, [R1+0x530] ;  /* 0x0005300001187983 */ /* 0x000ea20000300a00 */
[----:B------:R-:W2:Y:S02]  /*35f40*/  LDL.LU.64 R26, [R1+0x538] ;  /* 0x00053800011a7983 */ /* 0x000ea40000300a00 */
[----:B------:R0:W-:Y:S02]  /*35f50*/  STL.64 [R1+0xf0], R4 ;  /* 0x0000f00401007387 */ /* 0x0001e40000100a00 */
[----:B------:R1:W-:Y:S01]  /*35f60*/  STL.64 [R1+0xf8], R6 ;  /* 0x0000f80601007387 */ /* 0x0003e20000100a00 */
[----:B0-----:R-:W3:Y:S01]  /*35f70*/  LDL.LU.64 R4, [R1+0x3800] ;  /* 0x0038000001047983 */ /* 0x001ee20000300a00 */
[----:B-1----:R-:W-:-:S02]  /*35f80*/  IMAD.MOV.U32 R7, RZ, RZ, R8 ;  /* 0x000000ffff077224 */ /* 0x002fc400078e0008 */
[----:B------:R-:W-:Y:S02]  /*35f90*/  IMAD.MOV.U32 R6, RZ, RZ, R9 ;  /* 0x000000ffff067224 */ /* 0x000fe400078e0009 */
[----:B------:R-:W4:Y:S01]  /*35fa0*/  LDL.LU.64 R10, [R1+0x37f8] ;  /* 0x0037f800010a7983 */ /* 0x000f220000300a00 */
[----:B------:R-:W4:Y:S02]  /*35fb0*/  LDL.LU.64 R8, [R1+0x37f0] ;  /* 0x0037f00001087983 */ /* 0x000f240000300a00 */
[----:B------:R-:W-:Y:S01]  /*35fc0*/  STL.64 [R1+0x37c8], R6 ;  /* 0x0037c80601007387 */ /* 0x000fe20000100a00 */
[C---:B----4-:R-:W-:Y:S01]  /*35fd0*/  HMMA.16816.F32.BF16 R8, R16.reuse, R12, R8 ;  /* 0x0000000c1008723c */ /* 0x050fe20000041808 */
[----:B---3--:R0:W-:Y:S04]  /*35fe0*/  STL.64 [R1+0x37c0], R4 ;  /* 0x0037c00401007387 */ /* 0x0081e80000100a00 */
[----:B0-----:R-:W3:Y:S01]  /*35ff0*/  LDL.LU.64 R4, [R1+0x730] ;  /* 0x0007300001047983 */ /* 0x001ee20000300a00 */
[----:B------:R-:W3:Y:S11]  /*36000*/  LDL.LU.64 R6, [R1+0x738] ;  /* 0x0007380001067983 */ /* 0x000ef60000300a00 */
[----:B------:R-:W-:Y:S06]  /*36010*/  @!UPT UIADD3 URZ, URZ, URZ, URZ ;  /* 0x0000003f3f3ff290 */ /* 0x000fec000fffe03f */
[----:B------:R-:W-:Y:S01]  /*36020*/  STL.64 [R1+0xe0], R8 ;  /* 0x0000e00801007387 */ /* 0x000fe20000100a00 */
[----:B------:R0:W-:Y:S03]  /*36030*/  STL.64 [R1+0xe8], R10 ;  /* 0x0000e80a01007387 */ /* 0x0001e60000100a00 */
[----:B0-----:R-:W4:Y:S01]  /*36040*/  LDL.LU.64 R10, [R1+0x37e8] ;  /* 0x0037e800010a7983 */ /* 0x001f220000300a00 */
[----:B------:R-:W3:Y:S02]  /*36050*/  LDL.LU.64 R8, [R1+0x37e0] ;  /* 0x0037e00001087983 */ /* 0x000ee40000300a00 */
[----:B------:R0:W-:Y:S02]  /*36060*/  STL.64 [R1+0x3788], R12 ;  /* 0x0037880c01007387 */ /* 0x0001e40000100a00 */
[----:B0-----:R-:W2:Y:S01]  /*36070*/  LDL.LU.64 R12, [R1+0x510] ;  /* 0x00051000010c7983 */ /* 0x001ea20000300a00 */
[----:B------:R-:W2:Y:S01]  /*36080*/  LDL.LU.64 R14, [R1+0x518] ;  /* 0x00051800010e7983 */ /* 0x000ea20000300a00 */
[----:B---3--:R-:W-:Y:S11]  /*36090*/  HMMA.16816.F32.BF16 R4, R16, R8, R4 ;  /* 0x000000081004723c */ /* 0x008ff60000041804 */
[----:B------:R-:W-:Y:S11]  /*360a0*/  @!UPT UIADD3 URZ, URZ, URZ, URZ ;  /* 0x0000003f3f3ff290 */ /* 0x000ff6000fffe03f */
[----:B------:R-:W-:Y:S01]  /*360b0*/  @!UPT UIADD3 URZ, URZ, URZ, URZ ;  /* 0x0000003f3f3ff290 */ /* 0x000fe2000fffe03f */
[----:B------:R0:W-:Y:S01]  /*360c0*/  STL.64 [R1+0xd0], R4 ;  /* 0x0000d00401007387 */ /* 0x0001e20000100a00 */
[----:B------:R1:W-:Y:S03]  /*360d0*/  STL.64 [R1+0xd8], R6 ;  /* 0x0000d80601007387 */ /* 0x0003e60000100a00 */
[----:B0-----:R-:W3:Y:S01]  /*360e0*/  LDL.LU.64 R4, [R1+0x400] ;  /* 0x0004000001047983 */ /* 0x001ee20000300a00 */
[----:B-1----:R-:W3:Y:S02]  /*360f0*/  LDL.LU.64 R6, [R1+0x408] ;  /* 0x0004080001067983 */ /* 0x002ee40000300a00 */
[----:B----4-:R-:W-:Y:S02]  /*36100*/  STL.64 [R1+0x3798], R10 ;  /* 0x0037980a01007387 */ /* 0x010fe40000100a00 */
[----:B------:R0:W-:Y:S02]  /*36110*/  STL.64 [R1+0x3790], R8 ;  /* 0x0037900801007387 */ /* 0x0001e40000100a00 */
[----:B0-----:R-:W-:-:S02]  /*36120*/  IMAD.MOV.U32 R8, RZ, RZ, R23 ;  /* 0x000000ffff087224 */ /* 0x001fc400078e0017 */
[----:B------:R-:W-:Y:S02]  /*36130*/  IMAD.MOV.U32 R9, RZ, RZ, R22 ;  /* 0x000000ffff097224 */ /* 0x000fe400078e0016 */
[C---:B--2---:R-:W-:Y:S01]  /*36140*/  HMMA.16816.F32.BF16 R20, R16.reuse, R20, R24 ;  /* 0x000000141014723c */ /* 0x044fe20000041818 */
[----:B------:R-:W3:Y:S11]  /*36150*/  LDL.LU.64 R24, [R1+0x37d8] ;  /* 0x0037d80001187983 */ /* 0x000ef60000300a00 */
[----:B------:R-:W-:Y:S11]  /*36160*/  @!UPT UIADD3 URZ, URZ, URZ, URZ ;  /* 0x0000003f3f3ff290 */ /* 0x000ff6000fffe03f */
[----:B------:R0:W-:Y:S01]  /*36170*/  STL.64 [R1+0x200], R20 ;  /* 0x0002001401007387 */ /* 0x0001e20000100a00 */
[----:B------:R1:W-:Y:S03]  /*36180*/  STL.64 [R1+0x208], R22 ;  /* 0x0002081601007387 */ /* 0x0003e60000100a00 */
[----:B0-----:R-:W2:Y:S02]  /*36190*/  LDL.LU.64 R20, [R1+0x37d0] ;  /* 0x0037d00001147983 */ /* 0x001ea40000300a00 */
[C---:B--2---:R-:W-:Y:S11]  /*361a0*/  HMMA.16816.F32.BF16 R12, R16.reuse, R20, R12 ;  /* 0x00000014100c723c */ /* 0x044ff6000004180c */
[----:B------:R-:W-:Y:S11]  /*361b0*/  @!UPT UIADD3 URZ, URZ, URZ, URZ ;  /* 0x0000003f3f3ff290 */ /* 0x000ff6000fffe03f */
[----:B------:R-:W-:Y:S01]  /*361c0*/  @!UPT UIADD3 URZ, URZ, URZ, URZ ;  /* 0x0000003f3f3ff290 */ /* 0x000fe2000fffe03f */
[----:B------:R0:W-:Y:S01]  /*361d0*/  STL.64 [R1+0x2b0], R12 ;  /* 0x0002b00c01007387 */ /* 0x0001e20000100a00 */
[----:B------:R-:W2:Y:S02]  /*361e0*/  LDL.LU.64 R20, [R1+0x3f0] ;  /* 0x0003f00001147983 */ /* 0x000ea40000300a00 */
[----:B-1----:R-:W2:Y:S02]  /*361f0*/  LDL.LU.64 R22, [R1+0x3f8] ;  /* 0x0003f80001167983 */ /* 0x002ea40000300a00 */
[----:B------:R-:W-:Y:S02]  /*36200*/  IMAD.MOV.U32 R29, RZ, RZ, R14 ;  /* 0x000000ffff1d7224 */ /* 0x000fe400078e000e */
[----:B------:R-:W-:Y:S01]  /*36210*/  IMAD.MOV.U32 R28, RZ, RZ, R15 ;  /* 0x000000ffff1c7224 */ /* 0x000fe200078e000f */
[----:B0-----:R-:W4:Y:S01]  /*36220*/  LDL.LU.64 R12, [R1+0x610] ;  /* 0x00061000010c7983 */ /* 0x001f220000300a00 */
[----:B------:R-:W2:Y:S01]  /*36230*/  LDL.LU.64 R14, [R1+0x618] ;  /* 0x00061800010e7983 */ /* 0x000ea20000300a00 */
[C---:B---3--:R-:W-:Y:S02]  /*36240*/  HMMA.16816.F32.BF16 R4, R16.reuse, R24, R4 ;  /* 0x000000181004723c */ /* 0x048fe40000041804 */
[----:B--2---:R-:W-:Y:S01]  /*36250*/  STL.64 [R1+0x37a8], R14 ;  /* 0x0037a80e01007387 */ /* 0x004fe20000100a00 */
[----:B----4-:R0:W-:Y:S03]  /*36260*/  STL.64 [R1+0x37a0], R12 ;  /* 0x0037a00c01007387 */ /* 0x0101e60000100a00 */
[----:B0-----:R-:W2:Y:S01]  /*36270*/  LDL.LU.64 R12, [R1+0x620] ;  /* 0x00062000010c7983 */ /* 0x001ea20000300a00 */
[----:B------:R-:W2:Y:S02]  /*36280*/  LDL.LU.64 R14, [R1+0x628] ;  /* 0x00062800010e7983 */ /* 0x000ea40000300a00 */
[----:B------:R-:W-:Y:S02]  /*36290*/  STL [R1+0x34b0], R28 ;  /* 0x0034b01c01007387 */ /* 0x000fe40000100800 */
[----:B------:R-:W-:Y:S11]  /*362a0*/  STL [R1+0x34ac], R29 ;  /* 0x0034ac1d01007387 */ /* 0x000ff60000100800 */
[----:B------:R-:W-:Y:S01]  /*362b0*/  @!UPT UIADD3 URZ, URZ, URZ, URZ ;  /* 0x0000003f3f3ff290 */ /* 0x000fe2000fffe03f */
[----:B------:R-:W-:Y:S01]  /*362c0*/  STL.64 [R1+0x3d0], R4 ;  /* 0x0003d00401007387 */ /* 0x000fe20000100a00 */
[----:B------:R0:W-:Y:S03]  /*362d0*/  STL.64 [R1+0x3d8], R6 ;  /* 0x0003d80601007387 */ /* 0x0001e60000100a00 */
[----:B0-----:R-:W3:Y:S01]  /*362e0*/  LDL.LU.64 R6, [R1+0x37c8] ;  /* 0x0037c80001067983 */ /* 0x001ee20000300a00 */
[----:B------:R-:W4:Y:S02]  /*362f0*/  LDL.LU.64 R4, [R1+0x37c0] ;  /* 0x0037c00001047983 */ /* 0x000f240000300a00 */
[----:B------:R0:W-:Y:S02]  /*36300*/  STL.64 [R1+0x3768], R24 ;  /* 0x0037681801007387 */ /* 0x0001e40000100a00 */
[----:B0-----:R-:W2:Y:S04]  /*36310*/  LDL.64 R24, [R1+0x50] ;  /* 0x0000500001187983 */ /* 0x001ea80000100a00 */
[----:B--2---:R0:W-:Y:S04]  /*36320*/  STL.64 [R1+0x3770], R24 ;  /* 0x0037701801007387 */ /* 0x0041e80000100a00 */
[----:B0-----:R-:W2:Y:S01]  /*36330*/  LDL.64 R24, [R1+0x30] ;  /* 0x0000300001187983 */ /* 0x001ea20000100a00 */
[----:B----4-:R-:W-:Y:S03]  /*36340*/  HMMA.16816.F32.BF16 R16, R16, R4, R20 ;  /* 0x000000041010723c */ /* 0x010fe60000041814 */
[----:B--2---:R0:W-:Y:S04]  /*36350*/  STL.64 [R1+0x3780], R24 ;  /* 0x0037801801007387 */ /* 0x0041e80000100a00 */
[----:B0-----:R-:W2:Y:S01]  /*36360*/  LDL.LU.64 R24, [R1+0x5f0] ;  /* 0x0005f00001187983 */ /* 0x001ea20000300a00 */
[----:B------:R-:W2:Y:S02]  /*36370*/  LDL.LU.64 R26, [R1+0x5f8] ;  /* 0x0005f800011a7983 */ /* 0x000ea40000300a00 */
[----:B------:R-:W4:Y:S02]  /*36380*/  LDL.LU.64 R22, [R1+0x37b8] ;  /* 0x0037b80001167983 */ /* 0x000f240000300a00 */
[----:B------:R-:W4:Y:S11]  /*36390*/  LDL.LU.64 R20, [R1+0x37b0] ;  /* 0x0037b00001147983 */ /* 0x000f360000300a00 */
[----:B------:R0:W-:Y:S01]  /*363a0*/  STL.64 [R1+0x3c0], R16 ;  /* 0x0003c01001007387 */ /* 0x0001e20000100a00 */
[----:B------:R1:W-:Y:S03]  /*363b0*/  STL.64 [R1+0x3c8], R18 ;  /* 0x0003c81201007387 */ /* 0x0003e60000100a00 */
[----:B0-----:R-:W2:Y:S01]  /*363c0*/  LDL.LU.64 R16, [R1+0x600] ;  /* 0x0006000001107983 */ /* 0x001ea20000300a00 */
[----:B-1----:R-:W2:Y:S02]  /*363d0*/  LDL.LU.64 R18, [R1+0x608] ;  /* 0x0006080001127983 */ /* 0x002ea40000300a00 */
[----:B------:R3:W-:Y:S01]  /*363e0*/  STL.64 [R1+0x3778], R4 ;  /* 0x0037780401007387 */ /* 0x0007e20000100a00 */
[----:B----4-:R-:W-:Y:S01]  /*363f0*/  HMMA.16816.F32.BF16 R8, R20, R8, R12 ;  /* 0x000000081408723c */ /* 0x010fe2000004180c */
[----:B------:R-:W4:Y:S01]  /*36400*/  LDL.LU.64 R14, [R1+0x37a8] ;  /* 0x0037a800010e7983 */ /* 0x000f220000300a00 */
[----:B------:R-:W4:Y:S02]  /*36410*/  LDL.LU.64 R12, [R1+0x37a0] ;  /* 0x0037a000010c7983 */ /* 0x000f240000300a00 */
[----:B---3--:R-:W-:-:S02]  /*36420*/  IMAD.MOV.U32 R4, RZ, RZ, R7 ;  /* 0x000000ffff047224 */ /* 0x008fc400078e0007 */
[----:B------:R-:W-:Y:S11]  /*36430*/  IMAD.MOV.U32 R5, RZ, RZ, R6 ;  /* 0x000000ffff057224 */ /* 0x000ff600078e0006 */
[----:B------:R-:W-:Y:S06]  /*36440*/  @!UPT UIADD3 URZ, URZ, URZ, URZ ;  /* 0x0000003f3f3ff290 */ /* 0x000fec000fffe03f */
[----:B------:R-:W-:Y:S01]  /*36450*/  STL.64 [R1+0x440], R8 ;  /* 0x0004400801007387 */ /* 0x000fe20000100a00 */
[----:B------:R0:W-:Y:S03]  /*36460*/  STL.64 [R1+0x448], R10 ;  /* 0x0004480a01007387 */ /* 0x0001e60000100a00 */
[----:B0-----:R-:W3:Y:S01]  /*36470*/  LDL.LU.64 R10, [R1+0x3798] ;  /* 0x00379800010a7983 */ /* 0x001ee20000300a00 */
[----:B------:R-:W2:Y:S01]  /*36480*/  LDL.LU.64 R8, [R1+0x3790] ;  /* 0x0037900001087983 */ /* 0x000ea20000300a00 */
[C---:B----4-:R-:W-:Y:S02]  /*36490*/  HMMA.16816.F32.BF16 R4, R20.reuse, R4, R12 ;  /* 0x000000041404723c */ /* 0x050fe4000004180c */
[----:B------:R-:W2:Y:S11]  /*364a0*/  LDL.LU.64 R12, [R1+0x3788] ;  /* 0x00378800010c7983 */ /* 0x000eb60000300a00 */
[----:B------:R-:W-:Y:S10]  /*364b0*/  @!UPT UIADD3 URZ, URZ, URZ, URZ ;  /* 0x0000003f3f3ff290 */ /* 0x000ff4000fffe03f */
[----:B------:R0:W-:Y:S01]  /*364c0*/  STL.64 [R1+0x430], R4 ;  /* 0x0004300401007387 */ /* 0x0001e20000100a00 */
[----:B------:R1:W-:Y:S03]  /*364d0*/  STL.64 [R1+0x438], R6 ;  /* 0x0004380601007387 */ /* 0x0003e60000100a00 */
[----:B0-----:R-:W4:Y:S01]  /*364e0*/  LDL.LU.64 R4, [R1+0x240] ;  /* 0x0002400001047983 */ /* 0x001f220000300a00 */
[----:B-1----:R-:W4:Y:S01]  /*364f0*/  LDL.LU.64 R6, [R1+0x248] ;  /* 0x0002480001067983 */ /* 0x002f220000300a00 */
[C---:B--2---:R-:W-:Y:S11]  /*36500*/  HMMA.16816.F32.BF16 R12, R20.reuse, R12, R16 ;  /* 0x0000000c140c723c */ /* 0x044ff60000041810 */
[----:B------:R-:W-:Y:S11]  /*36510*/  @!UPT UIADD3 URZ, URZ, URZ, URZ ;  /* 0x0000003f3f3ff290 */ /* 0x000ff6000fffe03f */
[----:B------:R-:W-:Y:S01]  /*36520*/  @!UPT UIADD3 URZ, URZ, URZ, URZ ;  /* 0x0000003f3f3ff290 */ /* 0x000fe2000fffe03f */
[----:B------:R0:W-:Y:S01]  /*36530*/  STL.64 [R1+0x420], R12 ;  /* 0x0004200c01007387 */ /* 0x0001e20000100a00 */
[----:B------:R1:W-:Y:S03]  /*36540*/  STL.64 [R1+0x428], R14 ;  /* 0x0004280e01007387 */ /* 0x0003e60000100a00 */
[----:B0-----:R-:W2:Y:S01]  /*36550*/  LDL.LU.64 R12, [R1+0x1c0] ;  /* 0x0001c000010c7983 */ /* 0x001ea20000300a00 */
[----:B-1----:R-:W2:Y:S02]  /*36560*/  LDL.LU.64 R14, [R1+0x1c8] ;  /* 0x0001c800010e7983 */ /* 0x002ea40000300a00 */
[----:B------:R-:W2:Y:S02]  /*36570*/  LDL.LU.64 R16, [R1+0x190] ;  /* 0x0001900001107983 */ /* 0x000ea40000300a00 */
[----:B------:R-:W2:Y:S01]  /*36580*/  LDL.LU.64 R18, [R1+0x198] ;  /* 0x0001980001127983 */ /* 0x000ea20000300a00 */
[C---:B------:R-:W-:Y:S01]  /*36590*/  HMMA.16816.F32.BF16 R24, R20.reuse, R8, R24 ;  /* 0x000000081418723c */ /* 0x040fe20000041818 */
[----:B--2---:R-:W-:Y:S01]  /*365a0*/  STL.64 [R1+0x3760], R18 ;  /* 0x0037601201007387 */ /* 0x004fe20000100a00 */
[----:B------:R0:W-:Y:S03]  /*365b0*/  STL.64 [R1+0x3758], R16 ;  /* 0x0037581001007387 */ /* 0x0001e60000100a00 */
[----:B0-----:R-:W2:Y:S01]  /*365c0*/  LDL.LU.64 R16, [R1+0x1b0] ;  /* 0x0001b00001107983 */ /* 0x001ea20000300a00 */
[----:B------:R-:W2:Y:S02]  /*365d0*/  LDL.LU.64 R18, [R1+0x1b8] ;  /* 0x0001b80001127983 */ /* 0x000ea40000300a00 */
[----:B------:R-:W2:Y:S11]  /*365e0*/  LDL R29, [R1+0x5c4] ;  /* 0x0005c400011d7983 */ /* 0x000eb60000100800 */
[----:B------:R-:W-:Y:S04]  /*365f0*/  @!UPT UIADD3 URZ, URZ, URZ, URZ ;  /* 0x0000003f3f3ff290 */ /* 0x000fe8000fffe03f */
[----:B------:R0:W-:Y:S01]  /*36600*/  STL.64 [R1+0x410], R24 ;  /* 0x0004101801007387 */ /* 0x0001e20000100a00 */
[----:B------:R-:W-:Y:S04]  /*36610*/  STL.64 [R1+0x418], R26 ;  /* 0x0004181a01007387 */ /* 0x000fe80000100a00 */
[----:B0-----:R-:W4:Y:S01]  /*36620*/  LDL.LU.64 R24, [R1+0x3780] ;  /* 0x0037800001187983 */ /* 0x001f220000300a00 */
[----:B---3--:R-:W-:Y:S02]  /*36630*/  STL.64 [R1+0x3730], R10 ;  /* 0x0037300a01007387 */ /* 0x008fe40000100a00 */
[----:B------:R0:W-:Y:S02]  /*36640*/  STL.64 [R1+0x3728], R8 ;  /* 0x0037280801007387 */ /* 0x0001e40000100a00 */
[----:B0-----:R-:W3:Y:S04]  /*36650*/  LDL.64 R8, [R1] ;  /* 0x0000000001087983 */ /* 0x001ee80000100a00 */
[----:B---3--:R0:W-:Y:S04]  /*36660*/  STL.64 [R1+0x3738], R8 ;  /* 0x0037380801007387 */ /* 0x0081e80000100a00 */
[----:B0-----:R-:W3:Y:S01]  /*36670*/  LDL.64 R8, [R1+0x10] ;  /* 0x0000100001087983 */ /* 0x001ee20000100a00 */
[C---:B----4-:R-:W-:Y:S03]  /*36680*/  HMMA.16816.F32.BF16 R4, R20.reuse, R24, R4 ;  /* 0x000000181404723c */ /* 0x050fe60000041804 */
[----:B---3--:R0:W-:Y:S04]  /*36690*/  STL.64 [R1+0x3740], R8 ;  /* 0x0037400801007387 */ /* 0x0081e80000100a00 */
[----:B0-----:R-:W3:Y:S01]  /*366a0*/  LDL.LU.64 R8, [R1+0x6d0] ;  /* 0x0006d00001087983 */ /* 0x001ee20000300a00 */
[----:B------:R-:W3:Y:S11]  /*366b0*/  LDL.LU.64 R10, [R1+0x6d8] ;  /* 0x0006d800010a7983 */ /* 0x000ef60000300a00 */
[----:B------:R-:W-:Y:S04]  /*366c0*/  @!UPT UIADD3 URZ, URZ, URZ, URZ ;  /* 0x0000003f3f3ff290 */ /* 0x000fe8000fffe03f */
[----:B------:R0:W-:Y:S02]  /*366d0*/  STL.64 [R1+0x400], R4 ;  /* 0x0004000401007387 */ /* 0x0001e40000100a00 */
[----:B------:R1:W-:Y:S01]  /*366e0*/  STL.64 [R1+0x408], R6 ;  /* 0x0004080601007387 */ /* 0x0003e20000100a00 */
[----:B0-----:R-:W4:Y:S01]  /*366f0*/  LDL.LU.64 R4, [R1+0x3778] ;  /* 0x0037780001047983 */ /* 0x001f220000300a00 */
[----:B-1----:R-:W-:Y:S02]  /*36700*/  IMAD.MOV.U32 R7, RZ, RZ, R24 ;  /* 0x000000ffff077224 */ /* 0x002fe400078e0018 */
[----:B------:R-:W-:Y:S02]  /*36710*/  IMAD.MOV.U32 R6, RZ, RZ, R25 ;  /* 0x000000ffff067224 */ /* 0x000fe400078e0019 */
[----:B------:R-:W2:Y:S02]  /*36720*/  LDL.LU.64 R24, [R1+0x3770] ;  /* 0x0037700001187983 */ /* 0x000ea40000300a00 */
[C---:B--2---:R-:W-:Y:S11]  /*36730*/  HMMA.16816.F32.BF16 R12, R20.reuse, R24, R12 ;  /* 0x00000018140c723c */ /* 0x044ff6000004180c */
[----:B------:R-:W-:Y:S11]  /*36740*/  @!UPT UIADD3 URZ, URZ, URZ, URZ ;  /* 0x0000003f3f3ff290 */ /* 0x000ff6000fffe03f */
[----:B------:R-:W-:Y:S01]  /*36750*/  @!UPT UIADD3 URZ, URZ, URZ, URZ ;  /* 0x0000003f3f3ff290 */ /* 0x000fe2000fffe03f */
[----:B------:R0:W-:Y:S01]  /*36760*/  STL.64 [R1+0x3f0], R12 ;  /* 0x0003f00c01007387 */ /* 0x0001e20000100a00 */
[----:B------:R-:W-:Y:S02]  /*36770*/  STL.64 [R1+0x3f8], R14 ;  /* 0x0003f80e01007387 */ /* 0x000fe40000100a00 */
[----:B0-----:R-:W-:Y:S02]  /*36780*/  IMAD.MOV.U32 R13, RZ, RZ, R24 ;  /* 0x000000ffff0d7224 */ /* 0x001fe400078e0018 */
[----:B------:R-:W-:Y:S02]  /*36790*/  IMAD.MOV.U32 R12, RZ, RZ, R25 ;  /* 0x000000ffff0c7224 */ /* 0x000fe400078e0019 */
[----:B------:R-:W2:Y:S02]  /*367a0*/  LDL.LU.64 R24, [R1+0x3768] ;  /* 0x0037680001187983 */ /* 0x000ea40000300a00 */
[C---:B--2---:R-:W-:Y:S02]  /*367b0*/  HMMA.16816.F32.BF16 R24, R20.reuse, R24, R16 ;  /* 0x000000181418723c */ /* 0x044fe40000041810 */
[----:B------:R-:W4:Y:S01]  /*367c0*/  LDL.LU.64 R18, [R1+0x3760] ;  /* 0x0037600001127983 */ /* 0x000f220000300a00 */
[----:B------:R-:W4:Y:S11]  /*367d0*/  LDL.LU.64 R16, [R1+0x3758] ;  /* 0x0037580001107983 */ /* 0x000f360000300a00 */
[----:B------:R-:W-:Y:S09]  /*367e0*/  @!UPT UIADD3 URZ, URZ, URZ, URZ ;  /* 0x0000003f3f3ff290 */ /* 0x000ff2000fffe03f */
[----:B------:R-:W-:Y:S01]  /*367f0*/  STL.64 [R1+0x3e0], R24 ;  /* 0x0003e01801007387 */ /* 0x000fe20000100a00 */
[----:B------:R0:W-:Y:S03]  /*36800*/  STL.64 [R1+0x3e8], R26 ;  /* 0x0003e81a01007387 */ /* 0x0001e60000100a00 */
[----:B0-----:R-:W3:Y:S01]  /*36810*/  LDL.LU.64 R26, [R1+0x3750] ;  /* 0x00375000011a7983 */ /* 0x001ee20000300a00 */
[----:B------:R-:W3:Y:S01]  /*36820*/  LDL.LU.64 R24, [R1+0x3748] ;  /* 0x0037480001187983 */ /* 0x000ee20000300a00 */
[----:B----4-:R-:W-:Y:S07]  /*36830*/  HMMA.16816.F32.BF16 R16, R20, R4, R16 ;  /* 0x000000041410723c */ /* 0x010fee0000041810 */
[----:B------:R-:W-:-:S02]  /*36840*/  IMAD.MOV.U32 R20, RZ, RZ, R13 ;  /* 0x000000ffff147224 */ /* 0x000fc400078e000d */
[----:B------:R-:W-:Y:S11]  /*36850*/  IMAD.MOV.U32 R21, RZ, RZ, R12 ;  /* 0x000000ffff157224 */ /* 0x000ff600078e000c */
[----:B------:R-:W-:Y:S03]  /*36860*/  @!UPT UIADD3 URZ, URZ, URZ, URZ ;  /* 0x0000003f3f3ff290 */ /* 0x000fe6000fffe03f */
[----:B------:R0:W-:Y:S01]  /*36870*/  STL.64 [R1+0x340], R16 ;  /* 0x0003401001007387 */ /* 0x0001e20000100a00 */
[----:B------:R1:W-:Y:S02]  /*36880*/  STL.64 [R1+0x348], R18 ;  /* 0x0003481201007387 */ /* 0x0003e40000100a00 */
[----:B------:R2:W-:Y:S02]  /*36890*/  STL.64 [R1+0x3708], R20 ;  /* 0x0037081401007387 */ /* 0x0005e40000100a00 */
[----:B------:R-:W4:Y:S01]  /*368a0*/  LDL.LU.64 R12, [R1+0x690] ;  /* 0x00069000010c7983 */ /* 0x000f220000300a00 */
[----:B------:R-:W4:Y:S04]  /*368b0*/  LDL.LU.64 R14, [R1+0x698] ;  /* 0x00069800010e7983 */ /* 0x000f280000300a00 */
[----:B0-----:R-:W3:Y:S01]  /*368c0*/  LDL.LU.64 R16, [R1+0x680] ;  /* 0x0006800001107983 */ /* 0x001ee20000300a00 */
[----:B-1----:R-:W3:Y:S02]  /*368d0*/  LDL.LU.64 R18, [R1+0x688] ;  /* 0x0006880001127983 */ /* 0x002ee40000300a00 */
[----:B--2---:R-:W-:-:S02]  /*368e0*/  IMAD.MOV.U32 R20, RZ, RZ, R7 ;  /* 0x000000ffff147224 */ /* 0x004fc400078e0007 */
[----:B------:R-:W-:-:S05]  /*368f0*/  IMAD.MOV.U32 R21, RZ, RZ, R6 ;  /* 0x000000ffff157224 */ /* 0x000fca00078e0006 */
[----:B------:R0:W-:Y:S04]  /*36900*/  STL.64 [R1+0x3720], R20 ;  /* 0x0037201401007387 */ /* 0x0001e80000100a00 */
[----:B0-----:R-:W3:Y:S02]  /*36910*/  LDL.64 R20, [R1+0x20] ;  /* 0x0000200001147983 */ /* 0x001ee40000100a00 */
[C---:B---3--:R-:W-:Y:S01]  /*36920*/  HMMA.16816.F32.BF16 R8, R24.reuse, R20, R8 ;  /* 0x000000141808723c */ /* 0x048fe20000041808 */
[----:B------:R-:W-:Y:S02]  /*36930*/  IMAD.MOV.U32 R7, RZ, RZ, R20 ;  /* 0x000000ffff077224 */ /* 0x000fe400078e0014 */
[----:B------:R-:W-:Y:S11]  /*36940*/  IMAD.MOV.U32 R6, RZ, RZ, R21 ;  /* 0x000000ffff067224 */ /* 0x000ff600078e0015 */
[----:B------:R-:W-:Y:S09]  /*36950*/  @!UPT UIADD3 URZ, URZ, URZ, URZ ;  /* 0x0000003f3f3ff290 */ /* 0x000ff2000fffe03f */
[----:B------:R0:W-:Y:S01]  /*36960*/  STL.64 [R1+0x3b0], R8 ;  /* 0x0003b00801007387 */ /* 0x0001e20000100a00 */
[----:B------:R-:W-:Y:S03]  /*36970*/  STL.64 [R1+0x3b8], R10 ;  /* 0x0003b80a01007387 */ /* 0x000fe60000100a00 */
[----:B0-----:R-:W4:Y:S01]  /*36980*/  LDL.LU.64 R8, [R1+0x3740] ;  /* 0x0037400001087983 */ /* 0x001f220000300a00 */
[----:B------:R-:W2:Y:S02]  /*36990*/  LDL.LU.64 R20, [R1+0x670] ;  /* 0x0006700001147983 */ /* 0x000ea40000300a00 */
[----:B------:R-:W2:Y:S02]  /*369a0*/  LDL.LU.64 R22, [R1+0x678] ;  /* 0x0006780001167983 */ /* 0x000ea40000300a00 */
[----:B------:R-:W-:Y:S01]  /*369b0*/  STL.64 [R1+0x3700], R6 ;  /* 0x0037000601007387 */ /* 0x000fe20000100a00 */
[----:B------:R0:W-:Y:S04]  /*369c0*/  STL.64 [R1+0x36f8], R4 ;  /* 0x0036f80401007387 */ /* 0x0001e80000100a00 */
[----:B0-----:R-:W3:Y:S01]  /*369d0*/  LDL.LU.64 R4, [R1+0x4c0] ;  /* 0x0004c00001047983 */ /* 0x001ee20000300a00 */
[----:B------:R-:W2:Y:S01]  /*369e0*/  LDL.LU.64 R6, [R1+0x4c8] ;  /* 0x0004c80001067983 */ /* 0x000ea20000300a00 */
[C---:B----4-:R-:W-:Y:S02]  /*369f0*/  HMMA.16816.F32.BF16 R12, R24.reuse, R8, R12 ;  /* 0x00000008180c723c */ /* 0x050fe4000004180c */
[----:B--2---:R-:W-:Y:S01]  /*36a00*/  STL.64 [R1+0x3718], R6 ;  /* 0x0037180601007387 */ /* 0x004fe20000100a00 */
[----:B---3--:R0:W-:Y:S03]  /*36a10*/  STL.64 [R1+0x3710], R4 ;  /* 0x0037100401007387 */ /* 0x0081e60000100a00 */
[----:B0-----:R-:W2:Y:S01]  /*36a20*/  LDL.LU.64 R4, [R1+0x370] ;  /* 0x0003700001047983 */ /* 0x001ea20000300a00 */
[----:B------:R-:W2:Y:S11]  /*36a30*/  LDL.LU.64 R6, [R1+0x378] ;  /* 0x0003780001067983 */ /* 0x000eb60000300a00 */
[----:B------:R-:W-:Y:S05]  /*36a40*/  @!UPT UIADD3 URZ, URZ, URZ, URZ ;  /* 0x0000003f3f3ff290 */ /* 0x000fea000fffe03f */
[----:B------:R0:W-:Y:S02]  /*36a50*/  STL.64 [R1+0x3a0], R12 ;  /* 0x0003a00c01007387 */ /* 0x0001e40000100a00 */
[----:B------:R-:W-:Y:S02]  /*36a60*/  STL.64 [R1+0x3a8], R14 ;  /* 0x0003a80e01007387 */ /* 0x000fe40000100a00 */
[----:B0-----:R-:W-:Y:S02]  /*36a70*/  IMAD.MOV.U32 R13, RZ, RZ, R8 ;  /* 0x000000ffff0d7224 */ /* 0x001fe400078e0008 */
[----:B------:R-:W-:Y:S02]  /*36a80*/  IMAD.MOV.U32 R12, RZ, RZ, R9 ;  /* 0x000000ffff0c7224 */ /* 0x000fe400078e0009 */
[----:B------:R-:W3:Y:S02]  /*36a90*/  LDL.LU.64 R8, [R1+0x3738] ;  /* 0x0037380001087983 */ /* 0x000ee40000300a00 */
[C---:B---3--:R-:W-:Y:S11]  /*36aa0*/  HMMA.16816.F32.BF16 R16, R24.reuse, R8, R16 ;  /* 0x000000081810723c */ /* 0x048ff60000041810 */
[----:B------:R-:W-:Y:S11]  /*36ab0*/  @!UPT UIADD3 URZ, URZ, URZ, URZ ;  /* 0x0000003f3f3ff290 */ /* 0x000ff6000fffe03f */
[----:B------:R-:W-:Y:S01]  /*36ac0*/  @!UPT UIADD3 URZ, URZ, URZ, URZ ;  /* 0x0000003f3f3ff290 */ /* 0x000fe2000fffe03f */
[----:B------:R0:W-:Y:S01]  /*36ad0*/  STL.64 [R1+0x390], R16 ;  /* 0x0003901001007387 */ /* 0x0001e20000100a00 */
[----:B------:R1:W-:Y:S02]  /*36ae0*/  STL.64 [R1+0x398], R18 ;  /* 0x0003981201007387 */ /* 0x0003e40000100a00 */
[----:B------:R-:W3:Y:S02]  /*36af0*/  LDL.LU.64 R10, [R1+0x3730] ;  /* 0x00373000010a7983 */ /* 0x000ee40000300a00 */
[----:B0-----:R-:W-:Y:S02]  /*36b00*/  IMAD.MOV.U32 R17, RZ, RZ, R9 ;  /* 0x000000ffff117224 */ /* 0x001fe400078e0009 */
[----:B-1----:R-:W-:Y:S02]  /*36b10*/  IMAD.MOV.U32 R18, RZ, RZ, R8 ;  /* 0x000000ffff127224 */ /* 0x002fe400078e0008 */
[----:B------:R-:W4:Y:S02]  /*36b20*/  LDL.LU.64 R8, [R1+0x3728] ;  /* 0x0037280001087983 */ /* 0x000f240000300a00 */
[C---:B----4-:R-:W-:Y:S11]  /*36b30*/  HMMA.16816.F32.BF16 R20, R24.reuse, R8, R20 ;  /* 0x000000081814723c */ /* 0x050ff60000041814 */
[----:B------:R-:W-:Y:S11]  /*36b40*/  @!UPT UIADD3 URZ, URZ, URZ, URZ ;  /* 0x0000003f3f3ff290 */ /* 0x000ff6000fffe03f */
[----:B------:R-:W-:Y:S01]  /*36b50*/  @!UPT UIADD3 URZ, URZ, URZ, URZ ;  /* 0x0000003f3f3ff290 */ /* 0x000fe2000fffe03f */
[----:B------:R0:W-:Y:S01]  /*36b60*/  STL.64 [R1+0x380], R20 ;  /* 0x0003801401007387 */ /* 0x0001e20000100a00 */
[----:B------:R-:W-:Y:S03]  /*36b70*/  STL.64 [R1+0x388], R22 ;  /* 0x0003881601007387 */ /* 0x000fe60000100a00 */
[----:B0-----:R-:W2:Y:S01]  /*36b80*/  LDL.LU.64 R20, [R1+0x3720] ;  /* 0x0037200001147983 */ /* 0x001ea20000300a00 */
[----:B---3--:R-:W-:Y:S02]  /*36b90*/  STL.64 [R1+0x36a0], R10 ;  /* 0x0036a00a01007387 */ /* 0x008fe40000100a00 */
[----:B------:R0:W-:Y:S02]  /*36ba0*/  STL.64 [R1+0x3698], R8 ;  /* 0x0036980801007387 */ /* 0x0001e40000100a00 */
[----:B0-----:R-:W3:Y:S01]  /*36bb0*/  LDL.64 R8, [R1+0x60] ;  /* 0x0000600001087983 */ /* 0x001ee20000100a00 */
[C---:B--2---:R-:W-:Y:S03]  /*36bc0*/  HMMA.16816.F32.BF16 R20, R24.reuse, R20, R4 ;  /* 0x000000141814723c */ /* 0x044fe60000041804 */
[----:B------:R-:W2:Y:S01]  /*36bd0*/  LDL.LU.64 R6, [R1+0x3718] ;  /* 0x0037180001067983 */ /* 0x000ea20000300a00 */
[----:B------:R-:W2:Y:S11]  /*36be0*/  LDL.LU.64 R4, [R1+0x3710] ;  /* 0x0037100001047983 */ /* 0x000eb60000300a00 */
[----:B------:R-:W-:Y:S08]  /*36bf0*/  @!UPT UIADD3 URZ, URZ, URZ, URZ ;  /* 0x0000003f3f3ff290 */ /* 0x000ff0000fffe03f */
[----:B------:R0:W-:Y:S01]  /*36c00*/  STL.64 [R1+0x370], R20 ;  /* 0x0003701401007387 */ /* 0x0001e20000100a00 */
[----:B------:R-:W-:Y:S03]  /*36c10*/  STL.64 [R1+0x378], R22 ;  /* 0x0003781601007387 */ /* 0x000fe60000100a00 */
[----:B0-----:R-:W2:Y:S02]  /*36c20*/  LDL.LU.64 R20, [R1+0x3708] ;  /* 0x0037080001147983 */ /* 0x001ea40000300a00 */
        /* <DEDUP_REMOVED lines=8> */
[----:B0-----:R-:W2:Y:S01]  /*36cb0*/  LDL.LU.64 R20, [R1+0x4b0] ;  /* 0x0004b00001147983 */ /* 0x001ea20000300a00 */
[----:B------:R-:W2:Y:S02]  /*36cc0*/  LDL.LU.64 R22, [R1+0x4b8] ;  /* 0x0004b80001167983 */ /* 0x000ea40000300a00 */
[----:B---3--:R-:W-:-:S02]  /*36cd0*/  IMAD.MOV.U32 R28, RZ, RZ, R8 ;  /* 0x000000ffff1c7224 */ /* 0x008fc400078e0008 */
[----:B------:R-:W-:Y:S01]  /*36ce0*/  IMAD.MOV.U32 R19, RZ, RZ, R9 ;  /* 0x000000ffff137224 */ /* 0x000fe200078e0009 */
[----:B--2---:R-:W-:Y:S11]  /*36cf0*/  HMMA.16816.F32.BF16 R20, R24, R8, R20 ;  /* 0x000000081814723c */ /* 0x004ff60000041814 */
[----:B------:R-:W-:Y:S11]  /*36d00*/  @!UPT UIADD3 URZ, URZ, URZ, URZ ;  /* 0x0000003f3f3ff290 */ /* 0x000ff6000fffe03f */
[----:B------:R-:W-:Y:S01]  /*36d10*/  @!UPT UIADD3 URZ, URZ, URZ, URZ ;  /* 0x0000003f3f3ff290 */ /* 0x000fe2000fffe03f */
[----:B------:R0:W-:Y:S01]  /*36d20*/  STL.64 [R1+0x350], R20 ;  /* 0x0003501401007387 */ /* 0x0001e20000100a00 */
[----:B------:R1:W-:Y:S03]  /*36d30*/  STL.64 [R1+0x358], R22 ;  /* 0x0003581601007387 */ /* 0x0003e60000100a00 */
[----:B0-----:R-:W4:Y:S01]  /*36d40*/  LDL.LU.64 R20, [R1+0x490] ;  /* 0x0004900001147983 */ /* 0x001f220000300a00 */
[----:B-1----:R-:W4:Y:S02]  /*36d50*/  LDL.LU.64 R22, [R1+0x498] ;  /* 0x0004980001167983 */ /* 0x002f240000300a00 */
[----:B------:R-:W2:Y:S02]  /*36d60*/  LDL.LU.64 R8, [R1+0x5a0] ;  /* 0x0005a00001087983 */ /* 0x000ea40000300a00 */
[----:B------:R-:W3:Y:S02]  /*36d70*/  LDL.LU.64 R10, [R1+0x5a8] ;  /* 0x0005a800010a7983 */ /* 0x000ee40000300a00 */
[----:B---3--:R-:W-:Y:S01]  /*36d80*/  STL.64 [R1+0x36b0], R10 ;  /* 0x0036b00a01007387 */ /* 0x008fe20000100a00 */
[----:B--2---:R0:W-:Y:S02]  /*36d90*/  STL.64 [R1+0x36a8], R8 ;  /* 0x0036a80801007387 */ /* 0x0041e40000100a00 */
[----:B0-----:R-:W-:-:S02]  /*36da0*/  IMAD.MOV.U32 R8, RZ, RZ, R13 ;  /* 0x000000ffff087224 */ /* 0x001fc400078e000d */
[----:B------:R-:W-:-:S05]  /*36db0*/  IMAD.MOV.U32 R9, RZ, RZ, R12 ;  /* 0x000000ffff097224 */ /* 0x000fca00078e000c */
[----:B------:R-:W-:Y:S01]  /*36dc0*/  STL.64 [R1+0x36c8], R8 ;  /* 0x0036c80801007387 */ /* 0x000fe20000100a00 */
[----:B------:R-:W2:Y:S02]  /*36dd0*/  LDL.LU.64 R12, [R1+0x590] ;  /* 0x00059000010c7983 */ /* 0x000ea40000300a00 */
[----:B------:R-:W3:Y:S01]  /*36de0*/  LDL.LU.64 R14, [R1+0x598] ;  /* 0x00059800010e7983 */ /* 0x000ee20000300a00 */
[----:B----4-:R-:W-:Y:S01]  /*36df0*/  HMMA.16816.F32.BF16 R24, R24, R4, R20 ;  /* 0x000000041818723c */ /* 0x010fe20000041814 */
[----:B---3--:R-:W-:Y:S01]  /*36e00*/  STL.64 [R1+0x36c0], R14 ;  /* 0x0036c00e01007387 */ /* 0x008fe20000100a00 */
[----:B--2---:R0:W-:Y:S03]  /*36e10*/  STL.64 [R1+0x36b8], R12 ;  /* 0x0036b80c01007387 */ /* 0x0041e60000100a00 */
[----:B0-----:R-:W2:Y:S01]  /*36e20*/  LDL.LU.64 R12, [R1+0x5b0] ;  /* 0x0005b000010c7983 */ /* 0x001ea20000300a00 */
[----:B------:R-:W3:Y:S02]  /*36e30*/  LDL.LU.64 R14, [R1+0x5b8] ;  /* 0x0005b800010e7983 */ /* 0x000ee40000300a00 */
[----:B------:R-:W-:-:S02]  /*36e40*/  IMAD.MOV.U32 R8, RZ, RZ, R7 ;  /* 0x000000ffff087224 */ /* 0x000fc400078e0007 */
[----:B------:R-:W-:Y:S02]  /*36e50*/  IMAD.MOV.U32 R9, RZ, RZ, R6 ;  /* 0x000000ffff097224 */ /* 0x000fe400078e0006 */
[----:B------:R-:W-:Y:S02]  /*36e60*/  IMAD.MOV.U32 R23, RZ, RZ, R4 ;  /* 0x000000ffff177224 */ /* 0x000fe400078e0004 */
[----:B------:R-:W-:Y:S01]  /*36e70*/  IMAD.MOV.U32 R22, RZ, RZ, R5 ;  /* 0x000000ffff167224 */ /* 0x000fe200078e0005 */
[----:B---3--:R-:W-:Y:S01]  /*36e80*/  STL.64 [R1+0x36d8], R14 ;  /* 0x0036d80e01007387 */ /* 0x008fe20000100a00 */
[----:B--2---:R0:W-:Y:S03]  /*36e90*/  STL.64 [R1+0x36d0], R12 ;  /* 0x0036d00c01007387 */ /* 0x0041e60000100a00 */
[----:B0-----:R-:W2:Y:S01]  /*36ea0*/  LDL.LU.64 R12, [R1+0x5e0] ;  /* 0x0005e000010c7983 */ /* 0x001ea20000300a00 */
[----:B------:R-:W2:Y:S02]  /*36eb0*/  LDL.LU.64 R14, [R1+0x5e8] ;  /* 0x0005e800010e7983 */ /* 0x000ea40000300a00 */
[----:B------:R-:W3:Y:S02]  /*36ec0*/  LDL R16, [R1+0x139c] ;  /* 0x00139c0001107983 */ /* 0x000ee40000100800 */
[----:B------:R-:W4:Y:S01]  /*36ed0*/  LDL.LU.64 R20, [R1+0x36f0] ;  /* 0x0036f00001147983 */ /* 0x000f220000300a00 */
[----:B------:R0:W-:Y:S01]  /*36ee0*/  STL.64 [R1+0x2a0], R24 ;  /* 0x0002a01801007387 */ /* 0x0001e20000100a00 */
[----:B------:R-:W-:Y:S02]  /*36ef0*/  STL.64 [R1+0x2a8], R26 ;  /* 0x0002a81a01007387 */ /* 0x000fe40000100a00 */
[----:B------:R-:W2:Y:S02]  /*36f00*/  LDL.LU.64 R6, [R1+0x36e8] ;  /* 0x0036e80001067983 */ /* 0x000ea40000300a00 */
[----:B------:R-:W2:Y:S01]  /*36f10*/  LDL.LU.64 R4, [R1+0x36e0] ;  /* 0x0036e00001047983 */ /* 0x000ea20000300a00 */
[----:B------:R-:W-:Y:S01]  /*36f20*/  STL.64 [R1+0x3690], R22 ;  /* 0x0036901601007387 */ /* 0x000fe20000100a00 */
[----:B0-----:R-:W-:-:S02]  /*36f30*/  IMAD.MOV.U32 R24, RZ, RZ, R28 ;  /* 0x000000ffff187224 */ /* 0x001fc400078e001c */
[----:B------:R-:W-:Y:S01]  /*36f40*/  IMAD.MOV.U32 R25, RZ, RZ, R19 ;  /* 0x000000ffff197224 */ /* 0x000fe200078e0013 */
[C---:B--2---:R-:W-:Y:S01]  /*36f50*/  HMMA.16816.F32.BF16 R8, R4.reuse, R8, R12 ;  /* 0x000000080408723c */ /* 0x044fe2000004180c */
[----:B----4-:R0:W-:Y:S04]  /*36f60*/  STL.64 [R1+0x3688], R20 ;  /* 0x0036881401007387 */ /* 0x0101e80000100a00 */
[----:B0-----:R-:W2:Y:S01]  /*36f70*/  LDL.LU.64 R20, [R1+0x30] ;  /* 0x0000300001147983 */ /* 0x001ea20000300a00 */
[----:B------:R-:W-:Y:S02]  /*36f80*/  STL.64 [R1+0x3680], R24 ;  /* 0x0036801801007387 */ /* 0x000fe40000100a00 */
[----:B------:R-:W4:Y:S02]  /*36f90*/  LDL.LU.64 R14, [R1+0x36d8] ;  /* 0x0036d800010e7983 */ /* 0x000f240000300a00 */
[----:B------:R-:W4:Y:S11]  /*36fa0*/  LDL.LU.64 R12, [R1+0x36d0] ;  /* 0x0036d000010c7983 */ /* 0x000f360000300a00 */
[----:B------:R-:W-:Y:S02]  /*36fb0*/  @!UPT UIADD3 URZ, URZ, URZ, URZ ;  /* 0x0000003f3f3ff290 */ /* 0x000fe4000fffe03f */
[----:B------:R0:W-:Y:S01]  /*36fc0*/  STL.64 [R1+0x290], R8 ;  /* 0x0002900801007387 */ /* 0x0001e20000100a00 */
[----:B------:R4:W-:Y:S03]  /*36fd0*/  STL.64 [R1+0x298], R10 ;  /* 0x0002980a01007387 */ /* 0x0009e60000100a00 */
[----:B0-----:R-:W4:Y:S01]  /*36fe0*/  LDL.LU.64 R8, [R1+0x36c8] ;  /* 0x0036c80001087983 */ /* 0x001f220000300a00 */
[----:B------:R-:W2:Y:S01]  /*36ff0*/  LDL R28, [R1+0x13a4] ;  /* 0x0013a400011c7983 */ /* 0x000ea20000100800 */
[----:B----4-:R-:W-:Y:S02]  /*37000*/  HMMA.16816.F32.BF16 R8, R4, R8, R12 ;  /* 0x000000080408723c */ /* 0x010fe4000004180c */
[----:B------:R-:W4:Y:S01]  /*37010*/  LDL.LU.64 R14, [R1+0x36c0] ;  /* 0x0036c000010e7983 */ /* 0x000f220000300a00 */
[----:B------:R-:W4:Y:S11]  /*37020*/  LDL.LU.64 R12, [R1+0x36b8] ;  /* 0x0036b800010c7983 */ /* 0x000f360000300a00 */
[----:B------:R-:W-:Y:S09]  /*37030*/  @!UPT UIADD3 URZ, URZ, URZ, URZ ;  /* 0x0000003f3f3ff290 */ /* 0x000ff2000fffe03f */
[----:B------:R-:W-:Y:S01]  /*37040*/  STL.64 [R1+0x280], R8 ;  /* 0x0002800801007387 */ /* 0x000fe20000100a00 */
[----:B------:R0:W-:Y:S03]  /*37050*/  STL.64 [R1+0x288], R10 ;  /* 0x0002880a01007387 */ /* 0x0001e60000100a00 */
[----:B0-----:R-:W2:Y:S01]  /*37060*/  LDL.LU.64 R10, [R1+0x36b0] ;  /* 0x0036b000010a7983 */ /* 0x001ea20000300a00 */
[----:B------:R-:W2:Y:S02]  /*37070*/  LDL.LU.64 R8, [R1+0x36a8] ;  /* 0x0036a80001087983 */ /* 0x000ea40000300a00 */
[----:B------:R-:W-:Y:S02]  /*37080*/  IMAD.MOV.U32 R24, RZ, RZ, R18 ;  /* 0x000000ffff187224 */ /* 0x000fe400078e0012 */
[----:B------:R-:W-:-:S07]  /*37090*/  IMAD.MOV.U32 R25, RZ, RZ, R17 ;  /* 0x000000ffff197224 */ /* 0x000fce00078e0011 */
[C---:B--2---:R-:W-:Y:S01]  /*370a0*/  HMMA.16816.F32.BF16 R24, R4.reuse, R24, R8 ;  /* 0x000000180418723c */ /* 0x044fe20000041808 */
[----:B------:R-:W2:Y:S01]  /*370b0*/  LDL.LU.64 R10, [R1+0x36a0] ;  /* 0x0036a000010a7983 */ /* 0x000ea20000300a00 */
[----:B------:R-:W4:Y:S11]  /*370c0*/  LDL.LU.64 R8, [R1+0x3698] ;  /* 0x0036980001087983 */ /* 0x000f360000300a00 */
[----:B------:R-:W-:Y:S10]  /*370d0*/  @!UPT UIADD3 URZ, URZ, URZ, URZ ;  /* 0x0000003f3f3ff290 */ /* 0x000ff4000fffe03f */
[----:B------:R0:W-:Y:S01]  /*370e0*/  STL.64 [R1+0x270], R24 ;  /* 0x0002701801007387 */ /* 0x0001e20000100a00 */
[----:B------:R1:W-:Y:S03]  /*370f0*/  STL.64 [R1+0x278], R26 ;  /* 0x0002781a01007387 */ /* 0x0003e60000100a00 */
[----:B0-----:R-:W3:Y:S01]  /*37100*/  LDL.LU.64 R24, [R1+0x1a0] ;  /* 0x0001a00001187983 */ /* 0x001ee20000300a00 */
[----:B-1----:R-:W3:Y:S01]  /*37110*/  LDL.LU.64 R26, [R1+0x1a8] ;  /* 0x0001a800011a7983 */ /* 0x002ee20000300a00 */
[C---:B----4-:R-:W-:Y:S02]  /*37120*/  HMMA.16816.F32.BF16 R12, R4.reuse, R8, R12 ;  /* 0x00000008040c723c */ /* 0x050fe4000004180c */
[----:B--2---:R-:W-:Y:S01]  /*37130*/  STL.64 [R1+0x3640], R10 ;  /* 0x0036400a01007387 */ /* 0x004fe20000100a00 */
[----:B------:R0:W-:Y:S11]  /*37140*/  STL.64 [R1+0x3638], R8 ;  /* 0x0036380801007387 */ /* 0x0001f60000100a00 */
[----:B------:R-:W-:Y:S09]  /*37150*/  @!UPT UIADD3 URZ, URZ, URZ, URZ ;  /* 0x0000003f3f3ff290 */ /* 0x000ff2000fffe03f */
[----:B------:R-:W-:Y:S01]  /*37160*/  STL.64 [R1+0x260], R12 ;  /* 0x0002600c01007387 */ /* 0x000fe20000100a00 */
[----:B------:R-:W-:Y:S02]  /*37170*/  STL.64 [R1+0x268], R14 ;  /* 0x0002680e01007387 */ /* 0x000fe40000100a00 */
[----:B0-----:R-:W2:Y:S02]  /*37180*/  LDL.LU.64 R8, [R1+0x110] ;  /* 0x0001100001087983 */ /* 0x001ea40000300a00 */
[----:B------:R-:W2:Y:S01]  /*37190*/  LDL.LU.64 R10, [R1+0x118] ;  /* 0x00011800010a7983 */ /* 0x000ea20000300a00 */
[----:B---3--:R-:W0:Y:S02]  /*371a0*/  LDSM.16.MT88.4 R12, [R16+0x10000] ;  /* 0x01000000100c783b */ /* 0x008e240000004200 */
[----:B------:R-:W1:Y:S02]  /*371b0*/  LDSM.16.MT88.4 R16, [R16+0x10080] ;  /* 0x010080001010783b */ /* 0x000e640000004200 */
[----:B0-----:R-:W-:Y:S02]  /*371c0*/  STL.64 [R1+0x3678], R14 ;  /* 0x0036780e01007387 */ /* 0x001fe40000100a00 */
[----:B------:R0:W-:Y:S02]  /*371d0*/  STL.64 [R1+0x3670], R12 ;  /* 0x0036700c01007387 */ /* 0x0001e40000100a00 */
[----:B0-----:R-:W3:Y:S01]  /*371e0*/  LDL.LU.64 R12, [R1+0x480] ;  /* 0x00048000010c7983 */ /* 0x001ee20000300a00 */
[----:B------:R-:W3:Y:S01]  /*371f0*/  LDL.LU.64 R14, [R1+0x488] ;  /* 0x00048800010e7983 */ /* 0x000ee20000300a00 */
[----:B--2---:R-:W-:Y:S11]  /*37200*/  HMMA.16816.F32.BF16 R8, R4, R20, R8 ;  /* 0x000000140408723c */ /* 0x004ff60000041808 */
[----:B------:R-:W-:Y:S11]  /*37210*/  @!UPT UIADD3 URZ, URZ, URZ, URZ ;  /* 0x0000003f3f3ff290 */ /* 0x000ff6000fffe03f */
[----:B------:R-:W-:Y:S01]  /*37220*/  @!UPT UIADD3 URZ, URZ, URZ, URZ ;  /* 0x0000003f3f3ff290 */ /* 0x000fe2000fffe03f */
[----:B------:R-:W-:Y:S01]  /*37230*/  STL.64 [R1+0x250], R8 ;  /* 0x0002500801007387 */ /* 0x000fe20000100a00 */
[----:B------:R0:W-:Y:S02]  /*37240*/  STL.64 [R1+0x258], R10 ;  /* 0x0002580a01007387 */ /* 0x0001e40000100a00 */
[----:B------:R-:W2:Y:S02]  /*37250*/  LDL.LU.64 R22, [R1+0x3690] ;  /* 0x0036900001167983 */ /* 0x000ea40000300a00 */
[----:B0-----:R-:W-:Y:S02]  /*37260*/  IMAD.MOV.U32 R11, RZ, RZ, R20 ;  /* 0x000000ffff0b7224 */ /* 0x001fe400078e0014 */
[----:B------:R-:W-:Y:S02]  /*37270*/  IMAD.MOV.U32 R10, RZ, RZ, R21 ;  /* 0x000000ffff0a7224 */ /* 0x000fe400078e0015 */
[----:B------:R-:W4:Y:S01]  /*37280*/  LDL.LU.64 R20, [R1+0x3688] ;  /* 0x0036880001147983 */ /* 0x000f220000300a00 */
[----:B-1----:R-:W-:Y:S02]  /*37290*/  STL.64 [R1+0x3608], R18 ;  /* 0x0036081201007387 */ /* 0x002fe40000100a00 */
[----:B------:R2:W-:Y:S02]  /*372a0*/  STL.64 [R1+0x3600], R16 ;  /* 0x0036001001007387 */ /* 0x0005e40000100a00 */
[----:B--2---:R-:W-:-:S02]  /*372b0*/  IMAD.MOV.U32 R16, RZ, RZ, R23 ;  /* 0x000000ffff107224 */ /* 0x004fc400078e0017 */
[----:B------:R-:W-:Y:S02]  /*372c0*/  IMAD.MOV.U32 R17, RZ, RZ, R22 ;  /* 0x000000ffff117224 */ /* 0x000fe400078e0016 */
[C---:B----4-:R-:W-:Y:S01]  /*372d0*/  HMMA.16816.F32.BF16 R20, R4.reuse, R20, R24 ;  /* 0x000000140414723c */ /* 0x050fe20000041818 */
[----:B------:R-:W3:Y:S11]  /*372e0*/  LDL.LU.64 R24, [R1+0x3680] ;  /* 0x0036800001187983 */ /* 0x000ef60000300a00 */
[----:B------:R-:W-:Y:S11]  /*372f0*/  @!UPT UIADD3 URZ, URZ, URZ, URZ ;  /* 0x0000003f3f3ff290 */ /* 0x000ff6000fffe03f */
[----:B------:R-:W-:Y:S01]  /*37300*/  STL.64 [R1+0x240], R20 ;  /* 0x0002401401007387 */ /* 0x000fe20000100a00 */
[----:B------:R-:W-:Y:S02]  /*37310*/  STL.64 [R1+0x248], R22 ;  /* 0x0002481601007387 */ /* 0x000fe40000100a00 */
[----:B------:R-:W0:Y:S02]  /*37320*/  LDSM.16.MT88.4 R20, [R29+0x11000] ;  /* 0x011000001d14783b */ /* 0x000e240000004200 */
[----:B0-----:R-:W-:Y:S02]  /*37330*/  STL.64 [R1+0x3550], R22 ;  /* 0x0035501601007387 */ /* 0x001fe40000100a00 */
[----:B------:R0:W-:Y:S02]  /*37340*/  STL.64 [R1+0x3548], R20 ;  /* 0x0035481401007387 */ /* 0x0001e40000100a00 */
[----:B0-----:R-:W2:Y:S01]  /*37350*/  LDL.LU.64 R20, [R1+0x470] ;  /* 0x0004700001147983 */ /* 0x001ea20000300a00 */
[----:B------:R-:W2:Y:S01]  /*37360*/  LDL.LU.64 R22, [R1+0x478] ;  /* 0x0004780001167983 */ /* 0x000ea20000300a00 */
[C---:B---3--:R-:W-:Y:S02]  /*37370*/  HMMA.16816.F32.BF16 R24, R4.reuse, R24, R12 ;  /* 0x000000180418723c */ /* 0x048fe4000004180c */
[----:B------:R-:W3:Y:S01]  /*37380*/  LDL.LU.64 R14, [R1+0x3678] ;  /* 0x00367800010e7983 */ /* 0x000ee20000300a00 */
[----:B------:R-:W3:Y:S11]  /*37390*/  LDL.LU.64 R12, [R1+0x3670] ;  /* 0x00367000010c7983 */ /* 0x000ef60000300a00 */
[----:B------:R-:W-:Y:S09]  /*373a0*/  @!UPT UIADD3 URZ, URZ, URZ, URZ ;  /* 0x0000003f3f3ff290 */ /* 0x000ff2000fffe03f */
[----:B------:R-:W-:Y:S01]  /*373b0*/  STL.64 [R1+0x230], R24 ;  /* 0x0002301801007387 */ /* 0x000fe20000100a00 */
[----:B------:R-:W-:Y:S02]  /*373c0*/  STL.64 [R1+0x238], R26 ;  /* 0x0002381a01007387 */ /* 0x000fe40000100a00 */
[----:B------:R-:W4:Y:S02]  /*373d0*/  LDL.LU.64 R8, [R1] ;  /* 0x0000000001087983 */ /* 0x000f240000300a00 */
[----:B------:R-:W0:Y:S01]  /*373e0*/  LDSM.16.MT88.4 R24, [R29+0x11080] ;  /* 0x011080001d18783b */ /* 0x000e220000004200 */
[----:B----4-:R1:W-:Y:S04]  /*373f0*/  STL.64 [R1+0x3650], R8 ;  /* 0x0036500801007387 */ /* 0x0103e80000100a00 */
[----:B-1----:R-:W4:Y:S01]  /*37400*/  LDL.LU.64 R8, [R1+0x10] ;  /* 0x0000100001087983 */ /* 0x002f220000300a00 */
[----:B--2---:R-:W-:Y:S01]  /*37410*/  HMMA.16816.F32.BF16 R16, R4, R16, R20 ;  /* 0x000000100410723c */ /* 0x004fe20000041814 */
[----:B------:R-:W1:Y:S02]  /*37420*/  LDSM.16.MT88.4 R4, [R28+0x11000] ;  /* 0x011000001c04783b */ /* 0x000e640000004200 */
[----:B----4-:R2:W-:Y:S04]  /*37430*/  STL.64 [R1+0x3668], R8 ;  /* 0x0036680801007387 */ /* 0x0105e80000100a00 */
[----:B--2---:R-:W3:Y:S01]  /*37440*/  LDL.LU.64 R8, [R1+0x20] ;  /* 0x0000200001087983 */ /* 0x004ee20000300a00 */
[----:B0-----:R-:W-:Y:S02]  /*37450*/  STL.64 [R1+0x34c0], R26 ;  /* 0x0034c01a01007387 */ /* 0x001fe40000100a00 */
[----:B------:R0:W-:Y:S02]  /*37460*/  STL.64 [R1+0x34b8], R24 ;  /* 0x0034b81801007387 */ /* 0x0001e40000100a00 */
[----:B0-----:R-:W2:Y:S01]  /*37470*/  LDL.LU.64 R24, [R1+0x60] ;  /* 0x0000600001187983 */ /* 0x001ea20000300a00 */
[----:B------:R-:W4:Y:S03]  /*37480*/  LDL.64 R26, [R1+0x68] ;  /* 0x00006800011a7983 */ /* 0x000f260000100a00 */
[----:B----4-:R-:W-:Y:S01]  /*37490*/  STL.64 [R1+0x3628], R26 ;  /* 0x0036281a01007387 */ /* 0x010fe20000100a00 */
[----:B--2---:R-:W-:Y:S02]  /*374a0*/  STL.64 [R1+0x3620], R24 ;  /* 0x0036201801007387 */ /* 0x004fe40000100a00 */
[----:B------:R-:W2:Y:S04]  /*374b0*/  LDL.LU.64 R20, [R1+0x450] ;  /* 0x0004500001147983 */ /* 0x000ea80000300a00 */
[----:B------:R-:W-:Y:S01]  /*374c0*/  STL.64 [R1+0x110], R16 ;  /* 0x0001101001007387 */ /* 0x000fe20000100a00 */
[----:B------:R-:W-:Y:S01]  /*374d0*/  STL.64 [R1+0x118], R18 ;  /* 0x0001181201007387 */ /* 0x000fe20000100a00 */
[----:B------:R-:W4:Y:S03]  /*374e0*/  LDL.LU.64 R22, [R1+0x458] ;  /* 0x0004580001167983 */ /* 0x000f260000300a00 */
[----:B----4-:R-:W-:Y:S01]  /*374f0*/  STL.64 [R1+0x3580], R22 ;  /* 0x0035801601007387 */ /* 0x010fe20000100a00 */
[----:B--2---:R0:W-:Y:S03]  /*37500*/  STL.64 [R1+0x3578], R20 ;  /* 0x0035781401007387 */ /* 0x0041e60000100a00 */
[----:B0-----:R-:W2:Y:S01]  /*37510*/  LDL.LU.64 R20, [R1+0x330] ;  /* 0x0003300001147983 */ /* 0x001ea20000300a00 */
[----:B------:R-:W4:Y:S03]  /*37520*/  LDL.LU.64 R22, [R1+0x338] ;  /* 0x0003380001167983 */ /* 0x000f260000300a00 */
[----:B----4-:R-:W-:Y:S01]  /*37530*/  STL.64 [R1+0x3590], R22 ;  /* 0x0035901601007387 */ /* 0x010fe20000100a00 */
[----:B--2---:R0:W-:Y:S02]  /*37540*/  STL.64 [R1+0x3588], R20 ;  /* 0x0035881401007387 */ /* 0x0041e40000100a00 */
[----:B0-----:R-:W-:-:S02]  /*37550*/  IMAD.MOV.U32 R20, RZ, RZ, R11 ;  /* 0x000000ffff147224 */ /* 0x001fc400078e000b */
[----:B------:R-:W-:-:S05]  /*37560*/  IMAD.MOV.U32 R21, RZ, RZ, R10 ;  /* 0x000000ffff157224 */ /* 0x000fca00078e000a */
[----:B------:R0:W-:Y:S04]  /*37570*/  STL.64 [R1+0x3648], R20 ;  /* 0x0036481401007387 */ /* 0x0001e80000100a00 */
[----:B0-----:R-:W2:Y:S01]  /*37580*/  LDL.LU.64 R20, [R1+0x6b0] ;  /* 0x0006b00001147983 */ /* 0x001ea20000300a00 */
[----:B------:R-:W4:Y:S03]  /*37590*/  LDL.LU.64 R22, [R1+0x6b8] ;  /* 0x0006b80001167983 */ /* 0x000f260000300a00 */
[----:B----4-:R-:W-:Y:S01]  /*375a0*/  STL.64 [R1+0x3660], R22 ;  /* 0x0036601601007387 */ /* 0x010fe20000100a00 */
[----:B--2---:R0:W-:Y:S03]  /*375b0*/  STL.64 [R1+0x3658], R20 ;  /* 0x0036581401007387 */ /* 0x0041e60000100a00 */
[----:B0-----:R-:W2:Y:S01]  /*375c0*/  LDL.LU.64 R20, [R1+0x6c0] ;  /* 0x0006c00001147983 */ /* 0x001ea20000300a00 */
[----:B------:R-:W2:Y:S02]  /*375d0*/  LDL.LU.64 R22, [R1+0x6c8] ;  /* 0x0006c80001167983 */ /* 0x000ea40000300a00 */
[----:B------:R-:W4:Y:S02]  /*375e0*/  LDL.LU.64 R24, [R1+0x6a0] ;  /* 0x0006a00001187983 */ /* 0x000f240000300a00 */
[----:B------:R-:W4:Y:S01]  /*375f0*/  LDL.LU.64 R26, [R1+0x6a8] ;  /* 0x0006a800011a7983 */ /* 0x000f220000300a00 */
[----:B------:R-:W2:Y:S01]  /*37600*/  LDL.LU.64 R16, [R1+0x4f0] ;  /* 0x0004f00001107983 */ /* 0x000ea20000300a00 */
[----:B------:R-:W2:Y:S02]  /*37610*/  LDL.LU.64 R18, [R1+0x4f8] ;  /* 0x0004f80001127983 */ /* 0x000ea40000300a00 */
[----:B-1----:R-:W-:Y:S02]  /*37620*/  STL.64 [R1+0x3440], R6 ;  /* 0x0034400601007387 */ /* 0x002fe40000100a00 */
[----:B------:R0:W-:Y:S02]  /*37630*/  STL.64 [R1+0x3438], R4 ;  /* 0x0034380401007387 */ /* 0x0001e40000100a00 */
[----:B0-----:R-:W2:Y:S01]  /*37640*/  LDL.LU.64 R4, [R1+0x70] ;  /* 0x0000700001047983 */ /* 0x001ea20000300a00 */
[----:B------:R-:W2:Y:S03]  /*37650*/  LDL.64 R6, [R1+0x78] ;  /* 0x0000780001067983 */ /* 0x000ea60000100a00 */
[----:B--2---:R-:W-:Y:S01]  /*37660*/  STL.64 [R1+0x3618], R6 ;  /* 0x0036180601007387 */ /* 0x004fe20000100a00 */
[----:B------:R0:W-:Y:S03]  /*37670*/  STL.64 [R1+0x3610], R4 ;  /* 0x0036100401007387 */ /* 0x0001e60000100a00 */
[----:B0-----:R-:W3:Y:S01]  /*37680*/  LDL.LU.64 R4, [R1+0x6e0] ;  /* 0x0006e00001047983 */ /* 0x001ee20000300a00 */
[----:B------:R-:W3:Y:S02]  /*37690*/  LDL.LU.64 R6, [R1+0x6e8] ;  /* 0x0006e80001067983 */ /* 0x000ee40000300a00 */
[C---:B---3--:R-:W-:Y:S11]  /*376a0*/  HMMA.16816.F32.BF16 R4, R12.reuse, R8, R4 ;  /* 0x000000080c04723c */ /* 0x048ff60000041804 */
[----:B------:R-:W-:Y:S11]  /*376b0*/  @!UPT UIADD3 URZ, URZ, URZ, URZ ;  /* 0x0000003f3f3ff290 */ /* 0x000ff6000fffe03f */
[----:B------:R-:W-:Y:S01]  /*376c0*/  @!UPT UIADD3 URZ, URZ, URZ, URZ ;  /* 0x0000003f3f3ff290 */ /* 0x000fe2000fffe03f */
[----:B------:R0:W-:Y:S01]  /*376d0*/  STL.64 [R1+0x1f0], R4 ;  /* 0x0001f00401007387 */ /* 0x0001e20000100a00 */
[----:B------:R1:W-:Y:S02]  /*376e0*/  STL.64 [R1+0x1f8], R6 ;  /* 0x0001f80601007387 */ /* 0x0003e40000100a00 */
[----:B0-----:R-:W-:Y:S02]  /*376f0*/  IMAD.MOV.U32 R5, RZ, RZ, R8 ;  /* 0x000000ffff057224 */ /* 0x001fe400078e0008 */
[----:B------:R-:W-:Y:S02]  /*37700*/  IMAD.MOV.U32 R4, RZ, RZ, R9 ;  /* 0x000000ffff047224 */ /* 0x000fe400078e0009 */
[----:B------:R-:W2:Y:S02]  /*37710*/  LDL.LU.64 R8, [R1+0x3668] ;  /* 0x0036680001087983 */ /* 0x000ea40000300a00 */
[----:B--2---:R-:W-:Y:S01]  /*37720*/  HMMA.16816.F32.BF16 R20, R12, R8, R20 ;  /* 0x000000080c14723c */ /* 0x004fe20000041814 */
[----:B-1----:R-:W-:-:S02]  /*37730*/  IMAD.MOV.U32 R7, RZ, RZ, R8 ;  /* 0x000000ffff077224 */ /* 0x002fc400078e0008 */
[----:B------:R-:W-:Y:S11]  /*37740*/  IMAD.MOV.U32 R6, RZ, RZ, R9 ;  /* 0x000000ffff067224 */ /* 0x000ff600078e0009 */
[----:B------:R-:W-:Y:S09]  /*37750*/  @!UPT UIADD3 URZ, URZ, URZ, URZ ;  /* 0x0000003f3f3ff290 */ /* 0x000ff2000fffe03f */
[----:B------:R-:W-:Y:S01]  /*37760*/  STL.64 [R1+0x1e0], R20 ;  /* 0x0001e01401007387 */ /* 0x000fe20000100a00 */
[----:B------:R0:W-:Y:S03]  /*37770*/  STL.64 [R1+0x1e8], R22 ;  /* 0x0001e81601007387 */ /* 0x0001e60000100a00 */
[----:B0-----:R-:W2:Y:S01]  /*37780*/  LDL.LU.64 R22, [R1+0x3660] ;  /* 0x0036600001167983 */ /* 0x001ea20000300a00 */
[----:B------:R-:W2:Y:S02]  /*37790*/  LDL.LU.64 R20, [R1+0x3658] ;  /* 0x0036580001147983 */ /* 0x000ea40000300a00 */
[----:B------:R-:W2:Y:S02]  /*377a0*/  LDL.LU.64 R8, [R1+0x3650] ;  /* 0x0036500001087983 */ /* 0x000ea40000300a00 */
        /* <DEDUP_REMOVED lines=9> */
[----:B------:R-:W4:Y:S02]  /*37840*/  LDL.LU.64 R8, [R1+0x3638] ;  /* 0x0036380001087983 */ /* 0x000f240000300a00 */
[----:B----4-:R-:W-:Y:S11]  /*37850*/  HMMA.16816.F32.BF16 R24, R12, R8, R24 ;  /* 0x000000080c18723c */ /* 0x010ff60000041818 */
[----:B------:R-:W-:Y:S11]  /*37860*/  @!UPT UIADD3 URZ, URZ, URZ, URZ ;  /* 0x0000003f3f3ff290 */ /* 0x000ff6000fffe03f */
[----:B------:R-:W-:Y:S01]  /*37870*/  @!UPT UIADD3 URZ, URZ, URZ, URZ ;  /* 0x0000003f3f3ff290 */ /* 0x000fe2000fffe03f */
[----:B------:R0:W-:Y:S01]  /*37880*/  STL.64 [R1+0x1c0], R24 ;  /* 0x0001c01801007387 */ /* 0x0001e20000100a00 */
[----:B------:R-:W-:Y:S03]  /*37890*/  STL.64 [R1+0x1c8], R26 ;  /* 0x0001c81a01007387 */ /* 0x000fe60000100a00 */
[----:B0-----:R-:W4:Y:S01]  /*378a0*/  LDL.LU.64 R24, [R1+0x50] ;  /* 0x0000500001187983 */ /* 0x001f220000300a00 */
[----:B---3--:R-:W-:Y:S02]  /*378b0*/  STL.64 [R1+0x35b8], R10 ;  /* 0x0035b80a01007387 */ /* 0x008fe40000100a00 */
[----:B------:R0:W-:Y:S02]  /*378c0*/  STL.64 [R1+0x35b0], R8 ;  /* 0x0035b00801007387 */ /* 0x0001e40000100a00 */
[----:B0-----:R-:W-:Y:S02]  /*378d0*/  IMAD.MOV.U32 R8, RZ, RZ, R23 ;  /* 0x000000ffff087224 */ /* 0x001fe400078e0017 */
[----:B------:R-:W-:-:S05]  /*378e0*/  IMAD.MOV.U32 R9, RZ, RZ, R22 ;  /* 0x000000ffff097224 */ /* 0x000fca00078e0016 */
[----:B------:R0:W-:Y:S02]  /*378f0*/  STL.64 [R1+0x35d0], R8 ;  /* 0x0035d00801007387 */ /* 0x0001e40000100a00 */
[----:B0-----:R-:W-:Y:S02]  /*37900*/  IMAD.MOV.U32 R8, RZ, RZ, R7 ;  /* 0x000000ffff087224 */ /* 0x001fe400078e0007 */
[----:B------:R-:W-:-:S05]  /*37910*/  IMAD.MOV.U32 R9, RZ, RZ, R6 ;  /* 0x000000ffff097224 */ /* 0x000fca00078e0006 */
[----:B------:R0:W-:Y:S02]  /*37920*/  STL.64 [R1+0x35e8], R8 ;  /* 0x0035e80801007387 */ /* 0x0001e40000100a00 */
[----:B0-----:R-:W-:Y:S02]  /*37930*/  IMAD.MOV.U32 R8, RZ, RZ, R5 ;  /* 0x000000ffff087224 */ /* 0x001fe400078e0005 */
[----:B------:R-:W-:Y:S02]  /*37940*/  IMAD.MOV.U32 R9, RZ, RZ, R4 ;  /* 0x000000ffff097224 */ /* 0x000fe400078e0004 */
[C---:B--2---:R-:W-:Y:S03]  /*37950*/  HMMA.16816.F32.BF16 R4, R12.reuse, R20, R16 ;  /* 0x000000140c04723c */ /* 0x044fe60000041810 */
[----:B------:R0:W-:Y:S04]  /*37960*/  STL.64 [R1+0x3630], R8 ;  /* 0x0036300801007387 */ /* 0x0001e80000100a00 */
[----:B0-----:R-:W4:Y:S01]  /*37970*/  LDL.LU.64 R8, [R1+0x4e0] ;  /* 0x0004e00001087983 */ /* 0x001f220000300a00 */
[----:B------:R-:W4:Y:S11]  /*37980*/  LDL.LU.64 R10, [R1+0x4e8] ;  /* 0x0004e800010a7983 */ /* 0x000f360000300a00 */
[----:B------:R-:W-:Y:S04]  /*37990*/  @!UPT UIADD3 URZ, URZ, URZ, URZ ;  /* 0x0000003f3f3ff290 */ /* 0x000fe8000fffe03f */
[----:B------:R0:W-:Y:S01]  /*379a0*/  STL.64 [R1+0x1b0], R4 ;  /* 0x0001b00401007387 */ /* 0x0001e20000100a00 */
[----:B------:R1:W-:Y:S03]  /*379b0*/  STL.64 [R1+0x1b8], R6 ;  /* 0x0001b80601007387 */ /* 0x0003e60000100a00 */
[----:B0-----:R-:W2:Y:S01]  /*379c0*/  LDL.LU.64 R4, [R1+0x4d0] ;  /* 0x0004d00001047983 */ /* 0x001ea20000300a00 */
[----:B-1----:R-:W2:Y:S02]  /*379d0*/  LDL.LU.64 R6, [R1+0x4d8] ;  /* 0x0004d80001067983 */ /* 0x002ea40000300a00 */
[----:B------:R-:W3:Y:S02]  /*379e0*/  LDL.LU.64 R16, [R1+0x4a0] ;  /* 0x0004a00001107983 */ /* 0x000ee40000300a00 */
[----:B------:R-:W3:Y:S01]  /*379f0*/  LDL.LU.64 R18, [R1+0x4a8] ;  /* 0x0004a80001127983 */ /* 0x000ee20000300a00 */
[----:B------:R0:W-:Y:S04]  /*37a00*/  STL.64 [R1+0x35a8], R20 ;  /* 0x0035a81401007387 */ /* 0x0001e80000100a00 */
[----:B0-----:R-:W2:Y:S01]  /*37a10*/  LDL.LU.64 R20, [R1+0x500] ;  /* 0x0005000001147983 */ /* 0x001ea20000300a00 */
[----:B------:R-:W2:Y:S03]  /*37a20*/  LDL.LU.64 R22, [R1+0x508] ;  /* 0x0005080001167983 */ /* 0x000ea60000300a00 */
[----:B--2---:R-:W-:Y:S01]  /*37a30*/  STL.64 [R1+0x35c8], R22 ;  /* 0x0035c81601007387 */ /* 0x004fe20000100a00 */
[----:B------:R0:W-:Y:S03]  /*37a40*/  STL.64 [R1+0x35c0], R20 ;  /* 0x0035c01401007387 */ /* 0x0001e60000100a00 */
[----:B0-----:R-:W2:Y:S01]  /*37a50*/  LDL.LU.64 R20, [R1+0x520] ;  /* 0x0005200001147983 */ /* 0x001ea20000300a00 */
[----:B------:R-:W2:Y:S01]  /*37a60*/  LDL.LU.64 R22, [R1+0x528] ;  /* 0x0005280001167983 */ /* 0x000ea20000300a00 */
[----:B----4-:R-:W-:Y:S02]  /*37a70*/  HMMA.16816.F32.BF16 R8, R12, R24, R8 ;  /* 0x000000180c08723c */ /* 0x010fe40000041808 */
[----:B--2---:R-:W-:Y:S01]  /*37a80*/  STL.64 [R1+0x35e0], R22 ;  /* 0x0035e01601007387 */ /* 0x004fe20000100a00 */
[----:B------:R0:W-:Y:S03]  /*37a90*/  STL.64 [R1+0x35d8], R20 ;  /* 0x0035d81401007387 */ /* 0x0001e60000100a00 */
[----:B0-----:R-:W2:Y:S01]  /*37aa0*/  LDL.LU.64 R20, [R1+0x560] ;  /* 0x0005600001147983 */ /* 0x001ea20000300a00 */
[----:B------:R-:W4:Y:S03]  /*37ab0*/  LDL.LU.64 R22, [R1+0x568] ;  /* 0x0005680001167983 */ /* 0x000f260000300a00 */
[----:B----4-:R-:W-:Y:S01]  /*37ac0*/  STL.64 [R1+0x35f8], R22 ;  /* 0x0035f81601007387 */ /* 0x010fe20000100a00 */
[----:B--2---:R0:W-:Y:S03]  /*37ad0*/  STL.64 [R1+0x35f0], R20 ;  /* 0x0035f01401007387 */ /* 0x0041e60000100a00 */
[----:B0-----:R-:W2:Y:S01]  /*37ae0*/  LDL.LU.64 R20, [R1+0x5d0] ;  /* 0x0005d00001147983 */ /* 0x001ea20000300a00 */
[----:B------:R-:W2:Y:S08]  /*37af0*/  LDL.LU.64 R22, [R1+0x5d8] ;  /* 0x0005d80001167983 */ /* 0x000eb00000300a00 */
[----:B------:R0:W-:Y:S02]  /*37b00*/  STL.64 [R1+0x1a0], R8 ;  /* 0x0001a00801007387 */ /* 0x0001e40000100a00 */
[----:B------:R1:W-:Y:S01]  /*37b10*/  STL.64 [R1+0x1a8], R10 ;  /* 0x0001a80a01007387 */ /* 0x0003e20000100a00 */
[----:B0-----:R-:W2:Y:S01]  /*37b20*/  LDL.LU.64 R8, [R1+0x3630] ;  /* 0x0036300001087983 */ /* 0x001ea20000300a00 */
[----:B-1----:R-:W-:-:S02]  /*37b30*/  IMAD.MOV.U32 R11, RZ, RZ, R24 ;  /* 0x000000ffff0b7224 */ /* 0x002fc400078e0018 */
[----:B------:R-:W-:Y:S02]  /*37b40*/  IMAD.MOV.U32 R10, RZ, RZ, R25 ;  /* 0x000000ffff0a7224 */ /* 0x000fe400078e0019 */
[----:B------:R-:W4:Y:S01]  /*37b50*/  LDL.LU.64 R26, [R1+0x3628] ;  /* 0x00362800011a7983 */ /* 0x000f220000300a00 */
[----:B------:R-:W2:Y:S02]  /*37b60*/  LDL.LU.64 R24, [R1+0x3620] ;  /* 0x0036200001187983 */ /* 0x000ea40000300a00 */
[C---:B--2---:R-:W-:Y:S11]  /*37b70*/  HMMA.16816.F32.BF16 R4, R12.reuse, R24, R4 ;  /* 0x000000180c04723c */ /* 0x044ff60000041804 */
[----:B------:R-:W-:Y:S11]  /*37b80*/  @!UPT UIADD3 URZ, URZ, URZ, URZ ;  /* 0x0000003f3f3ff290 */ /* 0x000ff6000fffe03f */
[----:B------:R-:W-:Y:S01]  /*37b90*/  @!UPT UIADD3 URZ, URZ, URZ, URZ ;  /* 0x0000003f3f3ff290 */ /* 0x000fe2000fffe03f */
[----:B------:R-:W-:Y:S01]  /*37ba0*/  STL.64 [R1+0x190], R4 ;  /* 0x0001900401007387 */ /* 0x000fe20000100a00 */
[----:B------:R0:W-:Y:S03]  /*37bb0*/  STL.64 [R1+0x198], R6 ;  /* 0x0001980601007387 */ /* 0x0001e60000100a00 */
[----:B0-----:R-:W2:Y:S01]  /*37bc0*/  LDL.LU.64 R6, [R1+0x3618] ;  /* 0x0036180001067983 */ /* 0x001ea20000300a00 */
[----:B------:R-:W3:Y:S02]  /*37bd0*/  LDL.LU.64 R4, [R1+0x3610] ;  /* 0x0036100001047983 */ /* 0x000ee40000300a00 */
[----:B----4-:R-:W-:Y:S02]  /*37be0*/  STL.64 [R1+0x35a0], R26 ;  /* 0x0035a01a01007387 */ /* 0x010fe40000100a00 */
[----:B------:R0:W-:Y:S02]  /*37bf0*/  STL.64 [R1+0x3598], R24 ;  /* 0x0035981801007387 */ /* 0x0001e40000100a00 */
[----:B0-----:R-:W4:Y:S01]  /*37c00*/  LDL.LU.64 R24, [R1+0x220] ;  /* 0x0002200001187983 */ /* 0x001f220000300a00 */
[----:B------:R-:W4:Y:S01]  /*37c10*/  LDL.LU.64 R26, [R1+0x228] ;  /* 0x00022800011a7983 */ /* 0x000f220000300a00 */
[----:B---3--:R-:W-:Y:S02]  /*37c20*/  HMMA.16816.F32.BF16 R12, R12, R4, R16 ;  /* 0x000000040c0c723c */ /* 0x008fe40000041810 */
[----:B------:R-:W3:Y:S01]  /*37c30*/  LDL.LU.64 R18, [R1+0x3608] ;  /* 0x0036080001127983 */ /* 0x000ee20000300a00 */
[----:B------:R-:W3:Y:S11]  /*37c40*/  LDL.LU.64 R16, [R1+0x3600] ;  /* 0x0036000001107983 */ /* 0x000ef60000300a00 */
[----:B------:R-:W-:Y:S09]  /*37c50*/  @!UPT UIADD3 URZ, URZ, URZ, URZ ;  /* 0x0000003f3f3ff290 */ /* 0x000ff2000fffe03f */
[----:B------:R0:W-:Y:S02]  /*37c60*/  STL.64 [R1+0xc0], R12 ;  /* 0x0000c00c01007387 */ /* 0x0001e40000100a00 */
[----:B0-----:R-:W-:Y:S02]  /*37c70*/  IMAD.MOV.U32 R12, RZ, RZ, R11 ;  /* 0x000000ffff0c7224 */ /* 0x001fe400078e000b */
[----:B------:R-:W-:Y:S01]  /*37c80*/  IMAD.MOV.U32 R13, RZ, RZ, R10 ;  /* 0x000000ffff0d7224 */ /* 0x000fe200078e000a */
[----:B------:R-:W-:Y:S01]  /*37c90*/  STL.64 [R1+0xc8], R14 ;  /* 0x0000c80e01007387 */ /* 0x000fe20000100a00 */
[C---:B---3--:R-:W-:Y:S03]  /*37ca0*/  HMMA.16816.F32.BF16 R8, R16.reuse, R8, R20 ;  /* 0x000000081008723c */ /* 0x048fe60000041814 */
[----:B------:R-:W3:Y:S01]  /*37cb0*/  LDL.LU.64 R22, [R1+0x35f8] ;  /* 0x0035f80001167983 */ /* 0x000ee20000300a00 */
[----:B------:R-:W3:Y:S11]  /*37cc0*/  LDL.LU.64 R20, [R1+0x35f0] ;  /* 0x0035f00001147983 */ /* 0x000ef60000300a00 */
[----:B------:R-:W-:Y:S08]  /*37cd0*/  @!UPT UIADD3 URZ, URZ, URZ, URZ ;  /* 0x0000003f3f3ff290 */ /* 0x000ff0000fffe03f */
[----:B------:R0:W-:Y:S01]  /*37ce0*/  STL.64 [R1+0xa0], R8 ;  /* 0x0000a00801007387 */ /* 0x0001e20000100a00 */
[----:B------:R3:W-:Y:S03]  /*37cf0*/  STL.64 [R1+0xa8], R10 ;  /* 0x0000a80a01007387 */ /* 0x0007e60000100a00 */
[----:B0-----:R-:W3:Y:S02]  /*37d00*/  LDL.LU.64 R8, [R1+0x35e8] ;  /* 0x0035e80001087983 */ /* 0x001ee40000300a00 */
[C---:B---3--:R-:W-:Y:S02]  /*37d10*/  HMMA.16816.F32.BF16 R8, R16.reuse, R8, R20 ;  /* 0x000000081008723c */ /* 0x048fe40000041814 */
[----:B------:R-:W3:Y:S01]  /*37d20*/  LDL.LU.64 R22, [R1+0x35e0] ;  /* 0x0035e00001167983 */ /* 0x000ee20000300a00 */
[----:B------:R-:W3:Y:S11]  /*37d30*/  LDL.LU.64 R20, [R1+0x35d8] ;  /* 0x0035d80001147983 */ /* 0x000ef60000300a00 */
[----:B------:R-:W-:Y:S09]  /*37d40*/  @!UPT UIADD3 URZ, URZ, URZ, URZ ;  /* 0x0000003f3f3ff290 */ /* 0x000ff2000fffe03f */
[----:B------:R0:W-:Y:S01]  /*37d50*/  STL.64 [R1+0x90], R8 ;  /* 0x0000900801007387 */ /* 0x0001e20000100a00 */
[----:B------:R3:W-:Y:S03]  /*37d60*/  STL.64 [R1+0x98], R10 ;  /* 0x0000980a01007387 */ /* 0x0007e60000100a00 */
[----:B0-----:R-:W3:Y:S02]  /*37d70*/  LDL.LU.64 R8, [R1+0x35d0] ;  /* 0x0035d00001087983 */ /* 0x001ee40000300a00 */
[C---:B---3--:R-:W-:Y:S02]  /*37d80*/  HMMA.16816.F32.BF16 R8, R16.reuse, R8, R20 ;  /* 0x000000081008723c */ /* 0x048fe40000041814 */
[----:B------:R-:W3:Y:S01]  /*37d90*/  LDL.LU.64 R22, [R1+0x35c8] ;  /* 0x0035c80001167983 */ /* 0x000ee20000300a00 */
[----:B------:R-:W3:Y:S11]  /*37da0*/  LDL.LU.64 R20, [R1+0x35c0] ;  /* 0x0035c00001147983 */ /* 0x000ef60000300a00 */
[----:B------:R-:W-:Y:S09]  /*37db0*/  @!UPT UIADD3 URZ, URZ, URZ, URZ ;  /* 0x0000003f3f3ff290 */ /* 0x000ff2000fffe03f */
[----:B------:R-:W-:Y:S01]  /*37dc0*/  STL.64 [R1+0x80], R8 ;  /* 0x0000800801007387 */ /* 0x000fe20000100a00 */
[----:B------:R0:W-:Y:S03]  /*37dd0*/  STL.64 [R1+0x88], R10 ;  /* 0x0000880a01007387 */ /* 0x0001e60000100a00 */
[----:B0-----:R-:W2:Y:S01]  /*37de0*/  LDL.LU.64 R10, [R1+0x35b8] ;  /* 0x0035b800010a7983 */ /* 0x001ea20000300a00 */
[----:B------:R-:W3:Y:S02]  /*37df0*/  LDL.LU.64 R8, [R1+0x35b0] ;  /* 0x0035b00001087983 */ /* 0x000ee40000300a00 */
[C---:B---3--:R-:W-:Y:S11]  /*37e00*/  HMMA.16816.F32.BF16 R20, R16.reuse, R8, R20 ;  /* 0x000000081014723c */ /* 0x048ff60000041814 */
[----:B------:R-:W-:Y:S11]  /*37e10*/  @!UPT UIADD3 URZ, URZ, URZ, URZ ;  /* 0x0000003f3f3ff290 */ /* 0x000ff6000fffe03f */
[----:B------:R-:W-:Y:S01]  /*37e20*/  @!UPT UIADD3 URZ, URZ, URZ, URZ ;  /* 0x0000003f3f3ff290 */ /* 0x000fe2000fffe03f */
[----:B------:R0:W-:Y:S01]  /*37e30*/  STL.64 [R1+0x40], R20 ;  /* 0x0000401401007387 */ /* 0x0001e20000100a00 */
[----:B------:R4:W-:Y:S03]  /*37e40*/  STL.64 [R1+0x48], R22 ;  /* 0x0000481601007387 */ /* 0x0009e60000100a00 */
[----:B0-----:R-:W4:Y:S02]  /*37e50*/  LDL.LU.64 R20, [R1+0x35a8] ;  /* 0x0035a80001147983 */ /* 0x001f240000300a00 */
[C---:B----4-:R-:W-:Y:S02]  /*37e60*/  HMMA.16816.F32.BF16 R20, R16.reuse, R20, R24 ;  /* 0x000000141014723c */ /* 0x050fe40000041818 */
[----:B------:R-:W3:Y:S01]  /*37e70*/  LDL.LU.64 R26, [R1+0x35a0] ;  /* 0x0035a000011a7983 */ /* 0x000ee20000300a00 */
[----:B------:R-:W4:Y:S11]  /*37e80*/  LDL.LU.64 R24, [R1+0x3598] ;  /* 0x0035980001187983 */ /* 0x000f360000300a00 */
[----:B------:R-:W-:Y:S09]  /*37e90*/  @!UPT UIADD3 URZ, URZ, URZ, URZ ;  /* 0x0000003f3f3ff290 */ /* 0x000ff2000fffe03f */
[----:B------:R-:W-:Y:S01]  /*37ea0*/  STL.64 [R1+0x220], R20 ;  /* 0x0002201401007387 */ /* 0x000fe20000100a00 */
[----:B------:R0:W-:Y:S03]  /*37eb0*/  STL.64 [R1+0x228], R22 ;  /* 0x0002281601007387 */ /* 0x0001e60000100a00 */
[----:B0-----:R-:W2:Y:S01]  /*37ec0*/  LDL.LU.64 R22, [R1+0x3590] ;  /* 0x0035900001167983 */ /* 0x001ea20000300a00 */
[----:B------:R-:W2:Y:S02]  /*37ed0*/  LDL.LU.64 R20, [R1+0x3588] ;  /* 0x0035880001147983 */ /* 0x000ea40000300a00 */
[C---:B--2---:R-:W-:Y:S01]  /*37ee0*/  HMMA.16816.F32.BF16 R12, R16.reuse, R12, R20 ;  /* 0x0000000c100c723c */ /* 0x044fe20000041814 */
[----:B------:R-:W4:Y:S01]  /*37ef0*/  LDL.LU.64 R22, [R1+0x3580] ;  /* 0x0035800001167983 */ /* 0x000f220000300a00 */
[----:B------:R-:W4:Y:S11]  /*37f00*/  LDL.LU.64 R20, [R1+0x3578] ;  /* 0x0035780001147983 */ /* 0x000f360000300a00 */
[----:B------:R-:W-:Y:S10]  /*37f10*/  @!UPT UIADD3 URZ, URZ, URZ, URZ ;  /* 0x0000003f3f3ff290 */ /* 0x000ff4000fffe03f */
[----:B------:R-:W-:Y:S01]  /*37f20*/  STL.64 [R1+0x330], R12 ;  /* 0x0003300c01007387 */ /* 0x000fe20000100a00 */
[----:B------:R-:W-:Y:S02]  /*37f30*/  STL.64 [R1+0x338], R14 ;  /* 0x0003380e01007387 */ /* 0x000fe40000100a00 */
[----:B---3--:R0:W-:Y:S02]  /*37f40*/  STL.64 [R1+0x34d8], R26 ;  /* 0x0034d81a01007387 */ /* 0x0081e40000100a00 */
[----:B0-----:R-:W2:Y:S01]  /*37f50*/  LDL.64 R26, [R1+0x58] ;  /* 0x00005800011a7983 */ /* 0x001ea20000100a00 */
[----:B----4-:R-:W-:Y:S11]  /*37f60*/  HMMA.16816.F32.BF16 R12, R16, R24, R20 ;  /* 0x00000018100c723c */ /* 0x010ff60000041814 */
[----:B------:R-:W-:Y:S11]  /*37f70*/  @!UPT UIADD3 URZ, URZ, URZ, URZ ;  /* 0x0000003f3f3ff290 */ /* 0x000ff6000fffe03f */
[----:B------:R-:W-:Y:S01]  /*37f80*/  @!UPT UIADD3 URZ, URZ, URZ, URZ ;  /* 0x0000003f3f3ff290 */ /* 0x000fe2000fffe03f */
[----:B------:R-:W-:Y:S01]  /*37f90*/  STL.64 [R1+0x450], R12 ;  /* 0x0004500c01007387 */ /* 0x000fe20000100a00 */
[----:B------:R-:W-:Y:S03]  /*37fa0*/  STL.64 [R1+0x458], R14 ;  /* 0x0004580e01007387 */ /* 0x000fe60000100a00 */
[----:B--2---:R0:W-:Y:S01]  /*37fb0*/  STL.64 [R1+0x34e0], R26 ;  /* 0x0034e01a01007387 */ /* 0x0041e20000100a00 */
[----:B------:R-:W2:Y:S02]  /*37fc0*/  LDL.LU R24, [R1+0x2e0] ;  /* 0x0002e00001187983 */ /* 0x000ea40000300800 */
[----:B------:R-:W2:Y:S01]  /*37fd0*/  LDL.LU R25, [R1+0x2e4] ;  /* 0x0002e40001197983 */ /* 0x000ea20000300800 */
[----:B0-----:R-:W3:Y:S01]  /*37fe0*/  LDL.LU R26, [R1+0x2e8] ;  /* 0x0002e800011a7983 */ /* 0x001ee20000300800 */
[----:B------:R-:W3:Y:S03]  /*37ff0*/  LDL.LU R27, [R1+0x2ec] ;  /* 0x0002ec00011b7983 */ /* 0x000ee60000300800 */
[----:B---3--:R-:W-:Y:S01]  /*38000*/  STL.64 [R1+0x34f0], R26 ;  /* 0x0034f01a01007387 */ /* 0x008fe20000100a00 */
[----:B--2---:R0:W-:Y:S03]  /*38010*/  STL.64 [R1+0x34e8], R24 ;  /* 0x0034e81801007387 */ /* 0x0041e60000100a00 */
[----:B0-----:R-:W2:Y:S01]  /*38020*/  LDL.LU R24, [R1+0x2f0] ;  /* 0x0002f00001187983 */ /* 0x001ea20000300800 */
[----:B------:R-:W2:Y:S02]  /*38030*/  LDL.LU R25, [R1+0x2f4] ;  /* 0x0002f40001197983 */ /* 0x000ea40000300800 */
[----:B------:R-:W3:Y:S02]  /*38040*/  LDL.LU R26, [R1+0x2f8] ;  /* 0x0002f800011a7983 */ /* 0x000ee40000300800 */
[----:B------:R-:W3:Y:S01]  /*38050*/  LDL.LU R27, [R1+0x2fc] ;  /* 0x0002fc00011b7983 */ /* 0x000ee20000300800 */
[----:B------:R-:W4:Y:S01]  /*38060*/  LDL.LU.64 R20, [R1+0x460] ;  /* 0x0004600001147983 */ /* 0x000f220000300a00 */
[----:B------:R-:W4:Y:S03]  /*38070*/  LDL.LU.64 R22, [R1+0x468] ;  /* 0x0004680001167983 */ /* 0x000f260000300a00 */
[----:B---3--:R-:W-:Y:S01]  /*38080*/  STL.64 [R1+0x3500], R26 ;  /* 0x0035001a01007387 */ /* 0x008fe20000100a00 */
[----:B--2---:R0:W-:Y:S03]  /*38090*/  STL.64 [R1+0x34f8], R24 ;  /* 0x0034f81801007387 */ /* 0x0041e60000100a00 */
[----:B0-----:R-:W2:Y:S01]  /*380a0*/  LDL.LU R24, [R1+0x300] ;  /* 0x0003000001187983 */ /* 0x001ea20000300800 */
[----:B------:R-:W2:Y:S02]  /*380b0*/  LDL.LU R25, [R1+0x304] ;  /* 0x0003040001197983 */ /* 0x000ea40000300800 */
[----:B------:R-:W3:Y:S02]  /*380c0*/  LDL.LU R26, [R1+0x308] ;  /* 0x00030800011a7983 */ /* 0x000ee40000300800 */
[----:B------:R-:W3:Y:S02]  /*380d0*/  LDL.LU R27, [R1+0x30c] ;  /* 0x00030c00011b7983 */ /* 0x000ee40000300800 */
[----:B---3--:R0:W-:Y:S01]  /*380e0*/  STL.64 [R1+0x3520], R26 ;  /* 0x0035201a01007387 */ /* 0x0081e20000100a00 */
[----:B--2---:R-:W-:Y:S03]  /*380f0*/  STL.64 [R1+0x3518], R24 ;  /* 0x0035181801007387 */ /* 0x004fe60000100a00 */
[----:B0-----:R-:W2:Y:S01]  /*38100*/  LDL.64 R26, [R1+0x18] ;  /* 0x00001800011a7983 */ /* 0x001ea20000100a00 */
[----:B------:R-:W-:-:S02]  /*38110*/  IMAD.MOV.U32 R12, RZ, RZ, R11 ;  /* 0x000000ffff0c7224 */ /* 0x000fc400078e000b */
[----:B------:R-:W-:Y:S01]  /*38120*/  IMAD.MOV.U32 R14, RZ, RZ, R0 ;  /* 0x000000ffff0e7224 */ /* 0x000fe200078e0000 */
[----:B--2---:R0:W-:Y:S04]  /*38130*/  STL.64 [R1+0x3530], R26 ;  /* 0x0035301a01007387 */ /* 0x0041e80000100a00 */
[----:B0-----:R-:W2:Y:S01]  /*38140*/  LDL.64 R26, [R1+0x28] ;  /* 0x00002800011a7983 */ /* 0x001ea20000100a00 */
[----:B------:R-:W3:Y:S02]  /*38150*/  LDL.LU R11, [R1+0x3574] ;  /* 0x00357400010b7983 */ /* 0x000ee40000300800 */
[----:B------:R-:W2:Y:S02]  /*38160*/  LDL.LU R13, [R1+0x214] ;  /* 0x00021400010d7983 */ /* 0x000ea40000300800 */
[----:B------:R-:W2:Y:S01]  /*38170*/  LDL.LU R0, [R1+0x3570] ;  /* 0x0035700001007983 */ /* 0x000ea20000300800 */
[----:B------:R-:W2:Y:S04]  /*38180*/  LDL.LU R15, [R1+0x21c] ;  /* 0x00021c00010f7983 */ /* 0x000ea80000300800 */
[----:B--2---:R-:W-:Y:S01]  /*38190*/  STL.64 [R1+0x34d0], R14 ;  /* 0x0034d00e01007387 */ /* 0x004fe20000100a00 */
[----:B------:R0:W-:Y:S02]  /*381a0*/  STL.64 [R1+0x34c8], R12 ;  /* 0x0034c80c01007387 */ /* 0x0001e40000100a00 */
[----:B0-----:R-:W-:-:S02]  /*381b0*/  IMAD.MOV.U32 R12, RZ, RZ, R10 ;  /* 0x000000ffff0c7224 */ /* 0x001fc400078e000a */
[----:B---3--:R-:W-:Y:S01]  /*381c0*/  IMAD.MOV.U32 R13, RZ, RZ, R11 ;  /* 0x000000ffff0d7224 */ /* 0x008fe200078e000b */
[----:B------:R-:W2:Y:S01]  /*381d0*/  LDL.LU R10, [R1+0x356c] ;  /* 0x00356c00010a7983 */ /* 0x000ea20000300800 */
[----:B------:R-:W3:Y:S02]  /*381e0*/  LDL.LU R11, [R1+0x3568] ;  /* 0x00356800010b7983 */ /* 0x000ee40000300800 */
[----:B------:R-:W2:Y:S02]  /*381f0*/  LDL.LU R14, [R1+0x2c8] ;  /* 0x0002c800010e7983 */ /* 0x000ea40000300800 */
[----:B------:R-:W-:-:S05]  /*38200*/  IMAD.MOV.U32 R15, RZ, RZ, R0 ;  /* 0x000000ffff0f7224 */ /* 0x000fca00078e0000 */
[----:B--2---:R0:W-:Y:S01]  /*38210*/  STL.64 [R1+0x3510], R14 ;  /* 0x0035100e01007387 */ /* 0x0041e20000100a00 */
[----:B------:R1:W-:Y:S03]  /*38220*/  STL.64 [R1+0x3508], R12 ;  /* 0x0035080c01007387 */ /* 0x0003e60000100a00 */
[----:B0-----:R-:W2:Y:S01]  /*38230*/  LDL.64 R14, [R1+0x8] ;  /* 0x00000800010e7983 */ /* 0x001ea20000100a00 */
[----:B-1----:R-:W-:-:S03]  /*38240*/  IMAD.MOV.U32 R13, RZ, RZ, R10 ;  /* 0x000000ffff0d7224 */ /* 0x002fc600078e000a */
[----:B--2---:R3:W-:Y:S01]  /*38250*/  STL.64 [R1+0x3528], R14 ;  /* 0x0035280e01007387 */ /* 0x0047e20000100a00 */
[----:B------:R-:W2:Y:S02]  /*38260*/  LDL.LU R12, [R1+0x310] ;  /* 0x00031000010c7983 */ /* 0x000ea40000300800 */
[----:B------:R-:W2:Y:S02]  /*38270*/  LDL.LU R10, [R1+0x3564] ;  /* 0x00356400010a7983 */ /* 0x000ea40000300800 */
[----:B---3--:R-:W-:Y:S02]  /*38280*/  IMAD.MOV.U32 R14, RZ, RZ, R11 ;  /* 0x000000ffff0e7224 */ /* 0x008fe400078e000b */
[----:B------:R-:W3:Y:S01]  /*38290*/  LDL.LU R11, [R1+0x3560] ;  /* 0x00356000010b7983 */ /* 0x000ee20000300800 */
[----:B------:R-:W2:Y:S01]  /*382a0*/  LDL.LU R15, [R1+0x31c] ;  /* 0x00031c00010f7983 */ /* 0x000ea20000300800 */
[----:B----4-:R-:W-:Y:S02]  /*382b0*/  HMMA.16816.F32.BF16 R16, R16, R4, R20 ;  /* 0x000000041010723c */ /* 0x010fe40000041814 */
[----:B--2---:R0:W-:Y:S01]  /*382c0*/  STL.64 [R1+0x3540], R14 ;  /* 0x0035400e01007387 */ /* 0x0041e20000100a00 */
[----:B------:R1:W-:Y:S02]  /*382d0*/  STL.64 [R1+0x3538], R12 ;  /* 0x0035380c01007387 */ /* 0x0003e40000100a00 */
[----:B0-----:R-:W-:Y:S01]  /*382e0*/  IMAD.MOV.U32 R14, RZ, RZ, R10 ;  /* 0x000000ffff0e7224 */ /* 0x001fe200078e000a */
[----:B-1----:R-:W2:Y:S01]  /*382f0*/  LDL.LU R12, [R1+0x320] ;  /* 0x00032000010c7983 */ /* 0x002ea20000300800 */
[----:B------:R-:W2:Y:S02]  /*38300*/  LDL.LU R13, [R1+0x324] ;  /* 0x00032400010d7983 */ /* 0x000ea40000300800 */
[----:B------:R-:W4:Y:S02]  /*38310*/  LDL.LU R10, [R1+0x355c] ;  /* 0x00355c00010a7983 */ /* 0x000f240000300800 */
[----:B---3--:R-:W-:-:S02]  /*38320*/  IMAD.MOV.U32 R15, RZ, RZ, R11 ;  /* 0x000000ffff0f7224 */ /* 0x008fc400078e000b */
[----:B------:R-:W4:Y:S01]  /*38330*/  LDL.LU R11, [R1+0x3558] ;  /* 0x00355800010b7983 */ /* 0x000f220000300800 */
[----:B------:R-:W2:Y:S02]  /*38340*/  LDL.LU.64 R22, [R1+0x3550] ;  /* 0x0035500001167983 */ /* 0x000ea40000300a00 */
[----:B------:R-:W2:Y:S07]  /*38350*/  LDL.LU.64 R20, [R1+0x3548] ;  /* 0x0035480001147983 */ /* 0x000eae0000300a00 */
[----:B------:R-:W-:Y:S01]  /*38360*/  STL.64 [R1+0x460], R16 ;  /* 0x0004601001007387 */ /* 0x000fe20000100a00 */
[----:B------:R0:W-:Y:S01]  /*38370*/  STL [R1+0x468], R18 ;  /* 0x0004681201007387 */ /* 0x0001e20000100800 */
[----:B------:R-:W-:-:S02]  /*38380*/  IMAD.MOV.U32 R8, RZ, RZ, R19 ;  /* 0x000000ffff087224 */ /* 0x000fc400078e0013 */
[----:B------:R-:W-:Y:S02]  /*38390*/  IMAD.MOV.U32 R28, RZ, RZ, R26 ;  /* 0x000000ffff1c7224 */ /* 0x000fe400078e001a */
[----:B------:R-:W-:Y:S01]  /*383a0*/  IMAD.MOV.U32 R29, RZ, RZ, R27 ;  /* 0x000000ffff1d7224 */ /* 0x000fe200078e001b */
[----:B0-----:R-:W3:Y:S01]  /*383b0*/  LDL.64 R18, [R1+0x38] ;  /* 0x0000380001127983 */ /* 0x001ee20000100a00 */
[C---:B--2---:R-:W-:Y:S11]  /*383c0*/  HMMA.16816.F32.BF16 R12, R20.reuse, R26, R12 ;  /* 0x0000001a140c723c */ /* 0x044ff6000004180c */
[----:B------:R-:W-:Y:S11]  /*383d0*/  @!UPT UIADD3 URZ, URZ, URZ, URZ ;  /* 0x0000003f3f3ff290 */ /* 0x000ff6000fffe03f */
[----:B------:R-:W-:Y:S01]  /*383e0*/  @!UPT UIADD3 URZ, URZ, URZ, URZ ;  /* 0x0000003f3f3ff290 */ /* 0x000fe2000fffe03f */
[----:B------:R-:W-:Y:S01]  /*383f0*/  STL.64 [R1+0x320], R12 ;  /* 0x0003200c01007387 */ /* 0x000fe20000100a00 */
[----:B------:R0:W-:Y:S03]  /*38400*/  STL.64 [R1+0x328], R14 ;  /* 0x0003280e01007387 */ /* 0x0001e60000100a00 */
[----:B0-----:R-:W2:Y:S01]  /*38410*/  LDL.LU.64 R14, [R1+0x3540] ;  /* 0x00354000010e7983 */ /* 0x001ea20000300a00 */
[----:B------:R-:W2:Y:S02]  /*38420*/  LDL.LU.64 R12, [R1+0x3538] ;  /* 0x00353800010c7983 */ /* 0x000ea40000300a00 */
[----:B------:R-:W2:Y:S02]  /*38430*/  LDL.LU.64 R26, [R1+0x3530] ;  /* 0x00353000011a7983 */ /* 0x000ea40000300a00 */
[----:B--2---:R-:W-:Y:S01]  /*38440*/  HMMA.16816.F32.BF16 R12, R20, R26, R12 ;  /* 0x0000001a140c723c */ /* 0x004fe2000004180c */
[----:B------:R-:W-:-:S02]  /*38450*/  IMAD.MOV.U32 R5, RZ, RZ, R26 ;  /* 0x000000ffff057224 */ /* 0x000fc400078e001a */
[----:B------:R-:W-:Y:S11]  /*38460*/  IMAD.MOV.U32 R4, RZ, RZ, R27 ;  /* 0x000000ffff047224 */ /* 0x000ff600078e001b */
[----:B------:R-:W-:Y:S09]  /*38470*/  @!UPT UIADD3 URZ, URZ, URZ, URZ ;  /* 0x0000003f3f3ff290 */ /* 0x000ff2000fffe03f */
[----:B------:R-:W-:Y:S01]  /*38480*/  STL.64 [R1+0x310], R12 ;  /* 0x0003100c01007387 */ /* 0x000fe20000100a00 */
[----:B------:R0:W-:Y:S03]  /*38490*/  STL.64 [R1+0x318], R14 ;  /* 0x0003180e01007387 */ /* 0x0001e60000100a00 */
[----:B0-----:R-:W2:Y:S01]  /*384a0*/  LDL.LU.64 R14, [R1+0x3528] ;  /* 0x00352800010e7983 */ /* 0x001ea20000300a00 */
[----:B------:R-:W2:Y:S02]  /*384b0*/  LDL.LU.64 R26, [R1+0x3520] ;  /* 0x00352000011a7983 */ /* 0x000ea40000300a00 */
[----:B------:R-:W2:Y:S02]  /*384c0*/  LDL.LU.64 R24, [R1+0x3518] ;  /* 0x0035180001187983 */ /* 0x000ea40000300a00 */
[----:B--2---:R-:W-:Y:S01]  /*384d0*/  HMMA.16816.F32.BF16 R24, R20, R14, R24 ;  /* 0x0000000e1418723c */ /* 0x004fe20000041818 */
[----:B------:R-:W-:-:S02]  /*384e0*/  IMAD.MOV.U32 R17, RZ, RZ, R14 ;  /* 0x000000ffff117224 */ /* 0x000fc400078e000e */
[----:B------:R-:W-:Y:S02]  /*384f0*/  IMAD.MOV.U32 R16, RZ, RZ, R15 ;  /* 0x000000ffff107224 */ /* 0x000fe400078e000f */
[----:B------:R-:W2:Y:S01]  /*38500*/  LDL.LU.64 R14, [R1+0x3510] ;  /* 0x00351000010e7983 */ /* 0x000ea20000300a00 */
[----:B------:R-:W2:Y:S11]  /*38510*/  LDL.LU.64 R12, [R1+0x3508] ;  /* 0x00350800010c7983 */ /* 0x000eb60000300a00 */
[----:B------:R-:W-:Y:S06]  /*38520*/  @!UPT UIADD3 URZ, URZ, URZ, URZ ;  /* 0x0000003f3f3ff290 */ /* 0x000fec000fffe03f */
[----:B------:R-:W-:Y:S01]  /*38530*/  STL.64 [R1+0x300], R24 ;  /* 0x0003001801007387 */ /* 0x000fe20000100a00 */
[----:B------:R0:W-:Y:S02]  /*38540*/  STL [R1+0x308], R26 ;  /* 0x0003081a01007387 */ /* 0x0001e40000100800 */
[----:B------:R-:W-:Y:S02]  /*38550*/  IMAD.MOV.U32 R0, RZ, RZ, R27 ;  /* 0x000000ffff007224 */ /* 0x000fe400078e001b */
[----:B0-----:R-:W4:Y:S01]  /*38560*/  LDL.LU.64 R26, [R1+0x3500] ;  /* 0x00350000011a7983 */ /* 0x001f220000300a00 */
[----:B------:R-:W4:Y:S02]  /*38570*/  LDL.LU.64 R24, [R1+0x34f8] ;  /* 0x0034f80001187983 */ /* 0x000f240000300a00 */
[----:B------:R-:W-:Y:S01]  /*38580*/  STL [R1+0x32a4], R0 ;  /* 0x0032a40001007387 */ /* 0x000fe20000100800 */
[C---:B----4-:R-:W-:Y:S11]  /*38590*/  HMMA.16816.F32.BF16 R24, R20.reuse, R10, R24 ;  /* 0x0000000a1418723c */ /* 0x050ff60000041818 */
[----:B------:R-:W-:Y:S11]  /*385a0*/  @!UPT UIADD3 URZ, URZ, URZ, URZ ;  /* 0x0000003f3f3ff290 */ /* 0x000ff6000fffe03f */
[----:B------:R-:W-:Y:S01]  /*385b0*/  @!UPT UIADD3 URZ, URZ, URZ, URZ ;  /* 0x0000003f3f3ff290 */ /* 0x000fe2000fffe03f */
[----:B------:R-:W-:Y:S01]  /*385c0*/  STL.64 [R1+0x2f0], R24 ;  /* 0x0002f01801007387 */ /* 0x000fe20000100a00 */
[----:B------:R0:W-:Y:S03]  /*385d0*/  STL.64 [R1+0x2f8], R26 ;  /* 0x0002f81a01007387 */ /* 0x0001e60000100a00 */
[----:B0-----:R-:W3:Y:S01]  /*385e0*/  LDL.LU.64 R26, [R1+0x34f0] ;  /* 0x0034f000011a7983 */ /* 0x001ee20000300a00 */
[----:B------:R-:W3:Y:S02]  /*385f0*/  LDL.LU.64 R24, [R1+0x34e8] ;  /* 0x0034e80001187983 */ /* 0x000ee40000300a00 */
[----:B------:R-:W-:Y:S02]  /*38600*/  STL.64 [R1+0x3498], R10 ;  /* 0x0034980a01007387 */ /* 0x000fe40000100a00 */
[----:B------:R0:W-:Y:S02]  /*38610*/  STL [R1+0x3490], R8 ;  /* 0x0034900801007387 */ /* 0x0001e40000100800 */
[----:B0-----:R-:W4:Y:S01]  /*38620*/  LDL.LU R8, [R1+0x2d0] ;  /* 0x0002d00001087983 */ /* 0x001f220000300800 */
[----:B------:R-:W4:Y:S02]  /*38630*/  LDL.LU R9, [R1+0x2d4] ;  /* 0x0002d40001097983 */ /* 0x000f240000300800 */
[----:B------:R-:W4:Y:S02]  /*38640*/  LDL.LU R10, [R1+0x2d8] ;  /* 0x0002d800010a7983 */ /* 0x000f240000300800 */
[----:B------:R-:W4:Y:S01]  /*38650*/  LDL.LU R11, [R1+0x2dc] ;  /* 0x0002dc00010b7983 */ /* 0x000f220000300800 */
[C---:B---3--:R-:W-:Y:S11]  /*38660*/  HMMA.16816.F32.BF16 R24, R20.reuse, R18, R24 ;  /* 0x000000121418723c */ /* 0x048ff60000041818 */
[----:B------:R-:W-:Y:S11]  /*38670*/  @!UPT UIADD3 URZ, URZ, URZ, URZ ;  /* 0x0000003f3f3ff290 */ /* 0x000ff6000fffe03f */
[----:B------:R-:W-:Y:S01]  /*38680*/  @!UPT UIADD3 URZ, URZ, URZ, URZ ;  /* 0x0000003f3f3ff290 */ /* 0x000fe2000fffe03f */
[----:B------:R-:W-:Y:S01]  /*38690*/  STL.64 [R1+0x2e0], R24 ;  /* 0x0002e01801007387 */ /* 0x000fe20000100a00 */
[----:B------:R0:W-:Y:S03]  /*386a0*/  STL.64 [R1+0x2e8], R26 ;  /* 0x0002e81a01007387 */ /* 0x0001e60000100a00 */
[----:B0-----:R-:W4:Y:S01]  /*386b0*/  LDL.LU.64 R26, [R1+0x34e0] ;  /* 0x0034e000011a7983 */ /* 0x001f220000300a00 */
[----:B------:R-:W-:Y:S01]  /*386c0*/  STL.64 [R1+0x3488], R18 ;  /* 0x0034881201007387 */ /* 0x000fe20000100a00 */
[C---:B----4-:R-:W-:Y:S01]  /*386d0*/  HMMA.16816.F32.BF16 R8, R20.reuse, R26, R8 ;  /* 0x0000001a1408723c */ /* 0x050fe20000041808 */
[----:B------:R-:W-:Y:S11]  /*386e0*/  IMAD.MOV.U32 R0, RZ, RZ, R27 ;  /* 0x000000ffff007224 */ /* 0x000ff600078e001b */
[----:B------:R-:W-:Y:S11]  /*386f0*/  @!UPT UIADD3 URZ, URZ, URZ, URZ ;  /* 0x0000003f3f3ff290 */ /* 0x000ff6000fffe03f */
[----:B------:R0:W-:Y:S01]  /*38700*/  STL.64 [R1+0x2d0], R8 ;  /* 0x0002d00801007387 */ /* 0x0001e20000100a00 */
[----:B------:R-:W-:Y:S02]  /*38710*/  STL.64 [R1+0x2d8], R10 ;  /* 0x0002d80a01007387 */ /* 0x000fe40000100a00 */
[----:B0-----:R-:W-:Y:S02]  /*38720*/  IMAD.MOV.U32 R8, RZ, RZ, R26 ;  /* 0x000000ffff087224 */ /* 0x001fe400078e001a */
[----:B------:R-:W2:Y:S02]  /*38730*/  LDL.LU.64 R26, [R1+0x34d8] ;  /* 0x0034d800011a7983 */ /* 0x000ea40000300a00 */
[C---:B--2---:R-:W-:Y:S11]  /*38740*/  HMMA.16816.F32.BF16 R12, R20.reuse, R26, R12 ;  /* 0x0000001a140c723c */ /* 0x044ff6000004180c */
[----:B------:R-:W-:Y:S11]  /*38750*/  @!UPT UIADD3 URZ, URZ, URZ, URZ ;  /* 0x0000003f3f3ff290 */ /* 0x000ff6000fffe03f */
[----:B------:R-:W-:Y:S01]  /*38760*/  @!UPT UIADD3 URZ, URZ, URZ, URZ ;  /* 0x0000003f3f3ff290 */ /* 0x000fe2000fffe03f */
[----:B------:R-:W-:Y:S01]  /*38770*/  STL.64 [R1+0x2c0], R12 ;  /* 0x0002c00c01007387 */ /* 0x000fe20000100a00 */
[----:B------:R0:W-:Y:S03]  /*38780*/  STL.64 [R1+0x2c8], R14 ;  /* 0x0002c80e01007387 */ /* 0x0001e60000100a00 */
[----:B0-----:R-:W2:Y:S01]  /*38790*/  LDL.LU.64 R14, [R1+0x34d0] ;  /* 0x0034d000010e7983 */ /* 0x001ea20000300a00 */
[----:B------:R-:W2:Y:S02]  /*387a0*/  LDL.LU.64 R12, [R1+0x34c8] ;  /* 0x0034c800010c7983 */ /* 0x000ea40000300a00 */
[----:B------:R-:W-:Y:S02]  /*387b0*/  IMAD.MOV.U32 R10, RZ, RZ, R26 ;  /* 0x000000ffff0a7224 */ /* 0x000fe400078e001a */
[----:B------:R-:W-:Y:S02]  /*387c0*/  IMAD.MOV.U32 R9, RZ, RZ, R27 ;  /* 0x000000ffff097224 */ /* 0x000fe400078e001b */
[----:B------:R-:W3:Y:S01]  /*387d0*/  LDL.LU.64 R26, [R1+0x34c0] ;  /* 0x0034c000011a7983 */ /* 0x000ee20000300a00 */
[----:B------:R-:W3:Y:S02]  /*387e0*/  LDL.LU.64 R24, [R1+0x34b8] ;  /* 0x0034b80001187983 */ /* 0x000ee40000300a00 */
[----:B------:R-:W-:Y:S02]  /*387f0*/  STL [R1+0x34a8], R10 ;  /* 0x0034a80a01007387 */ /* 0x000fe40000100800 */
[----:B------:R0:W-:Y:S02]  /*38800*/  STL.64 [R1+0x34a0], R8 ;  /* 0x0034a00801007387 */ /* 0x0001e40000100a00 */
[----:B------:R-:W-:Y:S01]  /*38810*/  IMAD.MOV.U32 R11, RZ, RZ, R2 ;  /* 0x000000ffff0b7224 */ /* 0x000fe200078e0002 */
[----:B0-----:R-:W3:Y:S01]  /*38820*/  LDL.LU R8, [R1+0x180] ;  /* 0x0001800001087983 */ /* 0x001ee20000300800 */
[----:B------:R-:W3:Y:S01]  /*38830*/  LDL.LU R9, [R1+0x184] ;  /* 0x0001840001097983 */ /* 0x000ee20000300800 */
[----:B--2---:R-:W-:Y:S11]  /*38840*/  HMMA.16816.F32.BF16 R12, R20, R6, R12 ;  /* 0x00000006140c723c */ /* 0x004ff6000004180c */
[----:B------:R-:W-:Y:S11]  /*38850*/  @!UPT UIADD3 URZ, URZ, URZ, URZ ;  /* 0x0000003f3f3ff290 */ /* 0x000ff6000fffe03f */
[----:B------:R-:W-:Y:S01]  /*38860*/  @!UPT UIADD3 URZ, URZ, URZ, URZ ;  /* 0x0000003f3f3ff290 */ /* 0x000fe2000fffe03f */
[----:B------:R0:W-:Y:S01]  /*38870*/  STL.64 [R1+0x210], R12 ;  /* 0x0002100c01007387 */ /* 0x0001e20000100a00 */
[----:B------:R-:W-:Y:S02]  /*38880*/  IMAD.MOV.U32 R2, RZ, RZ, R15 ;  /* 0x000000ffff027224 */ /* 0x000fe400078e000f */
[----:B------:R-:W-:Y:S02]  /*38890*/  STL.64 [R1+0x3450], R6 ;  /* 0x0034500601007387 */ /* 0x000fe40000100a00 */
[----:B------:R-:W2:Y:S02]  /*388a0*/  LDL R15, [R1+0x13a4] ;  /* 0x0013a400010f7983 */ /* 0x000ea40000100800 */
[----:B------:R-:W-:Y:S02]  /*388b0*/  IMAD.MOV.U32 R10, RZ, RZ, R3 ;  /* 0x000000ffff0a7224 */ /* 0x000fe400078e0003 */
[----:B------:R-:W-:Y:S01]  /*388c0*/  IMAD.MOV.U32 R3, RZ, RZ, R14 ;  /* 0x000000ffff037224 */ /* 0x000fe200078e000e */
[----:B--2---:R1:W-:Y:S01]  /*388d0*/  STL [R1+0x33e4], R15 ;  /* 0x0033e40f01007387 */ /* 0x0043e20000100800 */
[----:B0-----:R-:W2:Y:S02]  /*388e0*/  LDL.LU R12, [R1+0xd0] ;  /* 0x0000d000010c7983 */ /* 0x001ea40000300800 */
[----:B------:R-:W2:Y:S02]  /*388f0*/  LDL.LU R13, [R1+0xd4] ;  /* 0x0000d400010d7983 */ /* 0x000ea40000300800 */
[----:B------:R-:W4:Y:S01]  /*38900*/  LDL.LU R14, [R1+0xd8] ;  /* 0x0000d800010e7983 */ /* 0x000f220000300800 */
[----:B-1----:R-:W4:Y:S04]  /*38910*/  LDL.LU R15, [R1+0xdc] ;  /* 0x0000dc00010f7983 */ /* 0x002f280000300800 */
[----:B----4-:R0:W-:Y:S01]  /*38920*/  STL.64 [R1+0x33f0], R14 ;  /* 0x0033f00e01007387 */ /* 0x0101e20000100a00 */
[----:B--2---:R-:W-:Y:S02]  /*38930*/  STL.64 [R1+0x33e8], R12 ;  /* 0x0033e80c01007387 */ /* 0x004fe40000100a00 */
[----:B0-----:R-:W-:-:S02]  /*38940*/  IMAD.MOV.U32 R15, RZ, RZ, R16 ;  /* 0x000000ffff0f7224 */ /* 0x001fc400078e0010 */
[----:B------:R-:W-:Y:S01]  /*38950*/  IMAD.MOV.U32 R14, RZ, RZ, R17 ;  /* 0x000000ffff0e7224 */ /* 0x000fe200078e0011 */
[----:B------:R-:W2:Y:S01]  /*38960*/  LDL.LU R16, [R1+0x170] ;  /* 0x0001700001107983 */ /* 0x000ea20000300800 */
[----:B------:R-:W2:Y:S02]  /*38970*/  LDL.LU R17, [R1+0x174] ;  /* 0x0001740001117983 */ /* 0x000ea40000300800 */
[----:B------:R-:W2:Y:S02]  /*38980*/  LDL.LU R18, [R1+0x178] ;  /* 0x0001780001127983 */ /* 0x000ea40000300800 */
[----:B------:R-:W2:Y:S01]  /*38990*/  LDL.LU R19, [R1+0x17c] ;  /* 0x00017c0001137983 */ /* 0x000ea20000300800 */
[----:B------:R-:W4:Y:S01]  /*389a0*/  LDL R23, [R1+0x13a0] ;  /* 0x0013a00001177983 */ /* 0x000f220000100800 */
[----:B------:R-:W-:-:S03]  /*389b0*/  IMAD.MOV.U32 R22, RZ, RZ, R28 ;  /* 0x000000ffff167224 */ /* 0x000fc600078e001c */
[----:B----4-:R0:W-:Y:S01]  /*389c0*/  STL [R1+0x33e0], R23 ;  /* 0x0033e01701007387 */ /* 0x0101e20000100800 */
[----:B------:R-:W4:Y:S02]  /*389d0*/  LDL.LU R28, [R1+0x34b0] ;  /* 0x0034b000011c7983 */ /* 0x000f240000300800 */
[----:B0-----:R-:W-:Y:S02]  /*389e0*/  IMAD.MOV.U32 R23, RZ, RZ, R29 ;  /* 0x000000ffff177224 */ /* 0x001fe400078e001d */
[----:B------:R-:W2:Y:S05]  /*389f0*/  LDL.LU R29, [R1+0x34ac] ;  /* 0x0034ac00011d7983 */ /* 0x000eaa0000300800 */
[----:B---3--:R-:W-:Y:S01]  /*38a00*/  HMMA.16816.F32.BF16 R20, R24, R22, R8 ;  /* 0x000000161814723c */ /* 0x008fe20000041808 */
[----:B------:R-:W-:Y:S01]  /*38a10*/  STL [R1+0x32a8], R2 ;  /* 0x0032a80201007387 */ /* 0x000fe20000100800 */
[----:B------:R-:W-:Y:S02]  /*38a20*/  STL [R1+0x30f8], R3 ;  /* 0x0030f80301007387 */ /* 0x000fe40000100800 */
[----:B------:R-:W3:Y:S02]  /*38a30*/  LDL.LU R10, [R1+0x34a8] ;  /* 0x0034a800010a7983 */ /* 0x000ee40000300800 */
[----:B------:R-:W2:Y:S11]  /*38a40*/  LDL.LU.64 R8, [R1+0x34a0] ;  /* 0x0034a00001087983 */ /* 0x000eb60000300a00 */
[----:B------:R-:W-:Y:S06]  /*38a50*/  @!UPT UIADD3 URZ, URZ, URZ, URZ ;  /* 0x0000003f3f3ff290 */ /* 0x000fec000fffe03f */
[----:B------:R0:W-:Y:S01]  /*38a60*/  STL.64 [R1+0x180], R20 ;  /* 0x0001801401007387 */ /* 0x0001e20000100a00 */
[----:B------:R1:W-:Y:S03]  /*38a70*/  STL.64 [R1+0x188], R22 ;  /* 0x0001881601007387 */ /* 0x0003e60000100a00 */
[----:B0-----:R-:W4:Y:S01]  /*38a80*/  LDL.LU R20, [R1+0x200] ;  /* 0x0002000001147983 */ /* 0x001f220000300800 */
[----:B------:R-:W4:Y:S02]  /*38a90*/  LDL.LU R21, [R1+0x204] ;  /* 0x0002040001157983 */ /* 0x000f240000300800 */
[----:B-1----:R-:W4:Y:S02]  /*38aa0*/  LDL.LU R22, [R1+0x208] ;  /* 0x0002080001167983 */ /* 0x002f240000300800 */
[----:B------:R-:W4:Y:S02]  /*38ab0*/  LDL.LU R23, [R1+0x20c] ;  /* 0x00020c0001177983 */ /* 0x000f240000300800 */
[----:B---3--:R-:W-:-:S02]  /*38ac0*/  IMAD.MOV.U32 R6, RZ, RZ, R10 ;  /* 0x000000ffff067224 */ /* 0x008fc400078e000a */
[----:B--2---:R-:W-:-:S05]  /*38ad0*/  IMAD.MOV.U32 R7, RZ, RZ, R9 ;  /* 0x000000ffff077224 */ /* 0x004fca00078e0009 */
[----:B------:R-:W-:Y:S04]  /*38ae0*/  STL.64 [R1+0x3468], R6 ;  /* 0x0034680601007387 */ /* 0x000fe80000100a00 */
[----:B----4-:R-:W-:Y:S01]  /*38af0*/  STL.64 [R1+0x3400], R22 ;  /* 0x0034001601007387 */ /* 0x010fe20000100a00 */
[----:B------:R0:W-:Y:S03]  /*38b00*/  STL.64 [R1+0x33f8], R20 ;  /* 0x0033f81401007387 */ /* 0x0001e60000100a00 */
[----:B0-----:R-:W2:Y:S01]  /*38b10*/  LDL.LU R20, [R1+0xe0] ;  /* 0x0000e00001147983 */ /* 0x001ea20000300800 */
[----:B------:R-:W2:Y:S02]  /*38b20*/  LDL.LU R21, [R1+0xe4] ;  /* 0x0000e40001157983 */ /* 0x000ea40000300800 */
[----:B------:R-:W3:Y:S02]  /*38b30*/  LDL.LU R22, [R1+0xe8] ;  /* 0x0000e80001167983 */ /* 0x000ee40000300800 */
[----:B------:R-:W3:Y:S02]  /*38b40*/  LDL.LU R23, [R1+0xec] ;  /* 0x0000ec0001177983 */ /* 0x000ee40000300800 */
[----:B------:R-:W-:-:S02]  /*38b50*/  IMAD.MOV.U32 R6, RZ, RZ, R8 ;  /* 0x000000ffff067224 */ /* 0x000fc400078e0008 */
[----:B------:R-:W-:Y:S01]  /*38b60*/  IMAD.MOV.U32 R7, RZ, RZ, R0 ;  /* 0x000000ffff077224 */ /* 0x000fe200078e0000 */
[----:B------:R-:W4:Y:S01]  /*38b70*/  LDL.LU R8, [R1+0x160] ;  /* 0x0001600001087983 */ /* 0x000f220000300800 */
[----:B------:R-:W4:Y:S02]  /*38b80*/  LDL.LU R9, [R1+0x164] ;  /* 0x0001640001097983 */ /* 0x000f240000300800 */
[----:B------:R-:W4:Y:S02]  /*38b90*/  LDL.LU R10, [R1+0x168] ;  /* 0x00016800010a7983 */ /* 0x000f240000300800 */
[----:B------:R-:W4:Y:S01]  /*38ba0*/  LDL.LU R11, [R1+0x16c] ;  /* 0x00016c00010b7983 */ /* 0x000f220000300800 */
[----:B------:R-:W-:Y:S04]  /*38bb0*/  STL.64 [R1+0x3480], R6 ;  /* 0x0034800601007387 */ /* 0x000fe80000100a00 */
[----:B---3--:R0:W-:Y:S02]  /*38bc0*/  STL.64 [R1+0x3410], R22 ;  /* 0x0034101601007387 */ /* 0x0081e40000100a00 */
[----:B0-----:R-:W-:-:S02]  /*38bd0*/  IMAD.MOV.U32 R22, RZ, RZ, R5 ;  /* 0x000000ffff167224 */ /* 0x001fc400078e0005 */
[----:B------:R-:W-:-:S07]  /*38be0*/  IMAD.MOV.U32 R23, RZ, RZ, R4 ;  /* 0x000000ffff177224 */ /* 0x000fce00078e0004 */
[C---:B------:R-:W-:Y:S01]  /*38bf0*/  HMMA.16816.F32.BF16 R16, R24.reuse, R22, R16 ;  /* 0x000000161810723c */ /* 0x040fe20000041810 */
[----:B--2---:R-:W-:Y:S01]  /*38c00*/  STL.64 [R1+0x3408], R20 ;  /* 0x0034081401007387 */ /* 0x004fe20000100a00 */
[----:B------:R-:W2:Y:S02]  /*38c10*/  LDL R0, [R1+0x139c] ;  /* 0x00139c0001007983 */ /* 0x000ea40000100800 */
[----:B------:R-:W3:Y:S11]  /*38c20*/  LDL.LU R4, [R1+0x140] ;  /* 0x0001400001047983 */ /* 0x000ef60000300800 */
[----:B------:R-:W-:Y:S08]  /*38c30*/  @!UPT UIADD3 URZ, URZ, URZ, URZ ;  /* 0x0000003f3f3ff290 */ /* 0x000ff0000fffe03f */
[----:B------:R0:W-:Y:S01]  /*38c40*/  STL.64 [R1+0x170], R16 ;  /* 0x0001701001007387 */ /* 0x0001e20000100a00 */
[----:B------:R1:W-:Y:S02]  /*38c50*/  STL.64 [R1+0x178], R18 ;  /* 0x0001781201007387 */ /* 0x0003e40000100a00 */
[----:B------:R-:W3:Y:S02]  /*38c60*/  LDL.LU R5, [R1+0x144] ;  /* 0x0001440001057983 */ /* 0x000ee40000300800 */
[----:B------:R-:W3:Y:S01]  /*38c70*/  LDL.LU R6, [R1+0x148] ;  /* 0x0001480001067983 */ /* 0x000ee20000300800 */
[----:B------:R-:W3:Y:S04]  /*38c80*/  LDL.LU R7, [R1+0x14c] ;  /* 0x00014c0001077983 */ /* 0x000ee80000300800 */
[----:B0-----:R-:W2:Y:S01]  /*38c90*/  LDL.LU R16, [R1+0x150] ;  /* 0x0001500001107983 */ /* 0x001ea20000300800 */
[----:B------:R-:W2:Y:S02]  /*38ca0*/  LDL.LU R17, [R1+0x154] ;  /* 0x0001540001117983 */ /* 0x000ea40000300800 */
[----:B-1----:R-:W2:Y:S02]  /*38cb0*/  LDL.LU R18, [R1+0x158] ;  /* 0x0001580001127983 */ /* 0x002ea40000300800 */
[----:B------:R-:W2:Y:S01]  /*38cc0*/  LDL.LU R19, [R1+0x15c] ;  /* 0x00015c0001137983 */ /* 0x000ea20000300800 */
[----:B------:R0:W-:Y:S04]  /*38cd0*/  STL.64 [R1+0x3420], R22 ;  /* 0x0034201601007387 */ /* 0x0001e80000100a00 */
[----:B0-----:R-:W2:Y:S04]  /*38ce0*/  LDL.64 R22, [R1+0x28] ;  /* 0x0000280001167983 */ /* 0x001ea80000100a00 */
[----:B--2---:R0:W-:Y:S01]  /*38cf0*/  STL.64 [R1+0x3448], R22 ;  /* 0x0034481601007387 */ /* 0x0041e20000100a00 */
[----:B------:R-:W2:Y:S02]  /*38d00*/  LDL.LU R20, [R1+0xb0] ;  /* 0x0000b00001147983 */ /* 0x000ea40000300800 */
[----:B------:R-:W2:Y:S01]  /*38d10*/  LDL.LU R21, [R1+0xb4] ;  /* 0x0000b40001157983 */ /* 0x000ea20000300800 */
[----:B0-----:R-:W2:Y:S01]  /*38d20*/  LDL.LU R22, [R1+0xb8] ;  /* 0x0000b80001167983 */ /* 0x001ea20000300800 */
[----:B------:R-:W2:Y:S01]  /*38d30*/  LDL.LU R23, [R1+0xbc] ;  /* 0x0000bc0001177983 */ /* 0x000ea20000300800 */
[C---:B----4-:R-:W-:Y:S02]  /*38d40*/  HMMA.16816.F32.BF16 R8, R24.reuse, R14, R8 ;  /* 0x0000000e1808723c */ /* 0x050fe40000041808 */
[----:B--2---:R-:W-:Y:S01]  /*38d50*/  STL.64 [R1+0x3460], R22 ;  /* 0x0034601601007387 */ /* 0x004fe20000100a00 */
[----:B------:R0:W-:Y:S03]  /*38d60*/  STL.64 [R1+0x3458], R20 ;  /* 0x0034581401007387 */ /* 0x0001e60000100a00 */
[----:B0-----:R-:W2:Y:S01]  /*38d70*/  LDL.LU R20, [R1+0x120] ;  /* 0x0001200001147983 */ /* 0x001ea20000300800 */
[----:B------:R-:W2:Y:S02]  /*38d80*/  LDL.LU R21, [R1+0x124] ;  /* 0x0001240001157983 */ /* 0x000ea40000300800 */
[----:B------:R-:W4:Y:S02]  /*38d90*/  LDL.LU R22, [R1+0x128] ;  /* 0x0001280001167983 */ /* 0x000f240000300800 */
[----:B------:R-:W4:Y:S02]  /*38da0*/  LDL.LU R23, [R1+0x12c] ;  /* 0x00012c0001177983 */ /* 0x000f240000300800 */
[----:B----4-:R-:W-:Y:S01]  /*38db0*/  STL.64 [R1+0x3478], R22 ;  /* 0x0034781601007387 */ /* 0x010fe20000100a00 */
[----:B--2---:R0:W-:Y:S03]  /*38dc0*/  STL.64 [R1+0x3470], R20 ;  /* 0x0034701401007387 */ /* 0x0041e60000100a00 */
[----:B0-----:R-:W2:Y:S01]  /*38dd0*/  LDL.LU R20, [R1+0x130] ;  /* 0x0001300001147983 */ /* 0x001ea20000300800 */
[----:B------:R-:W2:Y:S02]  /*38de0*/  LDL.LU R21, [R1+0x134] ;  /* 0x0001340001157983 */ /* 0x000ea40000300800 */
[----:B------:R-:W2:Y:S02]  /*38df0*/  LDL.LU R22, [R1+0x138] ;  /* 0x0001380001167983 */ /* 0x000ea40000300800 */
[----:B------:R-:W2:Y:S01]  /*38e00*/  LDL.LU R23, [R1+0x13c] ;  /* 0x00013c0001177983 */ /* 0x000ea20000300800 */
[----:B------:R-:W-:Y:S01]  /*38e10*/  STL.64 [R1+0x160], R8 ;  /* 0x0001600801007387 */ /* 0x000fe20000100a00 */
[----:B------:R0:W-:Y:S03]  /*38e20*/  STL.64 [R1+0x168], R10 ;  /* 0x0001680a01007387 */ /* 0x0001e60000100a00 */
[----:B0-----:R-:W4:Y:S01]  /*38e30*/  LDL.LU.64 R10, [R1+0x3498] ;  /* 0x00349800010a7983 */ /* 0x001f220000300a00 */
[----:B------:R-:W2:Y:S02]  /*38e40*/  LDL.LU R8, [R1+0x3490] ;  /* 0x0034900001087983 */ /* 0x000ea40000300800 */
[----:B------:R0:W-:Y:S02]  /*38e50*/  STL.64 [R1+0x3418], R14 ;  /* 0x0034180e01007387 */ /* 0x0001e40000100a00 */
[----:B------:R-:W2:Y:S01]  /*38e60*/  LDL.LU R12, [R1+0xf0] ;  /* 0x0000f000010c7983 */ /* 0x000ea20000300800 */
[----:B------:R-:W2:Y:S04]  /*38e70*/  LDL.LU R13, [R1+0xf4] ;  /* 0x0000f400010d7983 */ /* 0x000ea80000300800 */
[----:B0-----:R-:W2:Y:S01]  /*38e80*/  LDL.LU R14, [R1+0xf8] ;  /* 0x0000f800010e7983 */ /* 0x001ea20000300800 */
[----:B------:R-:W2:Y:S01]  /*38e90*/  LDL.LU R15, [R1+0xfc] ;  /* 0x0000fc00010f7983 */ /* 0x000ea20000300800 */
[C---:B----4-:R-:W-:Y:S02]  /*38ea0*/  HMMA.16816.F32.BF16 R16, R24.reuse, R10, R16 ;  /* 0x0000000a1810723c */ /* 0x050fe40000041810 */
[----:B--2---:R-:W-:Y:S01]  /*38eb0*/  STL.64 [R1+0x3430], R14 ;  /* 0x0034300e01007387 */ /* 0x004fe20000100a00 */
[----:B------:R0:W-:Y:S03]  /*38ec0*/  STL.64 [R1+0x3428], R12 ;  /* 0x0034280c01007387 */ /* 0x0001e60000100a00 */
[----:B0-----:R-:W2:Y:S01]  /*38ed0*/  LDL.LU R12, [R1+0x100] ;  /* 0x00010000010c7983 */ /* 0x001ea20000300800 */
[----:B------:R-:W2:Y:S02]  /*38ee0*/  LDL.LU R13, [R1+0x104] ;  /* 0x00010400010d7983 */ /* 0x000ea40000300800 */
[----:B------:R-:W2:Y:S02]  /*38ef0*/  LDL.LU R14, [R1+0x108] ;  /* 0x00010800010e7983 */ /* 0x000ea40000300800 */
[----:B------:R-:W2:Y:S11]  /*38f00*/  LDL.LU R15, [R1+0x10c] ;  /* 0x00010c00010f7983 */ /* 0x000eb60000300800 */
[----:B------:R-:W-:Y:S01]  /*38f10*/  @!UPT UIADD3 URZ, URZ, URZ, URZ ;  /* 0x0000003f3f3ff290 */ /* 0x000fe2000fffe03f */
[----:B------:R-:W-:Y:S01]  /*38f20*/  STL.64 [R1+0x150], R16 ;  /* 0x0001501001007387 */ /* 0x000fe20000100a00 */
[----:B------:R0:W-:Y:S03]  /*38f30*/  STL.64 [R1+0x158], R18 ;  /* 0x0001581201007387 */ /* 0x0001e60000100a00 */
[----:B0-----:R-:W3:Y:S02]  /*38f40*/  LDL.LU.64 R18, [R1+0x3488] ;  /* 0x0034880001127983 */ /* 0x001ee40000300a00 */
[C---:B---3--:R-:W-:Y:S11]  /*38f50*/  HMMA.16816.F32.BF16 R4, R24.reuse, R18, R4 ;  /* 0x000000121804723c */ /* 0x048ff60000041804 */
[----:B------:R-:W-:Y:S11]  /*38f60*/  @!UPT UIADD3 URZ, URZ, URZ, URZ ;  /* 0x0000003f3f3ff290 */ /* 0x000ff6000fffe03f */
[----:B------:R-:W-:Y:S01]  /*38f70*/  @!UPT UIADD3 URZ, URZ, URZ, URZ ;  /* 0x0000003f3f3ff290 */ /* 0x000fe2000fffe03f */
[----:B------:R-:W-:Y:S01]  /*38f80*/  STL.64 [R1+0x140], R4 ;  /* 0x0001400401007387 */ /* 0x000fe20000100a00 */
        /* <DEDUP_REMOVED lines=16> */
[----:B---3--:R-:W-:Y:S02]  /*39090*/  HMMA.16816.F32.BF16 R24, R24, R6, R20 ;  /* 0x000000061818723c */ /* 0x008fe40000041814 */
[----:B------:R-:W2:Y:S01]  /*390a0*/  LDL.LU.64 R22, [R1+0x3448] ;  /* 0x0034480001167983 */ /* 0x000ea20000300a00 */
[----:B------:R-:W-:Y:S02]  /*390b0*/  IMAD.MOV.U32 R9, RZ, RZ, R7 ;  /* 0x000000ffff097224 */ /* 0x000fe400078e0007 */
[----:B------:R-:W2:Y:S11]  /*390c0*/  LDL.LU.64 R6, [R1+0x3440] ;  /* 0x0034400001067983 */ /* 0x000eb60000300a00 */
[----:B------:R-:W-:Y:S07]  /*390d0*/  @!UPT UIADD3 URZ, URZ, URZ, URZ ;  /* 0x0000003f3f3ff290 */ /* 0x000fee000fffe03f */
[----:B------:R0:W-:Y:S01]  /*390e0*/  STL.64 [R1+0xb0], R24 ;  /* 0x0000b01801007387 */ /* 0x0001e20000100a00 */
[----:B------:R1:W-:Y:S02]  /*390f0*/  STL.64 [R1+0xb8], R26 ;  /* 0x0000b81a01007387 */ /* 0x0003e40000100a00 */
[----:B------:R-:W2:Y:S01]  /*39100*/  LDL.LU.64 R4, [R1+0x3438] ;  /* 0x0034380001047983 */ /* 0x000ea20000300a00 */
[----:B0-----:R-:W3:Y:S01]  /*39110*/  LDL.LU R24, [R1+0x3d0] ;  /* 0x0003d00001187983 */ /* 0x001ee20000300800 */
[----:B------:R-:W3:Y:S02]  /*39120*/  LDL.LU R25, [R1+0x3d4] ;  /* 0x0003d40001197983 */ /* 0x000ee40000300800 */
[----:B-1----:R-:W4:Y:S02]  /*39130*/  LDL.LU R26, [R1+0x3d8] ;  /* 0x0003d800011a7983 */ /* 0x002f240000300800 */
[----:B------:R-:W4:Y:S01]  /*39140*/  LDL.LU R27, [R1+0x3dc] ;  /* 0x0003dc00011b7983 */ /* 0x000f220000300800 */
[----:B--2---:R-:W-:Y:S01]  /*39150*/  HMMA.16816.F32.BF16 R12, R4, R22, R12 ;  /* 0x00000016040c723c */ /* 0x004fe2000004180c */
[----:B------:R-:W-:-:S02]  /*39160*/  IMAD.MOV.U32 R3, RZ, RZ, R22 ;  /* 0x000000ffff037224 */ /* 0x000fc400078e0016 */
[----:B------:R-:W-:Y:S01]  /*39170*/  IMAD.MOV.U32 R2, RZ, RZ, R23 ;  /* 0x000000ffff027224 */ /* 0x000fe200078e0017 */
[----:B----4-:R0:W-:Y:S01]  /*39180*/  STL.64 [R1+0x33d8], R26 ;  /* 0x0033d81a01007387 */ /* 0x0101e20000100a00 */
[----:B---3--:R-:W-:Y:S03]  /*39190*/  STL.64 [R1+0x33d0], R24 ;  /* 0x0033d01801007387 */ /* 0x008fe60000100a00 */
[----:B0-----:R-:W2:Y:S11]  /*391a0*/  LDL.64 R26, [R1+0x58] ;  /* 0x00005800011a7983 */ /* 0x001eb60000100a00 */
[----:B------:R-:W-:Y:S04]  /*391b0*/  @!UPT UIADD3 URZ, URZ, URZ, URZ ;  /* 0x0000003f3f3ff290 */ /* 0x000fe8000fffe03f */
[----:B------:R-:W-:Y:S02]  /*391c0*/  STL.64 [R1+0x100], R12 ;  /* 0x0001000c01007387 */ /* 0x000fe40000100a00 */
[----:B------:R0:W-:Y:S02]  /*391d0*/  STL.64 [R1+0x108], R14 ;  /* 0x0001080e01007387 */ /* 0x0001e40000100a00 */
[----:B0-----:R-:W3:Y:S01]  /*391e0*/  LDL.LU.64 R14, [R1+0x3430] ;  /* 0x00343000010e7983 */ /* 0x001ee20000300a00 */
[----:B------:R-:W3:Y:S02]  /*391f0*/  LDL.LU.64 R12, [R1+0x3428] ;  /* 0x00342800010c7983 */ /* 0x000ee40000300a00 */
[----:B------:R-:W3:Y:S02]  /*39200*/  LDL.LU.64 R22, [R1+0x3420] ;  /* 0x0034200001167983 */ /* 0x000ee40000300a00 */
[C---:B---3--:R-:W-:Y:S01]  /*39210*/  HMMA.16816.F32.BF16 R20, R4.reuse, R22, R12 ;  /* 0x000000160414723c */ /* 0x048fe2000004180c */
[----:B------:R-:W3:Y:S11]  /*39220*/  LDL.LU.64 R14, [R1+0x3418] ;  /* 0x00341800010e7983 */ /* 0x000ef60000300a00 */
[----:B------:R-:W-:Y:S11]  /*39230*/  @!UPT UIADD3 URZ, URZ, URZ, URZ ;  /* 0x0000003f3f3ff290 */ /* 0x000ff6000fffe03f */
[----:B------:R-:W-:Y:S01]  /*39240*/  STL.64 [R1+0xf0], R20 ;  /* 0x0000f01401007387 */ /* 0x000fe20000100a00 */
[----:B------:R0:W-:Y:S03]  /*39250*/  STL.64 [R1+0xf8], R22 ;  /* 0x0000f81601007387 */ /* 0x0001e60000100a00 */
[----:B0-----:R-:W3:Y:S01]  /*39260*/  LDL.LU.64 R22, [R1+0x3410] ;  /* 0x0034100001167983 */ /* 0x001ee20000300a00 */
[----:B------:R-:W3:Y:S02]  /*39270*/  LDL.LU.64 R20, [R1+0x3408] ;  /* 0x0034080001147983 */ /* 0x000ee40000300a00 */
[C---:B---3--:R-:W-:Y:S01]  /*39280*/  HMMA.16816.F32.BF16 R12, R4.reuse, R14, R20 ;  /* 0x0000000e040c723c */ /* 0x048fe20000041814 */
[----:B------:R-:W3:Y:S01]  /*39290*/  LDL.LU.64 R22, [R1+0x3400] ;  /* 0x0034000001167983 */ /* 0x000ee20000300a00 */
[----:B------:R-:W3:Y:S11]  /*392a0*/  LDL.LU.64 R20, [R1+0x33f8] ;  /* 0x0033f80001147983 */ /* 0x000ef60000300a00 */
[----:B------:R-:W-:Y:S10]  /*392b0*/  @!UPT UIADD3 URZ, URZ, URZ, URZ ;  /* 0x0000003f3f3ff290 */ /* 0x000ff4000fffe03f */
[----:B------:R-:W-:Y:S01]  /*392c0*/  STL.64 [R1+0xe0], R12 ;  /* 0x0000e00c01007387 */ /* 0x000fe20000100a00 */
[----:B------:R0:W-:Y:S03]  /*392d0*/  STL.64 [R1+0xe8], R14 ;  /* 0x0000e80e01007387 */ /* 0x0001e60000100a00 */
[----:B0-----:R-:W4:Y:S01]  /*392e0*/  LDL.LU.64 R14, [R1+0x33f0] ;  /* 0x0033f000010e7983 */ /* 0x001f220000300a00 */
[----:B------:R-:W4:Y:S02]  /*392f0*/  LDL.LU.64 R12, [R1+0x33e8] ;  /* 0x0033e800010c7983 */ /* 0x000f240000300a00 */
[C---:B----4-:R-:W-:Y:S11]  /*39300*/  HMMA.16816.F32.BF16 R12, R4.reuse, R10, R12 ;  /* 0x0000000a040c723c */ /* 0x050ff6000004180c */
[----:B------:R-:W-:Y:S11]  /*39310*/  @!UPT UIADD3 URZ, URZ, URZ, URZ ;  /* 0x0000003f3f3ff290 */ /* 0x000ff6000fffe03f */
[----:B------:R-:W-:Y:S01]  /*39320*/  @!UPT UIADD3 URZ, URZ, URZ, URZ ;  /* 0x0000003f3f3ff290 */ /* 0x000fe2000fffe03f */
[----:B------:R-:W-:Y:S01]  /*39330*/  STL.64 [R1+0xd0], R12 ;  /* 0x0000d00c01007387 */ /* 0x000fe20000100a00 */
[----:B------:R0:W-:Y:S03]  /*39340*/  STL.64 [R1+0xd8], R14 ;  /* 0x0000d80e01007387 */ /* 0x0001e60000100a00 */
[----:B0-----:R-:W4:Y:S01]  /*39350*/  LDL.LU R15, [R1+0x33e4] ;  /* 0x0033e400010f7983 */ /* 0x001f220000300800 */
[----:B---3--:R-:W-:Y:S01]  /*39360*/  HMMA.16816.F32.BF16 R20, R4, R18, R20 ;  /* 0x000000120414723c */ /* 0x008fe20000041814 */
[----:B------:R-:W-:Y:S02]  /*39370*/  STL.64 [R1+0x3378], R10 ;  /* 0x0033780a01007387 */ /* 0x000fe40000100a00 */
[----:B------:R-:W-:Y:S01]  /*39380*/  STL [R1+0x3370], R8 ;  /* 0x0033700801007387 */ /* 0x000fe20000100800 */
[----:B----4-:R-:W0:Y:S04]  /*39390*/  LDSM.16.MT88.4 R12, [R15+0x11080] ;  /* 0x011080000f0c783b */ /* 0x010e280000004200 */
[----:B0-----:R-:W-:Y:S01]  /*393a0*/  STL.64 [R1+0x33c0], R14 ;  /* 0x0033c00e01007387 */ /* 0x001fe20000100a00 */
[----:B------:R0:W-:Y:S03]  /*393b0*/  STL.64 [R1+0x33b8], R12 ;  /* 0x0033b80c01007387 */ /* 0x0001e60000100a00 */
[----:B0-----:R-:W3:Y:S01]  /*393c0*/  LDL.LU R12, [R1+0x2b0] ;  /* 0x0002b000010c7983 */ /* 0x001ee20000300800 */
[----:B------:R-:W3:Y:S10]  /*393d0*/  LDL.LU R13, [R1+0x2b4] ;  /* 0x0002b400010d7983 */ /* 0x000ef40000300800 */
[----:B------:R-:W-:Y:S02]  /*393e0*/  STL.64 [R1+0x200], R20 ;  /* 0x0002001401007387 */ /* 0x000fe40000100a00 */
[----:B------:R0:W-:Y:S02]  /*393f0*/  STL.64 [R1+0x208], R22 ;  /* 0x0002081601007387 */ /* 0x0001e40000100a00 */
[----:B0-----:R-:W4:Y:S01]  /*39400*/  LDL.LU R23, [R1+0x33e0] ;  /* 0x0033e00001177983 */ /* 0x001f220000300800 */
[----:B------:R-:W-:-:S02]  /*39410*/  IMAD.MOV.U32 R10, RZ, RZ, R18 ;  /* 0x000000ffff0a7224 */ /* 0x000fc400078e0012 */
[----:B------:R-:W-:Y:S02]  /*39420*/  IMAD.MOV.U32 R8, RZ, RZ, R19 ;  /* 0x000000ffff087224 */ /* 0x000fe400078e0013 */
[----:B------:R-:W-:Y:S02]  /*39430*/  IMAD.MOV.U32 R14, RZ, RZ, R29 ;  /* 0x000000ffff0e7224 */ /* 0x000fe400078e001d */
[----:B------:R-:W-:Y:S02]  /*39440*/  IMAD.MOV.U32 R15, RZ, RZ, R28 ;  /* 0x000000ffff0f7224 */ /* 0x000fe400078e001c */
[----:B--2---:R-:W-:Y:S01]  /*39450*/  IMAD.MOV.U32 R11, RZ, RZ, R27 ;  /* 0x000000ffff0b7224 */ /* 0x004fe200078e001b */
[----:B----4-:R-:W0:Y:S02]  /*39460*/  LDSM.16.MT88.4 R16, [R23+0x11000] ;  /* 0x011000001710783b */ /* 0x010e240000004200 */
[----:B------:R-:W1:Y:S02]  /*39470*/  LDSM.16.MT88.4 R20, [R23+0x11080] ;  /* 0x011080001714783b */ /* 0x000e640000004200 */
[----:B0-----:R-:W-:Y:S02]  /*39480*/  STL.64 [R1+0x3320], R18 ;  /* 0x0033201201007387 */ /* 0x001fe40000100a00 */
[----:B------:R3:W-:Y:S02]  /*39490*/  STL.64 [R1+0x3318], R16 ;  /* 0x0033181001007387 */ /* 0x0007e40000100a00 */
[----:B---3--:R-:W-:Y:S07]  /*394a0*/  HMMA.16816.F32.BF16 R16, R4, R26, R12 ;  /* 0x0000001a0410723c */ /* 0x008fee000004180c */
[----:B------:R-:W-:-:S02]  /*394b0*/  IMAD.MOV.U32 R12, RZ, RZ, R26 ;  /* 0x000000ffff0c7224 */ /* 0x000fc400078e001a */
[----:B------:R-:W2:Y:S01]  /*394c0*/  LDL.LU.64 R26, [R1+0x33d8] ;  /* 0x0033d800011a7983 */ /* 0x000ea20000300a00 */
[----:B------:R-:W2:Y:S11]  /*394d0*/  LDL.LU.64 R24, [R1+0x33d0] ;  /* 0x0033d00001187983 */ /* 0x000eb60000300a00 */
[----:B------:R-:W-:Y:S02]  /*394e0*/  @!UPT UIADD3 URZ, URZ, URZ, URZ ;  /* 0x0000003f3f3ff290 */ /* 0x000fe4000fffe03f */
[----:B------:R-:W-:Y:S01]  /*394f0*/  STL.64 [R1+0x2b0], R16 ;  /* 0x0002b01001007387 */ /* 0x000fe20000100a00 */
[----:B-1----:R0:W-:Y:S02]  /*39500*/  STL.64 [R1+0x32b8], R22 ;  /* 0x0032b81601007387 */ /* 0x0021e40000100a00 */
[----:B------:R-:W-:Y:S01]  /*39510*/  STL.64 [R1+0x32b0], R20 ;  /* 0x0032b01401007387 */ /* 0x000fe20000100a00 */
[----:B0-----:R-:W2:Y:S01]  /*39520*/  LDL.LU.64 R22, [R1+0x68] ;  /* 0x0000680001167983 */ /* 0x001ea20000300a00 */
[----:B------:R-:W-:Y:S02]  /*39530*/  IMAD.MOV.U32 R29, RZ, RZ, R18 ;  /* 0x000000ffff1d7224 */ /* 0x000fe400078e0012 */
[----:B------:R-:W-:Y:S02]  /*39540*/  IMAD.MOV.U32 R28, RZ, RZ, R19 ;  /* 0x000000ffff1c7224 */ /* 0x000fe400078e0013 */
[----:B--2---:R-:W-:Y:S01]  /*39550*/  HMMA.16816.F32.BF16 R16, R4, R22, R24 ;  /* 0x000000160410723c */ /* 0x004fe20000041818 */
[----:B------:R-:W0:Y:S04]  /*39560*/  LDSM.16.MT88.4 R24, [R0+0x11000] ;  /* 0x011000000018783b */ /* 0x000e280000004200 */
[----:B------:R1:W-:Y:S02]  /*39570*/  STL.64 [R1+0x3338], R22 ;  /* 0x0033381601007387 */ /* 0x0003e40000100a00 */
[----:B-1----:R-:W-:-:S02]  /*39580*/  IMAD.MOV.U32 R22, RZ, RZ, R12 ;  /* 0x000000ffff167224 */ /* 0x002fc400078e000c */
[----:B------:R-:W-:Y:S11]  /*39590*/  IMAD.MOV.U32 R23, RZ, RZ, R11 ;  /* 0x000000ffff177224 */ /* 0x000ff600078e000b */
[----:B------:R-:W-:Y:S03]  /*395a0*/  @!UPT UIADD3 URZ, URZ, URZ, URZ ;  /* 0x0000003f3f3ff290 */ /* 0x000fe6000fffe03f */
[----:B------:R-:W-:Y:S01]  /*395b0*/  STL.64 [R1+0x4c0], R16 ;  /* 0x0004c01001007387 */ /* 0x000fe20000100a00 */
[----:B------:R-:W-:Y:S02]  /*395c0*/  STL.64 [R1+0x4c8], R18 ;  /* 0x0004c81201007387 */ /* 0x000fe40000100a00 */
[----:B------:R1:W-:Y:S02]  /*395d0*/  STL.64 [R1+0x3350], R22 ;  /* 0x0033501601007387 */ /* 0x0003e40000100a00 */
[----:B-1----:R-:W-:Y:S02]  /*395e0*/  IMAD.MOV.U32 R22, RZ, RZ, R10 ;  /* 0x000000ffff167224 */ /* 0x002fe400078e000a */
[----:B------:R-:W-:Y:S01]  /*395f0*/  IMAD.MOV.U32 R23, RZ, RZ, R8 ;  /* 0x000000ffff177224 */ /* 0x000fe200078e0008 */
[----:B0-----:R-:W-:Y:S01]  /*39600*/  STL.64 [R1+0x3228], R26 ;  /* 0x0032281a01007387 */ /* 0x001fe20000100a00 */
[----:B------:R0:W-:Y:S03]  /*39610*/  STL.64 [R1+0x3220], R24 ;  /* 0x0032201801007387 */ /* 0x0001e60000100a00 */
[----:B0-----:R-:W2:Y:S01]  /*39620*/  LDL.LU R24, [R1+0x380] ;  /* 0x0003800001187983 */ /* 0x001ea20000300800 */
[----:B------:R-:W2:Y:S02]  /*39630*/  LDL.LU R25, [R1+0x384] ;  /* 0x0003840001197983 */ /* 0x000ea40000300800 */
[----:B------:R-:W3:Y:S02]  /*39640*/  LDL.LU R26, [R1+0x388] ;  /* 0x00038800011a7983 */ /* 0x000ee40000300800 */
[----:B------:R-:W3:Y:S01]  /*39650*/  LDL.LU R27, [R1+0x38c] ;  /* 0x00038c00011b7983 */ /* 0x000ee20000300800 */
[----:B------:R0:W-:Y:S01]  /*39660*/  STL.64 [R1+0x3368], R22 ;  /* 0x0033681601007387 */ /* 0x0001e20000100a00 */
[----:B------:R-:W4:Y:S02]  /*39670*/  LDL.LU R16, [R1+0x340] ;  /* 0x0003400001107983 */ /* 0x000f240000300800 */
[----:B------:R-:W4:Y:S02]  /*39680*/  LDL.LU R17, [R1+0x344] ;  /* 0x0003440001117983 */ /* 0x000f240000300800 */
[----:B------:R-:W2:Y:S01]  /*39690*/  LDL.LU R18, [R1+0x348] ;  /* 0x0003480001127983 */ /* 0x000ea20000300800 */
[----:B------:R-:W2:Y:S01]  /*396a0*/  LDL.LU R19, [R1+0x34c] ;  /* 0x00034c0001137983 */ /* 0x000ea20000300800 */
[----:B------:R-:W2:Y:S02]  /*396b0*/  LDL.LU R20, [R1+0x410] ;  /* 0x0004100001147983 */ /* 0x000ea40000300800 */
[----:B------:R-:W2:Y:S01]  /*396c0*/  LDL.LU R21, [R1+0x414] ;  /* 0x0004140001157983 */ /* 0x000ea20000300800 */
[----:B0-----:R-:W2:Y:S01]  /*396d0*/  LDL.LU R22, [R1+0x418] ;  /* 0x0004180001167983 */ /* 0x001ea20000300800 */
[----:B------:R-:W2:Y:S03]  /*396e0*/  LDL.LU R23, [R1+0x41c] ;  /* 0x00041c0001177983 */ /* 0x000ea60000300800 */
[----:B--2---:R-:W-:Y:S01]  /*396f0*/  STL.64 [R1+0x3388], R22 ;  /* 0x0033881601007387 */ /* 0x004fe20000100a00 */
[----:B------:R0:W-:Y:S03]  /*39700*/  STL.64 [R1+0x3380], R20 ;  /* 0x0033801401007387 */ /* 0x0001e60000100a00 */
[----:B0-----:R-:W2:Y:S01]  /*39710*/  LDL.LU R20, [R1+0x420] ;  /* 0x0004200001147983 */ /* 0x001ea20000300800 */
[----:B------:R-:W2:Y:S02]  /*39720*/  LDL.LU R21, [R1+0x424] ;  /* 0x0004240001157983 */ /* 0x000ea40000300800 */
[----:B------:R-:W2:Y:S02]  /*39730*/  LDL.LU R22, [R1+0x428] ;  /* 0x0004280001167983 */ /* 0x000ea40000300800 */
[----:B------:R-:W2:Y:S02]  /*39740*/  LDL.LU R23, [R1+0x42c] ;  /* 0x00042c0001177983 */ /* 0x000ea40000300800 */
[----:B--2---:R-:W-:Y:S01]  /*39750*/  STL.64 [R1+0x3398], R22 ;  /* 0x0033981601007387 */ /* 0x004fe20000100a00 */
[----:B------:R0:W-:Y:S03]  /*39760*/  STL.64 [R1+0x3390], R20 ;  /* 0x0033901401007387 */ /* 0x0001e60000100a00 */
[----:B0-----:R-:W2:Y:S01]  /*39770*/  LDL.LU R20, [R1+0x430] ;  /* 0x0004300001147983 */ /* 0x001ea20000300800 */
[----:B------:R-:W2:Y:S02]  /*39780*/  LDL.LU R21, [R1+0x434] ;  /* 0x0004340001157983 */ /* 0x000ea40000300800 */
[----:B------:R-:W2:Y:S02]  /*39790*/  LDL.LU R22, [R1+0x438] ;  /* 0x0004380001167983 */ /* 0x000ea40000300800 */
[----:B------:R-:W2:Y:S01]  /*397a0*/  LDL.LU R23, [R1+0x43c] ;  /* 0x00043c0001177983 */ /* 0x000ea20000300800 */
[----:B------:R-:W3:Y:S04]  /*397b0*/  LDL R14, [R1+0x78] ;  /* 0x00007800010e7983 */ /* 0x000ee80000100800 */
[----:B--2---:R0:W-:Y:S01]  /*397c0*/  STL.64 [R1+0x33a8], R22 ;  /* 0x0033a81601007387 */ /* 0x0041e20000100a00 */
[----:B------:R1:W-:Y:S02]  /*397d0*/  STL.64 [R1+0x33a0], R20 ;  /* 0x0033a01401007387 */ /* 0x0003e40000100a00 */
[----:B0-----:R-:W-:-:S02]  /*397e0*/  IMAD.MOV.U32 R22, RZ, RZ, R3 ;  /* 0x000000ffff167224 */ /* 0x001fc400078e0003 */
[----:B------:R-:W-:-:S05]  /*397f0*/  IMAD.MOV.U32 R23, RZ, RZ, R2 ;  /* 0x000000ffff177224 */ /* 0x000fca00078e0002 */
[----:B------:R0:W-:Y:S01]  /*39800*/  STL.64 [R1+0x33c8], R22 ;  /* 0x0033c81601007387 */ /* 0x0001e20000100a00 */
[----:B-1----:R-:W3:Y:S02]  /*39810*/  LDL.LU R20, [R1+0x3c0] ;  /* 0x0003c00001147983 */ /* 0x002ee40000300800 */
[----:B------:R-:W3:Y:S01]  /*39820*/  LDL.LU R21, [R1+0x3c4] ;  /* 0x0003c40001157983 */ /* 0x000ee20000300800 */
[----:B0-----:R-:W3:Y:S01]  /*39830*/  LDL.LU R22, [R1+0x3c8] ;  /* 0x0003c80001167983 */ /* 0x001ee20000300800 */
[----:B------:R-:W3:Y:S02]  /*39840*/  LDL.LU R23, [R1+0x3cc] ;  /* 0x0003cc0001177983 */ /* 0x000ee40000300800 */
[----:B------:R-:W2:Y:S02]  /*39850*/  LDL.64 R10, [R1+0x8] ;  /* 0x00000800010a7983 */ /* 0x000ea40000100a00 */
[----:B------:R-:W-:Y:S01]  /*39860*/  IMAD.MOV.U32 R15, RZ, RZ, R9 ;  /* 0x000000ffff0f7224 */ /* 0x000fe200078e0009 */
[----:B--2---:R0:W-:Y:S01]  /*39870*/  STL.64 [R1+0x33b0], R10 ;  /* 0x0033b00a01007387 */ /* 0x0041e20000100a00 */
[----:B------:R-:W2:Y:S02]  /*39880*/  LDL.LU R8, [R1+0x440] ;  /* 0x0004400001087983 */ /* 0x000ea40000300800 */
[----:B------:R-:W2:Y:S01]  /*39890*/  LDL.LU R9, [R1+0x444] ;  /* 0x0004440001097983 */ /* 0x000ea20000300800 */
[----:B0-----:R-:W2:Y:S01]  /*398a0*/  LDL.LU R10, [R1+0x448] ;  /* 0x00044800010a7983 */ /* 0x001ea20000300800 */
[----:B------:R-:W2:Y:S02]  /*398b0*/  LDL.LU R11, [R1+0x44c] ;  /* 0x00044c00010b7983 */ /* 0x000ea40000300800 */
[----:B------:R-:W-:Y:S02]  /*398c0*/  STL.64 [R1+0x3330], R18 ;  /* 0x0033301201007387 */ /* 0x000fe40000100a00 */
[----:B----4-:R0:W-:Y:S02]  /*398d0*/  STL.64 [R1+0x3328], R16 ;  /* 0x0033281001007387 */ /* 0x0101e40000100a00 */
[----:B0-----:R-:W4:Y:S01]  /*398e0*/  LDL.LU R16, [R1+0x3e0] ;  /* 0x0003e00001107983 */ /* 0x001f220000300800 */
[----:B------:R-:W4:Y:S02]  /*398f0*/  LDL.LU R17, [R1+0x3e4] ;  /* 0x0003e40001117983 */ /* 0x000f240000300800 */
[----:B------:R-:W2:Y:S02]  /*39900*/  LDL.LU R18, [R1+0x3e8] ;  /* 0x0003e80001127983 */ /* 0x000ea40000300800 */
[----:B------:R-:W2:Y:S02]  /*39910*/  LDL.LU R19, [R1+0x3ec] ;  /* 0x0003ec0001137983 */ /* 0x000ea40000300800 */
[----:B--2---:R-:W-:Y:S01]  /*39920*/  STL.64 [R1+0x3348], R18 ;  /* 0x0033481201007387 */ /* 0x004fe20000100a00 */
[----:B----4-:R0:W-:Y:S03]  /*39930*/  STL.64 [R1+0x3340], R16 ;  /* 0x0033401001007387 */ /* 0x0101e60000100a00 */
[----:B0-----:R-:W2:Y:S01]  /*39940*/  LDL.LU R16, [R1+0x3f0] ;  /* 0x0003f00001107983 */ /* 0x001ea20000300800 */
[----:B------:R-:W2:Y:S02]  /*39950*/  LDL.LU R17, [R1+0x3f4] ;  /* 0x0003f40001117983 */ /* 0x000ea40000300800 */
[----:B------:R-:W4:Y:S02]  /*39960*/  LDL.LU R18, [R1+0x3f8] ;  /* 0x0003f80001127983 */ /* 0x000f240000300800 */
[----:B------:R-:W4:Y:S01]  /*39970*/  LDL.LU R19, [R1+0x3fc] ;  /* 0x0003fc0001137983 */ /* 0x000f220000300800 */
[----:B---3--:R-:W-:Y:S01]  /*39980*/  HMMA.16816.F32.BF16 R4, R4, R14, R20 ;  /* 0x0000000e0404723c */ /* 0x008fe20000041814 */
[----:B----4-:R-:W-:Y:S01]  /*39990*/  STL.64 [R1+0x3360], R18 ;  /* 0x0033601201007387 */ /* 0x010fe20000100a00 */
[----:B--2---:R0:W-:Y:S03]  /*399a0*/  STL.64 [R1+0x3358], R16 ;  /* 0x0033581001007387 */ /* 0x0041e60000100a00 */
[----:B0-----:R-:W2:Y:S01]  /*399b0*/  LDL.LU R16, [R1+0x400] ;  /* 0x0004000001107983 */ /* 0x001ea20000300800 */
[----:B------:R-:W2:Y:S02]  /*399c0*/  LDL.LU R17, [R1+0x404] ;  /* 0x0004040001117983 */ /* 0x000ea40000300800 */
[----:B------:R-:W2:Y:S02]  /*399d0*/  LDL.LU R18, [R1+0x408] ;  /* 0x0004080001127983 */ /* 0x000ea40000300800 */
[----:B------:R-:W2:Y:S01]  /*399e0*/  LDL.LU R19, [R1+0x40c] ;  /* 0x00040c0001137983 */ /* 0x000ea20000300800 */
[----:B------:R0:W-:Y:S01]  /*399f0*/  STL.64 [R1+0x32f8], R26 ;  /* 0x0032f81a01007387 */ /* 0x0001e20000100a00 */
[----:B------:R-:W-:Y:S03]  /*39a00*/  STL.64 [R1+0x32f0], R24 ;  /* 0x0032f01801007387 */ /* 0x000fe60000100a00 */
[----:B0-----:R-:W3:Y:S01]  /*39a10*/  LDL.64 R26, [R1+0x18] ;  /* 0x00001800011a7983 */ /* 0x001ee20000100a00 */
[----:B------:R-:W4:Y:S02]  /*39a20*/  LDL.LU.64 R22, [R1+0x33c8] ;  /* 0x0033c80001167983 */ /* 0x000f240000300a00 */
[----:B------:R-:W4:Y:S02]  /*39a30*/  LDL.LU.64 R14, [R1+0x33c0] ;  /* 0x0033c000010e7983 */ /* 0x000f240000300a00 */
[----:B------:R-:W4:Y:S03]  /*39a40*/  LDL.LU.64 R12, [R1+0x33b8] ;  /* 0x0033b800010c7983 */ /* 0x000f260000300a00 */
[----:B------:R-:W-:Y:S01]  /*39a50*/  STL.64 [R1+0x4b0], R4 ;  /* 0x0004b00401007387 */ /* 0x000fe20000100a00 */
[----:B------:R-:W-:Y:S02]  /*39a60*/  STL.64 [R1+0x4b8], R6 ;  /* 0x0004b80601007387 */ /* 0x000fe40000100a00 */
[----:B------:R-:W0:Y:S02]  /*39a70*/  LDSM.16.MT88.4 R4, [R0+0x11080] ;  /* 0x011080000004783b */ /* 0x000e240000004200 */
[----:B0-----:R0:W-:Y:S02]  /*39a80*/  STL.64 [R1+0x31a8], R6 ;  /* 0x0031a80601007387 */ /* 0x0011e40000100a00 */
[----:B------:R-:W-:Y:S02]  /*39a90*/  STL.64 [R1+0x31a0], R4 ;  /* 0x0031a00401007387 */ /* 0x000fe40000100a00 */
[----:B0-----:R-:W2:Y:S01]  /*39aa0*/  LDL.LU.64 R6, [R1+0x78] ;  /* 0x0000780001067983 */ /* 0x001ea20000300a00 */
[C---:B----4-:R-:W-:Y:S03]  /*39ab0*/  HMMA.16816.F32.BF16 R20, R12.reuse, R22, R8 ;  /* 0x000000160c14723c */ /* 0x050fe60000041808 */
[----:B------:R-:W4:Y:S11]  /*39ac0*/  LDL.LU.64 R10, [R1+0x33b0] ;  /* 0x0033b000010a7983 */ /* 0x000f360000300a00 */
[----:B------:R-:W-:Y:S09]  /*39ad0*/  @!UPT UIADD3 URZ, URZ, URZ, URZ ;  /* 0x0000003f3f3ff290 */ /* 0x000ff2000fffe03f */
[----:B------:R-:W-:Y:S01]  /*39ae0*/  STL.64 [R1+0x4a0], R20 ;  /* 0x0004a01401007387 */ /* 0x000fe20000100a00 */
[----:B------:R0:W-:Y:S03]  /*39af0*/  STL.64 [R1+0x4a8], R22 ;  /* 0x0004a81601007387 */ /* 0x0001e60000100a00 */
[----:B0-----:R-:W3:Y:S01]  /*39b00*/  LDL.LU.64 R22, [R1+0x33a8] ;  /* 0x0033a80001167983 */ /* 0x001ee20000300a00 */
[----:B------:R-:W3:Y:S02]  /*39b10*/  LDL.LU.64 R20, [R1+0x33a0] ;  /* 0x0033a00001147983 */ /* 0x000ee40000300a00 */
[C---:B---3--:R-:W-:Y:S11]  /*39b20*/  HMMA.16816.F32.BF16 R20, R12.reuse, R26, R20 ;  /* 0x0000001a0c14723c */ /* 0x048ff60000041814 */
[----:B------:R-:W-:Y:S11]  /*39b30*/  @!UPT UIADD3 URZ, URZ, URZ, URZ ;  /* 0x0000003f3f3ff290 */ /* 0x000ff6000fffe03f */
[----:B------:R-:W-:Y:S01]  /*39b40*/  @!UPT UIADD3 URZ, URZ, URZ, URZ ;  /* 0x0000003f3f3ff290 */ /* 0x000fe2000fffe03f */
[----:B------:R-:W-:Y:S01]  /*39b50*/  STL.64 [R1+0x490], R20 ;  /* 0x0004901401007387 */ /* 0x000fe20000100a00 */
[----:B------:R0:W-:Y:S03]  /*39b60*/  STL.64 [R1+0x498], R22 ;  /* 0x0004981601007387 */ /* 0x0001e60000100a00 */
[----:B0-----:R-:W3:Y:S01]  /*39b70*/  LDL.LU.64 R22, [R1+0x3398] ;  /* 0x0033980001167983 */ /* 0x001ee20000300a00 */
[----:B------:R-:W3:Y:S02]  /*39b80*/  LDL.LU.64 R20, [R1+0x3390] ;  /* 0x0033900001147983 */ /* 0x000ee40000300a00 */
[----:B------:R0:W-:Y:S02]  /*39b90*/  STL.64 [R1+0x3310], R26 ;  /* 0x0033101a01007387 */ /* 0x0001e40000100a00 */
[----:B----4-:R-:W-:Y:S02]  /*39ba0*/  IMAD.MOV.U32 R2, RZ, RZ, R10 ;  /* 0x000000ffff027224 */ /* 0x010fe400078e000a */
[----:B------:R-:W-:Y:S01]  /*39bb0*/  IMAD.MOV.U32 R0, RZ, RZ, R11 ;  /* 0x000000ffff007224 */ /* 0x000fe200078e000b */
[----:B0-----:R-:W4:Y:S01]  /*39bc0*/  LDL.64 R26, [R1+0x28] ;  /* 0x00002800011a7983 */ /* 0x001f220000100a00 */
[C---:B---3--:R-:W-:Y:S11]  /*39bd0*/  HMMA.16816.F32.BF16 R20, R12.reuse, R10, R20 ;  /* 0x0000000a0c14723c */ /* 0x048ff60000041814 */
[----:B------:R-:W-:Y:S11]  /*39be0*/  @!UPT UIADD3 URZ, URZ, URZ, URZ ;  /* 0x0000003f3f3ff290 */ /* 0x000ff6000fffe03f */
[----:B------:R-:W-:Y:S01]  /*39bf0*/  @!UPT UIADD3 URZ, URZ, URZ, URZ ;  /* 0x0000003f3f3ff290 */ /* 0x000fe2000fffe03f */
[----:B------:R-:W-:Y:S01]  /*39c00*/  STL.64 [R1+0x440], R20 ;  /* 0x0004401401007387 */ /* 0x000fe20000100a00 */
[----:B------:R0:W-:Y:S03]  /*39c10*/  STL.64 [R1+0x448], R22 ;  /* 0x0004481601007387 */ /* 0x0001e60000100a00 */
[----:B0-----:R-:W3:Y:S01]  /*39c20*/  LDL.LU.64 R22, [R1+0x3388] ;  /* 0x0033880001167983 */ /* 0x001ee20000300a00 */
[----:B------:R-:W3:Y:S02]  /*39c30*/  LDL.LU.64 R20, [R1+0x3380] ;  /* 0x0033800001147983 */ /* 0x000ee40000300a00 */
[----:B------:R-:W3:Y:S02]  /*39c40*/  LDL.LU.64 R10, [R1+0x3378] ;  /* 0x00337800010a7983 */ /* 0x000ee40000300a00 */
[----:B------:R-:W2:Y:S01]  /*39c50*/  LDL.LU R8, [R1+0x3370] ;  /* 0x0033700001087983 */ /* 0x000ea20000300800 */
[C---:B---3--:R-:W-:Y:S11]  /*39c60*/  HMMA.16816.F32.BF16 R20, R12.reuse, R10, R20 ;  /* 0x0000000a0c14723c */ /* 0x048ff60000041814 */
[----:B------:R-:W-:Y:S11]  /*39c70*/  @!UPT UIADD3 URZ, URZ, URZ, URZ ;  /* 0x0000003f3f3ff290 */ /* 0x000ff6000fffe03f */
[----:B------:R-:W-:Y:S01]  /*39c80*/  @!UPT UIADD3 URZ, URZ, URZ, URZ ;  /* 0x0000003f3f3ff290 */ /* 0x000fe2000fffe03f */
[----:B------:R-:W-:Y:S01]  /*39c90*/  STL.64 [R1+0x430], R20 ;  /* 0x0004301401007387 */ /* 0x000fe20000100a00 */
[----:B------:R0:W-:Y:S03]  /*39ca0*/  STL.64 [R1+0x438], R22 ;  /* 0x0004381601007387 */ /* 0x0001e60000100a00 */
[----:B0-----:R-:W2:Y:S02]  /*39cb0*/  LDL.LU.64 R22, [R1+0x3368] ;  /* 0x0033680001167983 */ /* 0x001ea40000300a00 */
[C---:B--2---:R-:W-:Y:S02]  /*39cc0*/  HMMA.16816.F32.BF16 R20, R12.reuse, R22, R16 ;  /* 0x000000160c14723c */ /* 0x044fe40000041810 */
[----:B------:R-:W2:Y:S01]  /*39cd0*/  LDL.LU.64 R18, [R1+0x3360] ;  /* 0x0033600001127983 */ /* 0x000ea20000300a00 */
[----:B------:R-:W2:Y:S11]  /*39ce0*/  LDL.LU.64 R16, [R1+0x3358] ;  /* 0x0033580001107983 */ /* 0x000eb60000300a00 */
[----:B------:R-:W-:Y:S09]  /*39cf0*/  @!UPT UIADD3 URZ, URZ, URZ, URZ ;  /* 0x0000003f3f3ff290 */ /* 0x000ff2000fffe03f */
        /* <DEDUP_REMOVED lines=9> */
[----:B0-----:R-:W2:Y:S01]  /*39d90*/  LDL.LU.64 R22, [R1+0x3338] ;  /* 0x0033380001167983 */ /* 0x001ea20000300a00 */
[----:B------:R-:W3:Y:S02]  /*39da0*/  LDL R9, [R1+0x5c4] ;  /* 0x0005c40001097983 */ /* 0x000ee40000100800 */
[----:B------:R-:W-:Y:S01]  /*39db0*/  STL.64 [R1+0x3308], R10 ;  /* 0x0033080a01007387 */ /* 0x000fe20000100a00 */
[C---:B--2---:R-:W-:Y:S01]  /*39dc0*/  HMMA.16816.F32.BF16 R16, R12.reuse, R22, R16 ;  /* 0x000000160c10723c */ /* 0x044fe20000041810 */
[----:B---3--:R0:W-:Y:S04]  /*39dd0*/  STL.64 [R1+0x3300], R8 ;  /* 0x0033000801007387 */ /* 0x0081e80000100a00 */
[----:B0-----:R-:W2:Y:S01]  /*39de0*/  LDL.LU R8, [R1+0x3a0] ;  /* 0x0003a00001087983 */ /* 0x001ea20000300800 */
[----:B------:R-:W2:Y:S02]  /*39df0*/  LDL.LU R9, [R1+0x3a4] ;  /* 0x0003a40001097983 */ /* 0x000ea40000300800 */
[----:B------:R-:W2:Y:S02]  /*39e00*/  LDL.LU R10, [R1+0x3a8] ;  /* 0x0003a800010a7983 */ /* 0x000ea40000300800 */
[----:B------:R-:W2:Y:S11]  /*39e10*/  LDL.LU R11, [R1+0x3ac] ;  /* 0x0003ac00010b7983 */ /* 0x000eb60000300800 */
[----:B------:R-:W-:Y:S02]  /*39e20*/  @!UPT UIADD3 URZ, URZ, URZ, URZ ;  /* 0x0000003f3f3ff290 */ /* 0x000fe4000fffe03f */
[----:B------:R-:W-:Y:S01]  /*39e30*/  STL.64 [R1+0x400], R16 ;  /* 0x0004001001007387 */ /* 0x000fe20000100a00 */
[----:B------:R0:W-:Y:S03]  /*39e40*/  STL.64 [R1+0x408], R18 ;  /* 0x0004081201007387 */ /* 0x0001e60000100a00 */
[----:B0-----:R-:W3:Y:S01]  /*39e50*/  LDL.LU.64 R18, [R1+0x3330] ;  /* 0x0033300001127983 */ /* 0x001ee20000300a00 */
[----:B------:R-:W3:Y:S02]  /*39e60*/  LDL.LU.64 R16, [R1+0x3328] ;  /* 0x0033280001107983 */ /* 0x000ee40000300a00 */
[----:B------:R0:W-:Y:S02]  /*39e70*/  STL.64 [R1+0x32d0], R22 ;  /* 0x0032d01601007387 */ /* 0x0001e40000100a00 */
[----:B------:R-:W2:Y:S01]  /*39e80*/  LDL.LU R20, [R1+0x3b0] ;  /* 0x0003b00001147983 */ /* 0x000ea20000300800 */
[----:B------:R-:W2:Y:S04]  /*39e90*/  LDL.LU R21, [R1+0x3b4] ;  /* 0x0003b40001157983 */ /* 0x000ea80000300800 */
[----:B0-----:R-:W2:Y:S01]  /*39ea0*/  LDL.LU R22, [R1+0x3b8] ;  /* 0x0003b80001167983 */ /* 0x001ea20000300800 */
[----:B------:R-:W2:Y:S01]  /*39eb0*/  LDL.LU R23, [R1+0x3bc] ;  /* 0x0003bc0001177983 */ /* 0x000ea20000300800 */
[----:B---3--:R-:W-:Y:S02]  /*39ec0*/  HMMA.16816.F32.BF16 R12, R12, R6, R16 ;  /* 0x000000060c0c723c */ /* 0x008fe40000041810 */
[----:B------:R-:W2:Y:S01]  /*39ed0*/  LDL.LU.64 R18, [R1+0x3320] ;  /* 0x0033200001127983 */ /* 0x000ea20000300a00 */
[----:B------:R-:W2:Y:S02]  /*39ee0*/  LDL.LU.64 R16, [R1+0x3318] ;  /* 0x0033180001107983 */ /* 0x000ea40000300a00 */
[----:B----4-:R-:W-:Y:S11]  /*39ef0*/  IMAD.MOV.U32 R3, RZ, RZ, R27 ;  /* 0x000000ffff037224 */ /* 0x010ff600078e001b */
[----:B------:R-:W-:Y:S07]  /*39f00*/  @!UPT UIADD3 URZ, URZ, URZ, URZ ;  /* 0x0000003f3f3ff290 */ /* 0x000fee000fffe03f */
[----:B------:R-:W-:Y:S01]  /*39f10*/  STL.64 [R1+0x3c0], R12 ;  /* 0x0003c00c01007387 */ /* 0x000fe20000100a00 */
[----:B------:R-:W-:Y:S02]  /*39f20*/  STL.64 [R1+0x3c8], R14 ;  /* 0x0003c80e01007387 */ /* 0x000fe40000100a00 */
[----:B------:R0:W-:Y:S02]  /*39f30*/  STL.64 [R1+0x32d8], R6 ;  /* 0x0032d80601007387 */ /* 0x0001e40000100a00 */
[----:B------:R-:W3:Y:S01]  /*39f40*/  LDL.LU R4, [R1+0x390] ;  /* 0x0003900001047983 */ /* 0x000ee20000300800 */
[----:B------:R-:W3:Y:S04]  /*39f50*/  LDL.LU R5, [R1+0x394] ;  /* 0x0003940001057983 */ /* 0x000ee80000300800 */
[----:B0-----:R-:W3:Y:S01]  /*39f60*/  LDL.LU R6, [R1+0x398] ;  /* 0x0003980001067983 */ /* 0x001ee20000300800 */
[----:B------:R-:W3:Y:S01]  /*39f70*/  LDL.LU R7, [R1+0x39c] ;  /* 0x00039c0001077983 */ /* 0x000ee20000300800 */
[C---:B--2---:R-:W-:Y:S11]  /*39f80*/  HMMA.16816.F32.BF16 R20, R16.reuse, R26, R20 ;  /* 0x0000001a1014723c */ /* 0x044ff60000041814 */
[----:B------:R-:W-:Y:S11]  /*39f90*/  @!UPT UIADD3 URZ, URZ, URZ, URZ ;  /* 0x0000003f3f3ff290 */ /* 0x000ff6000fffe03f */
[----:B------:R-:W-:Y:S01]  /*39fa0*/  @!UPT UIADD3 URZ, URZ, URZ, URZ ;  /* 0x0000003f3f3ff290 */ /* 0x000fe2000fffe03f */
[----:B------:R0:W-:Y:S01]  /*39fb0*/  STL.64 [R1+0x3d0], R20 ;  /* 0x0003d01401007387 */ /* 0x0001e20000100a00 */
[----:B------:R-:W-:Y:S02]  /*39fc0*/  STL.64 [R1+0x3d8], R22 ;  /* 0x0003d81601007387 */ /* 0x000fe40000100a00 */
[----:B0-----:R-:W-:Y:S02]  /*39fd0*/  IMAD.MOV.U32 R20, RZ, RZ, R26 ;  /* 0x000000ffff147224 */ /* 0x001fe400078e001a */
[----:B------:R-:W2:Y:S01]  /*39fe0*/  LDL.LU.64 R26, [R1+0x3310] ;  /* 0x00331000011a7983 */ /* 0x000ea20000300a00 */
[----:B------:R-:W-:Y:S02]  /*39ff0*/  IMAD.MOV.U32 R14, RZ, RZ, R2 ;  /* 0x000000ffff0e7224 */ /* 0x000fe400078e0002 */
[----:B------:R-:W-:Y:S01]  /*3a000*/  IMAD.MOV.U32 R15, RZ, RZ, R0 ;  /* 0x000000ffff0f7224 */ /* 0x000fe200078e0000 */
[----:B--2---:R-:W-:Y:S01]  /*3a010*/  HMMA.16816.F32.BF16 R8, R16, R26, R8 ;  /* 0x0000001a1008723c */ /* 0x004fe20000041808 */
[----:B------:R-:W-:-:S02]  /*3a020*/  IMAD.MOV.U32 R2, RZ, RZ, R26 ;  /* 0x000000ffff027224 */ /* 0x000fc400078e001a */
[----:B------:R-:W-:Y:S11]  /*3a030*/  IMAD.MOV.U32 R0, RZ, RZ, R27 ;  /* 0x000000ffff007224 */ /* 0x000ff600078e001b */
[----:B------:R-:W-:Y:S09]  /*3a040*/  @!UPT UIADD3 URZ, URZ, URZ, URZ ;  /* 0x0000003f3f3ff290 */ /* 0x000ff2000fffe03f */
[----:B------:R-:W-:Y:S01]  /*3a050*/  STL.64 [R1+0x480], R8 ;  /* 0x0004800801007387 */ /* 0x000fe20000100a00 */
[----:B------:R0:W-:Y:S03]  /*3a060*/  STL.64 [R1+0x488], R10 ;  /* 0x0004880a01007387 */ /* 0x0001e60000100a00 */
[----:B0-----:R-:W2:Y:S01]  /*3a070*/  LDL.LU.64 R10, [R1+0x3308] ;  /* 0x00330800010a7983 */ /* 0x001ea20000300a00 */
[----:B------:R-:W4:Y:S02]  /*3a080*/  LDL.LU.64 R8, [R1+0x3300] ;  /* 0x0033000001087983 */ /* 0x000f240000300a00 */
[----:B------:R-:W2:Y:S02]  /*3a090*/  LDL.LU.64 R26, [R1+0x32f8] ;  /* 0x0032f800011a7983 */ /* 0x000ea40000300a00 */
[----:B------:R-:W2:Y:S01]  /*3a0a0*/  LDL.LU.64 R24, [R1+0x32f0] ;  /* 0x0032f00001187983 */ /* 0x000ea20000300a00 */
[C---:B---3--:R-:W-:Y:S08]  /*3a0b0*/  HMMA.16816.F32.BF16 R12, R16.reuse, R14, R4 ;  /* 0x0000000e100c723c */ /* 0x048ff00000041804 */
[C---:B--2---:R-:W-:Y:S01]  /*3a0c0*/  HMMA.16816.F32.BF16 R4, R16.reuse, R10, R24 ;  /* 0x0000000a1004723c */ /* 0x044fe20000041818 */
[----:B------:R-:W2:Y:S11]  /*3a0d0*/  LDL.LU R24, [R1+0x2a0] ;  /* 0x0002a00001187983 */ /* 0x000eb60000300800 */
[----:B------:R-:W-:Y:S03]  /*3a0e0*/  @!UPT UIADD3 URZ, URZ, URZ, URZ ;  /* 0x0000003f3f3ff290 */ /* 0x000fe6000fffe03f */
[----:B------:R0:W-:Y:S02]  /*3a0f0*/  STL.64 [R1+0x3b0], R12 ;  /* 0x0003b00c01007387 */ /* 0x0001e40000100a00 */
[----:B------:R1:W-:Y:S06]  /*3a100*/  STL.64 [R1+0x3b8], R14 ;  /* 0x0003b80e01007387 */ /* 0x0003ec0000100a00 */
[----:B------:R3:W-:Y:S01]  /*3a110*/  STL.64 [R1+0x3a0], R4 ;  /* 0x0003a00401007387 */ /* 0x0007e20000100a00 */
[----:B------:R4:W-:Y:S02]  /*3a120*/  STL.64 [R1+0x3a8], R6 ;  /* 0x0003a80601007387 */ /* 0x0009e40000100a00 */
[----:B------:R-:W2:Y:S02]  /*3a130*/  LDL.LU R25, [R1+0x2a4] ;  /* 0x0002a40001197983 */ /* 0x000ea40000300800 */
[----:B------:R-:W2:Y:S01]  /*3a140*/  LDL.LU R26, [R1+0x2a8] ;  /* 0x0002a800011a7983 */ /* 0x000ea20000300800 */
[----:B------:R-:W2:Y:S01]  /*3a150*/  LDL.LU R27, [R1+0x2ac] ;  /* 0x0002ac00011b7983 */ /* 0x000ea20000300800 */
[----:B0-----:R-:W2:Y:S02]  /*3a160*/  LDL.LU R12, [R1+0x370] ;  /* 0x00037000010c7983 */ /* 0x001ea40000300800 */
[----:B------:R-:W2:Y:S02]  /*3a170*/  LDL.LU R13, [R1+0x374] ;  /* 0x00037400010d7983 */ /* 0x000ea40000300800 */
[----:B-1----:R-:W2:Y:S01]  /*3a180*/  LDL.LU R14, [R1+0x378] ;  /* 0x00037800010e7983 */ /* 0x002ea20000300800 */
[----:B------:R-:W2:Y:S04]  /*3a190*/  LDL.LU R15, [R1+0x37c] ;  /* 0x00037c00010f7983 */ /* 0x000ea80000300800 */
[----:B---3--:R-:W3:Y:S01]  /*3a1a0*/  LDL.LU R4, [R1+0x360] ;  /* 0x0003600001047983 */ /* 0x008ee20000300800 */
[----:B------:R-:W3:Y:S02]  /*3a1b0*/  LDL.LU R5, [R1+0x364] ;  /* 0x0003640001057983 */ /* 0x000ee40000300800 */
[----:B----4-:R-:W4:Y:S02]  /*3a1c0*/  LDL.LU R6, [R1+0x368] ;  /* 0x0003680001067983 */ /* 0x010f240000300800 */
[----:B------:R-:W4:Y:S02]  /*3a1d0*/  LDL.LU R7, [R1+0x36c] ;  /* 0x00036c0001077983 */ /* 0x000f240000300800 */
[----:B----4-:R0:W-:Y:S01]  /*3a1e0*/  STL.64 [R1+0x32e8], R6 ;  /* 0x0032e80601007387 */ /* 0x0101e20000100a00 */
[----:B---3--:R-:W-:Y:S02]  /*3a1f0*/  STL.64 [R1+0x32e0], R4 ;  /* 0x0032e00401007387 */ /* 0x008fe40000100a00 */
[----:B------:R-:W3:Y:S01]  /*3a200*/  LDL.64 R22, [R1+0x58] ;  /* 0x0000580001167983 */ /* 0x000ee20000100a00 */
[----:B0-----:R-:W4:Y:S01]  /*3a210*/  LDL.64 R6, [R1+0x38] ;  /* 0x0000380001067983 */ /* 0x001f220000100a00 */
[----:B--2---:R-:W-:Y:S02]  /*3a220*/  STL.64 [R1+0x32c8], R26 ;  /* 0x0032c81a01007387 */ /* 0x004fe40000100a00 */
[----:B------:R0:W-:Y:S02]  /*3a230*/  STL.64 [R1+0x32c0], R24 ;  /* 0x0032c01801007387 */ /* 0x0001e40000100a00 */
[----:B0-----:R-:W2:Y:S01]  /*3a240*/  LDL.LU R24, [R1+0x350] ;  /* 0x0003500001187983 */ /* 0x001ea20000300800 */
[----:B------:R-:W2:Y:S02]  /*3a250*/  LDL.LU R25, [R1+0x354] ;  /* 0x0003540001197983 */ /* 0x000ea40000300800 */
[----:B------:R-:W2:Y:S02]  /*3a260*/  LDL.LU R26, [R1+0x358] ;  /* 0x00035800011a7983 */ /* 0x000ea40000300800 */
[----:B------:R-:W2:Y:S01]  /*3a270*/  LDL.LU R27, [R1+0x35c] ;  /* 0x00035c00011b7983 */ /* 0x000ea20000300800 */
[----:B------:R-:W-:Y:S01]  /*3a280*/  STL.64 [R1+0x3278], R10 ;  /* 0x0032780a01007387 */ /* 0x000fe20000100a00 */
        /* <DEDUP_REMOVED lines=11> */
[C---:B----4-:R-:W-:Y:S01]  /*3a340*/  HMMA.16816.F32.BF16 R12, R16.reuse, R6, R12 ;  /* 0x00000006100c723c */ /* 0x050fe2000004180c */
[----:B--2---:R0:W-:Y:S01]  /*3a350*/  STL.64 [R1+0x3298], R10 ;  /* 0x0032980a01007387 */ /* 0x0041e20000100a00 */
[----:B------:R-:W-:Y:S11]  /*3a360*/  STL.64 [R1+0x3290], R8 ;  /* 0x0032900801007387 */ /* 0x000ff60000100a00 */
[----:B------:R-:W-:Y:S10]  /*3a370*/  @!UPT UIADD3 URZ, URZ, URZ, URZ ;  /* 0x0000003f3f3ff290 */ /* 0x000ff4000fffe03f */
[----:B------:R1:W-:Y:S02]  /*3a380*/  STL.64 [R1+0x390], R12 ;  /* 0x0003900c01007387 */ /* 0x0003e40000100a00 */
[----:B------:R-:W-:Y:S02]  /*3a390*/  STL.64 [R1+0x398], R14 ;  /* 0x0003980e01007387 */ /* 0x000fe40000100a00 */
[----:B0-----:R-:W-:Y:S02]  /*3a3a0*/  IMAD.MOV.U32 R11, RZ, RZ, R3 ;  /* 0x000000ffff0b7224 */ /* 0x001fe400078e0003 */
[----:B------:R-:W-:Y:S02]  /*3a3b0*/  IMAD.MOV.U32 R3, RZ, RZ, R7 ;  /* 0x000000ffff037224 */ /* 0x000fe400078e0007 */
[----:B-1----:R-:W-:Y:S02]  /*3a3c0*/  IMAD.MOV.U32 R12, RZ, RZ, R6 ;  /* 0x000000ffff0c7224 */ /* 0x002fe400078e0006 */
[----:B------:R-:W3:Y:S01]  /*3a3d0*/  LDL.LU.64 R6, [R1+0x32e8] ;  /* 0x0032e80001067983 */ /* 0x000ee20000300a00 */
[----:B------:R-:W3:Y:S02]  /*3a3e0*/  LDL.LU.64 R4, [R1+0x32e0] ;  /* 0x0032e00001047983 */ /* 0x000ee40000300a00 */
[----:B------:R0:W-:Y:S02]  /*3a3f0*/  STL [R1+0x32a0], R12 ;  /* 0x0032a00c01007387 */ /* 0x0001e40000100800 */
[----:B0-----:R-:W2:Y:S01]  /*3a400*/  LDL.LU R12, [R1+0x290] ;  /* 0x00029000010c7983 */ /* 0x001ea20000300800 */
[----:B------:R-:W2:Y:S02]  /*3a410*/  LDL.LU R13, [R1+0x294] ;  /* 0x00029400010d7983 */ /* 0x000ea40000300800 */
[----:B------:R-:W2:Y:S02]  /*3a420*/  LDL.LU R14, [R1+0x298] ;  /* 0x00029800010e7983 */ /* 0x000ea40000300800 */
[----:B------:R-:W2:Y:S01]  /*3a430*/  LDL.LU R15, [R1+0x29c] ;  /* 0x00029c00010f7983 */ /* 0x000ea20000300800 */
[C---:B---3--:R-:W-:Y:S11]  /*3a440*/  HMMA.16816.F32.BF16 R4, R16.reuse, R22, R4 ;  /* 0x000000161004723c */ /* 0x048ff60000041804 */
[----:B------:R-:W-:Y:S11]  /*3a450*/  @!UPT UIADD3 URZ, URZ, URZ, URZ ;  /* 0x0000003f3f3ff290 */ /* 0x000ff6000fffe03f */
[----:B------:R-:W-:Y:S01]  /*3a460*/  @!UPT UIADD3 URZ, URZ, URZ, URZ ;  /* 0x0000003f3f3ff290 */ /* 0x000fe2000fffe03f */
[----:B------:R0:W-:Y:S01]  /*3a470*/  STL.64 [R1+0x380], R4 ;  /* 0x0003800401007387 */ /* 0x0001e20000100a00 */
[----:B------:R1:W-:Y:S02]  /*3a480*/  STL.64 [R1+0x388], R6 ;  /* 0x0003880601007387 */ /* 0x0003e40000100a00 */
[----:B0-----:R-:W-:Y:S01]  /*3a490*/  IMAD.MOV.U32 R5, RZ, RZ, R22 ;  /* 0x000000ffff057224 */ /* 0x001fe200078e0016 */
[----:B-1----:R-:W3:Y:S01]  /*3a4a0*/  LDL.LU.64 R6, [R1+0x32d8] ;  /* 0x0032d80001067983 */ /* 0x002ee20000300a00 */
[----:B------:R-:W-:Y:S02]  /*3a4b0*/  IMAD.MOV.U32 R4, RZ, RZ, R23 ;  /* 0x000000ffff047224 */ /* 0x000fe400078e0017 */
[----:B------:R-:W4:Y:S02]  /*3a4c0*/  LDL.LU.64 R22, [R1+0x32d0] ;  /* 0x0032d00001167983 */ /* 0x000f240000300a00 */
[----:B------:R-:W-:Y:S01]  /*3a4d0*/  IMAD.MOV.U32 R10, RZ, RZ, R20 ;  /* 0x000000ffff0a7224 */ /* 0x000fe200078e0014 */
[C---:B----4-:R-:W-:Y:S11]  /*3a4e0*/  HMMA.16816.F32.BF16 R24, R16.reuse, R22, R24 ;  /* 0x000000161018723c */ /* 0x050ff60000041818 */
[----:B------:R-:W-:Y:S11]  /*3a4f0*/  @!UPT UIADD3 URZ, URZ, URZ, URZ ;  /* 0x0000003f3f3ff290 */ /* 0x000ff6000fffe03f */
[----:B------:R-:W-:Y:S01]  /*3a500*/  @!UPT UIADD3 URZ, URZ, URZ, URZ ;  /* 0x0000003f3f3ff290 */ /* 0x000fe2000fffe03f */
[----:B------:R-:W-:Y:S01]  /*3a510*/  STL.64 [R1+0x370], R24 ;  /* 0x0003701801007387 */ /* 0x000fe20000100a00 */
[----:B------:R0:W-:Y:S03]  /*3a520*/  STL.64 [R1+0x378], R26 ;  /* 0x0003781a01007387 */ /* 0x0001e60000100a00 */
[----:B0-----:R-:W3:Y:S01]  /*3a530*/  LDL.LU.64 R26, [R1+0x32c8] ;  /* 0x0032c800011a7983 */ /* 0x001ee20000300a00 */
[----:B------:R-:W3:Y:S02]  /*3a540*/  LDL.LU.64 R24, [R1+0x32c0] ;  /* 0x0032c00001187983 */ /* 0x000ee40000300a00 */
[----:B------:R-:W-:Y:S02]  /*3a550*/  IMAD.MOV.U32 R9, RZ, RZ, R22 ;  /* 0x000000ffff097224 */ /* 0x000fe400078e0016 */
[----:B------:R-:W-:Y:S02]  /*3a560*/  IMAD.MOV.U32 R8, RZ, RZ, R23 ;  /* 0x000000ffff087224 */ /* 0x000fe400078e0017 */
[----:B------:R-:W2:Y:S01]  /*3a570*/  LDL.LU.64 R22, [R1+0x32b8] ;  /* 0x0032b80001167983 */ /* 0x000ea20000300a00 */
[----:B------:R-:W2:Y:S01]  /*3a580*/  LDL.LU.64 R20, [R1+0x32b0] ;  /* 0x0032b00001147983 */ /* 0x000ea20000300a00 */
[----:B---3--:R-:W-:Y:S02]  /*3a590*/  HMMA.16816.F32.BF16 R16, R16, R6, R24 ;  /* 0x000000061010723c */ /* 0x008fe40000041818 */
[----:B------:R-:W3:Y:S11]  /*3a5a0*/  LDL.LU R24, [R1+0x260] ;  /* 0x0002600001187983 */ /* 0x000ef60000300800 */
[----:B------:R-:W-:Y:S10]  /*3a5b0*/  @!UPT UIADD3 URZ, URZ, URZ, URZ ;  /* 0x0000003f3f3ff290 */ /* 0x000ff4000fffe03f */
[----:B------:R-:W-:Y:S01]  /*3a5c0*/  STL.64 [R1+0x2a0], R16 ;  /* 0x0002a01001007387 */ /* 0x000fe20000100a00 */
[----:B------:R0:W-:Y:S02]  /*3a5d0*/  STL.64 [R1+0x2a8], R18 ;  /* 0x0002a81201007387 */ /* 0x0001e40000100a00 */
[----:B------:R-:W3:Y:S02]  /*3a5e0*/  LDL.LU R25, [R1+0x264] ;  /* 0x0002640001197983 */ /* 0x000ee40000300800 */
[----:B------:R-:W3:Y:S01]  /*3a5f0*/  LDL.LU R26, [R1+0x268] ;  /* 0x00026800011a7983 */ /* 0x000ee20000300800 */
[----:B------:R-:W3:Y:S01]  /*3a600*/  LDL.LU R27, [R1+0x26c] ;  /* 0x00026c00011b7983 */ /* 0x000ee20000300800 */
[----:B0-----:R-:W-:Y:S02]  /*3a610*/  IMAD.MOV.U32 R18, RZ, RZ, R9 ;  /* 0x000000ffff127224 */ /* 0x001fe400078e0009 */
[----:B------:R-:W-:Y:S02]  /*3a620*/  IMAD.MOV.U32 R19, RZ, RZ, R8 ;  /* 0x000000ffff137224 */ /* 0x000fe400078e0008 */
[----:B--2---:R-:W-:Y:S03]  /*3a630*/  HMMA.16816.F32.BF16 R8, R20, R10, R12 ;  /* 0x0000000a1408723c */ /* 0x004fe6000004180c */
[----:B------:R0:W-:Y:S02]  /*3a640*/  STL.64 [R1+0x3240], R18 ;  /* 0x0032401201007387 */ /* 0x0001e40000100a00 */
[----:B0-----:R-:W-:-:S02]  /*3a650*/  IMAD.MOV.U32 R18, RZ, RZ, R2 ;  /* 0x000000ffff127224 */ /* 0x001fc400078e0002 */
[----:B------:R-:W-:Y:S01]  /*3a660*/  IMAD.MOV.U32 R19, RZ, RZ, R0 ;  /* 0x000000ffff137224 */ /* 0x000fe200078e0000 */
[----:B------:R-:W2:Y:S01]  /*3a670*/  LDL.LU R2, [R1+0x32a8] ;  /* 0x0032a80001027983 */ /* 0x000ea20000300800 */
[----:B------:R-:W4:Y:S02]  /*3a680*/  LDL.LU R0, [R1+0x32a4] ;  /* 0x0032a40001007983 */ /* 0x000f240000300800 */
[----:B------:R-:W2:Y:S11]  /*3a690*/  LDL.LU R12, [R1+0x32a0] ;  /* 0x0032a000010c7983 */ /* 0x000eb60000300800 */
[----:B------:R-:W-:Y:S01]  /*3a6a0*/  @!UPT UIADD3 URZ, URZ, URZ, URZ ;  /* 0x0000003f3f3ff290 */ /* 0x000fe2000fffe03f */
[----:B------:R-:W-:Y:S01]  /*3a6b0*/  STL.64 [R1+0x290], R8 ;  /* 0x0002900801007387 */ /* 0x000fe20000100a00 */
[----:B------:R0:W-:Y:S03]  /*3a6c0*/  STL.64 [R1+0x298], R10 ;  /* 0x0002980a01007387 */ /* 0x0001e60000100a00 */
[----:B0-----:R-:W2:Y:S01]  /*3a6d0*/  LDL.LU.64 R10, [R1+0x3298] ;  /* 0x00329800010a7983 */ /* 0x001ea20000300a00 */
[----:B------:R-:W2:Y:S02]  /*3a6e0*/  LDL.LU.64 R8, [R1+0x3290] ;  /* 0x0032900001087983 */ /* 0x000ea40000300a00 */
[----:B--2---:R-:W-:Y:S01]  /*3a6f0*/  HMMA.16816.F32.BF16 R16, R20, R18, R8 ;  /* 0x000000121410723c */ /* 0x004fe20000041808 */
[----:B------:R-:W2:Y:S01]  /*3a700*/  LDL.LU.64 R10, [R1+0x3288] ;  /* 0x00328800010a7983 */ /* 0x000ea20000300a00 */
[----:B------:R-:W2:Y:S11]  /*3a710*/  LDL.LU.64 R8, [R1+0x3280] ;  /* 0x0032800001087983 */ /* 0x000eb60000300a00 */
[----:B------:R-:W-:Y:S10]  /*3a720*/  @!UPT UIADD3 URZ, URZ, URZ, URZ ;  /* 0x0000003f3f3ff290 */ /* 0x000ff4000fffe03f */
[----:B------:R-:W-:Y:S01]  /*3a730*/  STL.64 [R1+0x280], R16 ;  /* 0x0002801001007387 */ /* 0x000fe20000100a00 */
[----:B------:R0:W-:Y:S02]  /*3a740*/  STL.64 [R1+0x288], R18 ;  /* 0x0002881201007387 */ /* 0x0001e40000100a00 */
[----:B0-----:R-:W-:Y:S02]  /*3a750*/  IMAD.MOV.U32 R18, RZ, RZ, R5 ;  /* 0x000000ffff127224 */ /* 0x001fe400078e0005 */
[----:B------:R-:W-:-:S05]  /*3a760*/  IMAD.MOV.U32 R19, RZ, RZ, R4 ;  /* 0x000000ffff137224 */ /* 0x000fca00078e0004 */
[----:B------:R0:W-:Y:S04]  /*3a770*/  STL.64 [R1+0x3258], R18 ;  /* 0x0032581201007387 */ /* 0x0001e80000100a00 */
[----:B0-----:R-:W2:Y:S02]  /*3a780*/  LDL.LU.64 R18, [R1+0x8] ;  /* 0x0000080001127983 */ /* 0x001ea40000300a00 */
[C---:B--2---:R-:W-:Y:S01]  /*3a790*/  HMMA.16816.F32.BF16 R8, R20.reuse, R18, R8 ;  /* 0x000000121408723c */ /* 0x044fe20000041808 */
[----:B------:R-:W-:Y:S02]  /*3a7a0*/  IMAD.MOV.U32 R5, RZ, RZ, R18 ;  /* 0x000000ffff057224 */ /* 0x000fe400078e0012 */
[----:B------:R-:W-:Y:S11]  /*3a7b0*/  IMAD.MOV.U32 R4, RZ, RZ, R19 ;  /* 0x000000ffff047224 */ /* 0x000ff600078e0013 */
[----:B------:R-:W-:Y:S09]  /*3a7c0*/  @!UPT UIADD3 URZ, URZ, URZ, URZ ;  /* 0x0000003f3f3ff290 */ /* 0x000ff2000fffe03f */
[----:B------:R-:W-:Y:S01]  /*3a7d0*/  STL.64 [R1+0x270], R8 ;  /* 0x0002700801007387 */ /* 0x000fe20000100a00 */
[----:B------:R0:W-:Y:S03]  /*3a7e0*/  STL.64 [R1+0x278], R10 ;  /* 0x0002780a01007387 */ /* 0x0001e60000100a00 */
[----:B0-----:R-:W3:Y:S01]  /*3a7f0*/  LDL.LU.64 R10, [R1+0x3278] ;  /* 0x00327800010a7983 */ /* 0x001ee20000300a00 */
[----:B------:R-:W2:Y:S02]  /*3a800*/  LDL.LU.64 R8, [R1+0x3270] ;  /* 0x0032700001087983 */ /* 0x000ea40000300a00 */
[----:B------:R-:W-:Y:S02]  /*3a810*/  STL.64 [R1+0x3238], R6 ;  /* 0x0032380601007387 */ /* 0x000fe40000100a00 */
[----:B------:R0:W-:Y:S02]  /*3a820*/  STL.64 [R1+0x3230], R4 ;  /* 0x0032300401007387 */ /* 0x0001e40000100a00 */
[----:B0-----:R-:W2:Y:S01]  /*3a830*/  LDL.LU R4, [R1+0x230] ;  /* 0x0002300001047983 */ /* 0x001ea20000300800 */
[----:B------:R-:W2:Y:S02]  /*3a840*/  LDL.LU R5, [R1+0x234] ;  /* 0x0002340001057983 */ /* 0x000ea40000300800 */
[----:B------:R-:W2:Y:S02]  /*3a850*/  LDL.LU R6, [R1+0x238] ;  /* 0x0002380001067983 */ /* 0x000ea40000300800 */
[----:B------:R-:W2:Y:S02]  /*3a860*/  LDL.LU R7, [R1+0x23c] ;  /* 0x00023c0001077983 */ /* 0x000ea40000300800 */
[----:B------:R-:W-:Y:S01]  /*3a870*/  IMAD.MOV.U32 R18, RZ, RZ, R12 ;  /* 0x000000ffff127224 */ /* 0x000fe200078e000c */
[----:B--2---:R-:W-:Y:S01]  /*3a880*/  STL.64 [R1+0x3250], R6 ;  /* 0x0032500601007387 */ /* 0x004fe20000100a00 */
[----:B------:R0:W-:Y:S03]  /*3a890*/  STL.64 [R1+0x3248], R4 ;  /* 0x0032480401007387 */ /* 0x0001e60000100a00 */
[----:B0-----:R-:W2:Y:S01]  /*3a8a0*/  LDL.LU R4, [R1+0x240] ;  /* 0x0002400001047983 */ /* 0x001ea20000300800 */
[----:B------:R-:W2:Y:S02]  /*3a8b0*/  LDL.LU R5, [R1+0x244] ;  /* 0x0002440001057983 */ /* 0x000ea40000300800 */
[----:B------:R-:W2:Y:S02]  /*3a8c0*/  LDL.LU R6, [R1+0x248] ;  /* 0x0002480001067983 */ /* 0x000ea40000300800 */
[----:B------:R-:W2:Y:S01]  /*3a8d0*/  LDL.LU R7, [R1+0x24c] ;  /* 0x00024c0001077983 */ /* 0x000ea20000300800 */
[C---:B---3--:R-:W-:Y:S01]  /*3a8e0*/  HMMA.16816.F32.BF16 R12, R20.reuse, R10, R24 ;  /* 0x0000000a140c723c */ /* 0x048fe20000041818 */
[----:B--2---:R-:W-:Y:S01]  /*3a8f0*/  STL.64 [R1+0x3268], R6 ;  /* 0x0032680601007387 */ /* 0x004fe20000100a00 */
[----:B------:R0:W-:Y:S03]  /*3a900*/  STL.64 [R1+0x3260], R4 ;  /* 0x0032600401007387 */ /* 0x0001e60000100a00 */
[----:B0-----:R-:W2:Y:S01]  /*3a910*/  LDL.LU R4, [R1+0x250] ;  /* 0x0002500001047983 */ /* 0x001ea20000300800 */
[----:B------:R-:W2:Y:S02]  /*3a920*/  LDL.LU R5, [R1+0x254] ;  /* 0x0002540001057983 */ /* 0x000ea40000300800 */
[----:B------:R-:W2:Y:S02]  /*3a930*/  LDL.LU R6, [R1+0x258] ;  /* 0x0002580001067983 */ /* 0x000ea40000300800 */
[----:B------:R-:W2:Y:S01]  /*3a940*/  LDL.LU R7, [R1+0x25c] ;  /* 0x00025c0001077983 */ /* 0x000ea20000300800 */
[----:B------:R-:W3:Y:S11]  /*3a950*/  LDL.LU R24, [R1+0x110] ;  /* 0x0001100001187983 */ /* 0x000ef60000300800 */
[----:B------:R-:W-:Y:S01]  /*3a960*/  @!UPT UIADD3 URZ, URZ, URZ, URZ ;  /* 0x0000003f3f3ff290 */ /* 0x000fe2000fffe03f */
[----:B------:R0:W-:Y:S02]  /*3a970*/  STL.64 [R1+0x260], R12 ;  /* 0x0002600c01007387 */ /* 0x0001e40000100a00 */
[----:B------:R1:W-:Y:S02]  /*3a980*/  STL.64 [R1+0x268], R14 ;  /* 0x0002680e01007387 */ /* 0x0003e40000100a00 */
[----:B------:R-:W3:Y:S01]  /*3a990*/  LDL.LU R25, [R1+0x114] ;  /* 0x0001140001197983 */ /* 0x000ee20000300800 */
[----:B------:R-:W3:Y:S01]  /*3a9a0*/  LDL.LU R26, [R1+0x118] ;  /* 0x00011800011a7983 */ /* 0x000ee20000300800 */
[----:B------:R-:W3:Y:S03]  /*3a9b0*/  LDL.LU R27, [R1+0x11c] ;  /* 0x00011c00011b7983 */ /* 0x000ee60000300800 */
[----:B0-----:R-:W2:Y:S01]  /*3a9c0*/  LDL.LU R12, [R1+0x1f0] ;  /* 0x0001f000010c7983 */ /* 0x001ea20000300800 */
[----:B------:R-:W2:Y:S02]  /*3a9d0*/  LDL.LU R13, [R1+0x1f4] ;  /* 0x0001f400010d7983 */ /* 0x000ea40000300800 */
[----:B-1----:R-:W2:Y:S02]  /*3a9e0*/  LDL.LU R14, [R1+0x1f8] ;  /* 0x0001f800010e7983 */ /* 0x002ea40000300800 */
[----:B------:R-:W2:Y:S01]  /*3a9f0*/  LDL.LU R15, [R1+0x1fc] ;  /* 0x0001fc00010f7983 */ /* 0x000ea20000300800 */
[----:B------:R-:W-:Y:S01]  /*3aa00*/  STL.64 [R1+0x31f0], R10 ;  /* 0x0031f00a01007387 */ /* 0x000fe20000100a00 */
[----:B------:R0:W-:Y:S03]  /*3aa10*/  STL.64 [R1+0x31e8], R8 ;  /* 0x0031e80801007387 */ /* 0x0001e60000100a00 */
[----:B0-----:R-:W2:Y:S01]  /*3aa20*/  LDL.LU R8, [R1+0x1d0] ;  /* 0x0001d00001087983 */ /* 0x001ea20000300800 */
[----:B------:R-:W2:Y:S02]  /*3aa30*/  LDL.LU R9, [R1+0x1d4] ;  /* 0x0001d40001097983 */ /* 0x000ea40000300800 */
[----:B------:R-:W2:Y:S02]  /*3aa40*/  LDL.LU R10, [R1+0x1d8] ;  /* 0x0001d800010a7983 */ /* 0x000ea40000300800 */
[----:B------:R-:W2:Y:S02]  /*3aa50*/  LDL.LU R11, [R1+0x1dc] ;  /* 0x0001dc00010b7983 */ /* 0x000ea40000300800 */
[----:B------:R-:W-:Y:S01]  /*3aa60*/  IMAD.MOV.U32 R19, RZ, RZ, R3 ;  /* 0x000000ffff137224 */ /* 0x000fe200078e0003 */
[----:B--2---:R0:W-:Y:S01]  /*3aa70*/  STL.64 [R1+0x3200], R10 ;  /* 0x0032000a01007387 */ /* 0x0041e20000100a00 */
[----:B------:R-:W-:Y:S03]  /*3aa80*/  STL.64 [R1+0x31f8], R8 ;  /* 0x0031f80801007387 */ /* 0x000fe60000100a00 */
[----:B0-----:R-:W2:Y:S02]  /*3aa90*/  LDL.LU.64 R10, [R1+0x18] ;  /* 0x00001800010a7983 */ /* 0x001ea40000300a00 */
[C---:B------:R-:W-:Y:S02]  /*3aaa0*/  HMMA.16816.F32.BF16 R16, R20.reuse, R18, R4 ;  /* 0x000000121410723c */ /* 0x040fe40000041804 */
[----:B--2---:R0:W-:Y:S04]  /*3aab0*/  STL.64 [R1+0x3218], R10 ;  /* 0x0032180a01007387 */ /* 0x0041e80000100a00 */
[----:B0-----:R-:W2:Y:S01]  /*3aac0*/  LDL.LU.64 R10, [R1+0x28] ;  /* 0x00002800010a7983 */ /* 0x001ea20000300a00 */
[----:B------:R-:W2:Y:S02]  /*3aad0*/  LDL.LU.64 R6, [R1+0x3268] ;  /* 0x0032680001067983 */ /* 0x000ea40000300a00 */
[----:B------:R-:W2:Y:S11]  /*3aae0*/  LDL.LU.64 R4, [R1+0x3260] ;  /* 0x0032600001047983 */ /* 0x000eb60000300a00 */
[----:B------:R-:W-:Y:S03]  /*3aaf0*/  @!UPT UIADD3 URZ, URZ, URZ, URZ ;  /* 0x0000003f3f3ff290 */ /* 0x000fe6000fffe03f */
[----:B------:R-:W-:Y:S01]  /*3ab00*/  STL.64 [R1+0x250], R16 ;  /* 0x0002501001007387 */ /* 0x000fe20000100a00 */
[----:B------:R0:W-:Y:S04]  /*3ab10*/  STL.64 [R1+0x258], R18 ;  /* 0x0002581201007387 */ /* 0x0001e80000100a00 */
        /* <DEDUP_REMOVED lines=8> */
[C---:B--2---:R-:W-:Y:S11]  /*3aba0*/  HMMA.16816.F32.BF16 R4, R20.reuse, R18, R4 ;  /* 0x000000121404723c */ /* 0x044ff60000041804 */
[----:B------:R-:W-:Y:S11]  /*3abb0*/  @!UPT UIADD3 URZ, URZ, URZ, URZ ;  /* 0x0000003f3f3ff290 */ /* 0x000ff6000fffe03f */
[----:B------:R-:W-:Y:S01]  /*3abc0*/  @!UPT UIADD3 URZ, URZ, URZ, URZ ;  /* 0x0000003f3f3ff290 */ /* 0x000fe2000fffe03f */
[----:B------:R-:W-:Y:S01]  /*3abd0*/  STL.64 [R1+0x230], R4 ;  /* 0x0002300401007387 */ /* 0x000fe20000100a00 */
[----:B------:R0:W-:Y:S03]  /*3abe0*/  STL.64 [R1+0x238], R6 ;  /* 0x0002380601007387 */ /* 0x0001e60000100a00 */
[----:B0-----:R-:W3:Y:S01]  /*3abf0*/  LDL.LU.64 R6, [R1+0x3238] ;  /* 0x0032380001067983 */ /* 0x001ee20000300a00 */
[----:B------:R-:W2:Y:S02]  /*3ac00*/  LDL.LU.64 R4, [R1+0x3230] ;  /* 0x0032300001047983 */ /* 0x000ea40000300a00 */
[----:B------:R0:W-:Y:S02]  /*3ac10*/  STL.64 [R1+0x31d8], R18 ;  /* 0x0031d81201007387 */ /* 0x0001e40000100a00 */
[----:B0-----:R-:W2:Y:S04]  /*3ac20*/  LDL.LU.64 R18, [R1+0x38] ;  /* 0x0000380001127983 */ /* 0x001ea80000300a00 */
[----:B--2---:R0:W-:Y:S01]  /*3ac30*/  STL.64 [R1+0x31e0], R18 ;  /* 0x0031e01201007387 */ /* 0x0041e20000100a00 */
[----:B------:R-:W2:Y:S02]  /*3ac40*/  LDL.LU R16, [R1+0x1c0] ;  /* 0x0001c00001107983 */ /* 0x000ea40000300800 */
[----:B------:R-:W2:Y:S01]  /*3ac50*/  LDL.LU R17, [R1+0x1c4] ;  /* 0x0001c40001117983 */ /* 0x000ea20000300800 */
[----:B0-----:R-:W2:Y:S01]  /*3ac60*/  LDL.LU R18, [R1+0x1c8] ;  /* 0x0001c80001127983 */ /* 0x001ea20000300800 */
[----:B------:R-:W2:Y:S01]  /*3ac70*/  LDL.LU R19, [R1+0x1cc] ;  /* 0x0001cc0001137983 */ /* 0x000ea20000300800 */
[----:B---3--:R-:W-:Y:S02]  /*3ac80*/  HMMA.16816.F32.BF16 R20, R20, R6, R24 ;  /* 0x000000061414723c */ /* 0x008fe40000041818 */
[----:B--2---:R-:W-:Y:S01]  /*3ac90*/  STL.64 [R1+0x3210], R18 ;  /* 0x0032101201007387 */ /* 0x004fe20000100a00 */
[----:B------:R0:W-:Y:S03]  /*3aca0*/  STL.64 [R1+0x3208], R16 ;  /* 0x0032081001007387 */ /* 0x0001e60000100a00 */
[----:B0-----:R-:W2:Y:S01]  /*3acb0*/  LDL.LU R16, [R1+0x1e0] ;  /* 0x0001e00001107983 */ /* 0x001ea20000300800 */
[----:B------:R-:W2:Y:S02]  /*3acc0*/  LDL.LU R17, [R1+0x1e4] ;  /* 0x0001e40001117983 */ /* 0x000ea40000300800 */
[----:B------:R-:W2:Y:S02]  /*3acd0*/  LDL.LU R18, [R1+0x1e8] ;  /* 0x0001e80001127983 */ /* 0x000ea40000300800 */
[----:B------:R-:W2:Y:S01]  /*3ace0*/  LDL.LU R19, [R1+0x1ec] ;  /* 0x0001ec0001137983 */ /* 0x000ea20000300800 */
[----:B------:R-:W3:Y:S01]  /*3acf0*/  LDL R3, [R1+0x5c8] ;  /* 0x0005c80001037983 */ /* 0x000ee20000100800 */
[----:B------:R-:W2:Y:S02]  /*3ad00*/  LDL.LU.64 R26, [R1+0x3228] ;  /* 0x00322800011a7983 */ /* 0x000ea40000300a00 */
[----:B------:R-:W2:Y:S08]  /*3ad10*/  LDL.LU.64 R24, [R1+0x3220] ;  /* 0x0032200001187983 */ /* 0x000eb00000300a00 */
[----:B------:R-:W-:Y:S01]  /*3ad20*/  STL.64 [R1+0x110], R20 ;  /* 0x0001101401007387 */ /* 0x000fe20000100a00 */
[----:B------:R-:W-:Y:S01]  /*3ad30*/  STL.64 [R1+0x118], R22 ;  /* 0x0001181601007387 */ /* 0x000fe20000100a00 */
[C---:B--2---:R-:W-:Y:S11]  /*3ad40*/  HMMA.16816.F32.BF16 R12, R24.reuse, R10, R12 ;  /* 0x0000000a180c723c */ /* 0x044ff6000004180c */
        /* <DEDUP_REMOVED lines=16> */
[----:B------:R-:W2:Y:S02]  /*3ae50*/  LDL.LU.64 R8, [R1+0x31f8] ;  /* 0x0031f80001087983 */ /* 0x000ea40000300a00 */
[----:B------:R-:W-:-:S02]  /*3ae60*/  IMAD.MOV.U32 R22, RZ, RZ, R5 ;  /* 0x000000ffff167224 */ /* 0x000fc400078e0005 */
[----:B------:R-:W-:-:S07]  /*3ae70*/  IMAD.MOV.U32 R23, RZ, RZ, R4 ;  /* 0x000000ffff177224 */ /* 0x000fce00078e0004 */
[C---:B--2---:R-:W-:Y:S11]  /*3ae80*/  HMMA.16816.F32.BF16 R8, R24.reuse, R22, R8 ;  /* 0x000000161808723c */ /* 0x044ff60000041808 */
[----:B------:R-:W-:Y:S11]  /*3ae90*/  @!UPT UIADD3 URZ, URZ, URZ, URZ ;  /* 0x0000003f3f3ff290 */ /* 0x000ff6000fffe03f */
[----:B------:R-:W-:Y:S01]  /*3aea0*/  @!UPT UIADD3 URZ, URZ, URZ, URZ ;  /* 0x0000003f3f3ff290 */ /* 0x000fe2000fffe03f */
[----:B------:R-:W-:Y:S01]  /*3aeb0*/  STL.64 [R1+0x1d0], R8 ;  /* 0x0001d00801007387 */ /* 0x000fe20000100a00 */
[----:B------:R0:W-:Y:S03]  /*3aec0*/  STL.64 [R1+0x1d8], R10 ;  /* 0x0001d80a01007387 */ /* 0x0001e60000100a00 */
[----:B0-----:R-:W2:Y:S01]  /*3aed0*/  LDL.LU.64 R10, [R1+0x31f0] ;  /* 0x0031f000010a7983 */ /* 0x001ea20000300a00 */
[----:B------:R-:W3:Y:S02]  /*3aee0*/  LDL.LU.64 R8, [R1+0x31e8] ;  /* 0x0031e80001087983 */ /* 0x000ee40000300a00 */
        /* <DEDUP_REMOVED lines=8> */
[----:B------:R-:W-:Y:S01]  /*3af70*/  STL.64 [R1+0x1c0], R16 ;  /* 0x0001c01001007387 */ /* 0x000fe20000100a00 */
[----:B------:R0:W-:Y:S03]  /*3af80*/  STL.64 [R1+0x1c8], R18 ;  /* 0x0001c81201007387 */ /* 0x0001e60000100a00 */
[----:B0-----:R-:W2:Y:S01]  /*3af90*/  LDL.LU.64 R18, [R1+0x31e0] ;  /* 0x0031e00001127983 */ /* 0x001ea20000300a00 */
[----:B------:R-:W-:Y:S02]  /*3afa0*/  STL.64 [R1+0x3168], R10 ;  /* 0x0031680a01007387 */ /* 0x000fe40000100a00 */
[----:B---3--:R2:W-:Y:S02]  /*3afb0*/  STL.64 [R1+0x3160], R8 ;  /* 0x0031600801007387 */ /* 0x0085e40000100a00 */
[----:B--2---:R-:W-:Y:S01]  /*3afc0*/  HMMA.16816.F32.BF16 R8, R24, R18, R20 ;  /* 0x000000121808723c */ /* 0x004fe20000041814 */
[----:B------:R-:W-:-:S02]  /*3afd0*/  IMAD.MOV.U32 R5, RZ, RZ, R18 ;  /* 0x000000ffff057224 */ /* 0x000fc400078e0012 */
[----:B------:R-:W-:Y:S11]  /*3afe0*/  IMAD.MOV.U32 R4, RZ, RZ, R19 ;  /* 0x000000ffff047224 */ /* 0x000ff600078e0013 */
[----:B------:R-:W-:Y:S09]  /*3aff0*/  @!UPT UIADD3 URZ, URZ, URZ, URZ ;  /* 0x0000003f3f3ff290 */ /* 0x000ff2000fffe03f */
[----:B------:R-:W-:Y:S01]  /*3b000*/  STL.64 [R1+0x1b0], R8 ;  /* 0x0001b00801007387 */ /* 0x000fe20000100a00 */
[----:B------:R-:W-:Y:S02]  /*3b010*/  STL.64 [R1+0x1b8], R10 ;  /* 0x0001b80a01007387 */ /* 0x000fe40000100a00 */
[----:B------:R-:W-:Y:S02]  /*3b020*/  STL.64 [R1+0x31c0], R6 ;  /* 0x0031c00601007387 */ /* 0x000fe40000100a00 */
[----:B------:R0:W-:Y:S02]  /*3b030*/  STL.64 [R1+0x31b8], R4 ;  /* 0x0031b80401007387 */ /* 0x0001e40000100a00 */
[----:B0-----:R-:W2:Y:S01]  /*3b040*/  LDL.LU R4, [R1+0x190] ;  /* 0x0001900001047983 */ /* 0x001ea20000300800 */
[----:B------:R-:W2:Y:S02]  /*3b050*/  LDL.LU R5, [R1+0x194] ;  /* 0x0001940001057983 */ /* 0x000ea40000300800 */
[----:B------:R-:W3:Y:S02]  /*3b060*/  LDL.LU R6, [R1+0x198] ;  /* 0x0001980001067983 */ /* 0x000ee40000300800 */
[----:B------:R-:W3:Y:S01]  /*3b070*/  LDL.LU R7, [R1+0x19c] ;  /* 0x00019c0001077983 */ /* 0x000ee20000300800 */
[----:B------:R-:W2:Y:S01]  /*3b080*/  LDL.LU R16, [R1+0x1a0] ;  /* 0x0001a00001107983 */ /* 0x000ea20000300800 */
[----:B------:R-:W4:Y:S02]  /*3b090*/  LDL.LU R17, [R1+0x1a4] ;  /* 0x0001a40001117983 */ /* 0x000f240000300800 */
[----:B------:R-:W4:Y:S02]  /*3b0a0*/  LDL.LU R18, [R1+0x1a8] ;  /* 0x0001a80001127983 */ /* 0x000f240000300800 */
[----:B------:R-:W4:Y:S01]  /*3b0b0*/  LDL.LU R19, [R1+0x1ac] ;  /* 0x0001ac0001137983 */ /* 0x000f220000300800 */
[----:B---3--:R0:W-:Y:S01]  /*3b0c0*/  STL.64 [R1+0x31d0], R6 ;  /* 0x0031d00601007387 */ /* 0x0081e20000100a00 */
[----:B--2---:R-:W-:Y:S03]  /*3b0d0*/  STL.64 [R1+0x31c8], R4 ;  /* 0x0031c80401007387 */ /* 0x004fe60000100a00 */
[----:B0-----:R-:W4:Y:S01]  /*3b0e0*/  LDL.LU.64 R6, [R1+0x58] ;  /* 0x0000580001067983 */ /* 0x001f220000300a00 */
[----:B------:R-:W2:Y:S02]  /*3b0f0*/  LDL.LU R8, [R1+0x80] ;  /* 0x0000800001087983 */ /* 0x000ea40000300800 */
[----:B------:R-:W2:Y:S02]  /*3b100*/  LDL.LU R9, [R1+0x84] ;  /* 0x0000840001097983 */ /* 0x000ea40000300800 */
[----:B------:R-:W3:Y:S01]  /*3b110*/  LDL.LU R10, [R1+0x88] ;  /* 0x00008800010a7983 */ /* 0x000ee20000300800 */
[----:B------:R-:W3:Y:S01]  /*3b120*/  LDL.LU R11, [R1+0x8c] ;  /* 0x00008c00010b7983 */ /* 0x000ee20000300800 */
[----:B------:R-:W-:-:S02]  /*3b130*/  IMAD.MOV.U32 R22, RZ, RZ, R15 ;  /* 0x000000ffff167224 */ /* 0x000fc400078e000f */
[----:B------:R-:W-:Y:S01]  /*3b140*/  IMAD.MOV.U32 R23, RZ, RZ, R14 ;  /* 0x000000ffff177224 */ /* 0x000fe200078e000e */
[----:B---3--:R-:W-:Y:S01]  /*3b150*/  STL.64 [R1+0x3180], R10 ;  /* 0x0031800a01007387 */ /* 0x008fe20000100a00 */
[----:B--2---:R0:W-:Y:S03]  /*3b160*/  STL.64 [R1+0x3178], R8 ;  /* 0x0031780801007387 */ /* 0x0041e60000100a00 */
[----:B------:R1:W-:Y:S01]  /*3b170*/  STL.64 [R1+0x3188], R22 ;  /* 0x0031881601007387 */ /* 0x0003e20000100a00 */
[----:B0-----:R-:W2:Y:S01]  /*3b180*/  LDL.LU R8, [R1+0x90] ;  /* 0x0000900001087983 */ /* 0x001ea20000300800 */
[----:B------:R-:W2:Y:S02]  /*3b190*/  LDL.LU R9, [R1+0x94] ;  /* 0x0000940001097983 */ /* 0x000ea40000300800 */
[----:B------:R-:W3:Y:S02]  /*3b1a0*/  LDL.LU R10, [R1+0x98] ;  /* 0x00009800010a7983 */ /* 0x000ee40000300800 */
[----:B------:R-:W3:Y:S01]  /*3b1b0*/  LDL.LU R11, [R1+0x9c] ;  /* 0x00009c00010b7983 */ /* 0x000ee20000300800 */
[----:B----4-:R-:W-:Y:S01]  /*3b1c0*/  HMMA.16816.F32.BF16 R16, R24, R6, R16 ;  /* 0x000000061810723c */ /* 0x010fe20000041810 */
[----:B-1----:R-:W-:-:S02]  /*3b1d0*/  IMAD.MOV.U32 R22, RZ, RZ, R13 ;  /* 0x000000ffff167224 */ /* 0x002fc400078e000d */
[----:B------:R-:W-:Y:S01]  /*3b1e0*/  IMAD.MOV.U32 R23, RZ, RZ, R12 ;  /* 0x000000ffff177224 */ /* 0x000fe200078e000c */
[----:B---3--:R-:W-:Y:S01]  /*3b1f0*/  STL.64 [R1+0x3198], R10 ;  /* 0x0031980a01007387 */ /* 0x008fe20000100a00 */
[----:B--2---:R-:W-:Y:S03]  /*3b200*/  STL.64 [R1+0x3190], R8 ;  /* 0x0031900801007387 */ /* 0x004fe60000100a00 */
[----:B------:R0:W-:Y:S02]  /*3b210*/  STL.64 [R1+0x31b0], R22 ;  /* 0x0031b01601007387 */ /* 0x0001e40000100a00 */
[----:B------:R-:W2:Y:S01]  /*3b220*/  LDL.LU R20, [R1+0xc0] ;  /* 0x0000c00001147983 */ /* 0x000ea20000300800 */
[----:B------:R-:W2:Y:S04]  /*3b230*/  LDL.LU R21, [R1+0xc4] ;  /* 0x0000c40001157983 */ /* 0x000ea80000300800 */
[----:B0-----:R-:W2:Y:S01]  /*3b240*/  LDL.LU R22, [R1+0xc8] ;  /* 0x0000c80001167983 */ /* 0x001ea20000300800 */
[----:B------:R-:W2:Y:S02]  /*3b250*/  LDL.LU R23, [R1+0xcc] ;  /* 0x0000cc0001177983 */ /* 0x000ea40000300800 */
[----:B------:R-:W3:Y:S02]  /*3b260*/  LDL.LU R8, [R1+0xa0] ;  /* 0x0000a00001087983 */ /* 0x000ee40000300800 */
[----:B------:R-:W3:Y:S01]  /*3b270*/  LDL.LU R9, [R1+0xa4] ;  /* 0x0000a40001097983 */ /* 0x000ee20000300800 */
[----:B------:R-:W3:Y:S01]  /*3b280*/  LDL.LU R10, [R1+0xa8] ;  /* 0x0000a800010a7983 */ /* 0x000ee20000300800 */
[----:B------:R-:W3:Y:S02]  /*3b290*/  LDL.LU R11, [R1+0xac] ;  /* 0x0000ac00010b7983 */ /* 0x000ee40000300800 */
[----:B------:R-:W4:Y:S02]  /*3b2a0*/  LDL.LU R12, [R1+0x40] ;  /* 0x00004000010c7983 */ /* 0x000f240000300800 */
[----:B------:R-:W4:Y:S01]  /*3b2b0*/  LDL.LU R13, [R1+0x44] ;  /* 0x00004400010d7983 */ /* 0x000f220000300800 */
[----:B------:R-:W4:Y:S01]  /*3b2c0*/  LDL.LU R14, [R1+0x48] ;  /* 0x00004800010e7983 */ /* 0x000f220000300800 */
[----:B------:R-:W4:Y:S02]  /*3b2d0*/  LDL.LU R15, [R1+0x4c] ;  /* 0x00004c00010f7983 */ /* 0x000f240000300800 */
[----:B------:R0:W-:Y:S02]  /*3b2e0*/  STL.64 [R1+0x1a0], R16 ;  /* 0x0001a01001007387 */ /* 0x0001e40000100a00 */
[----:B------:R1:W-:Y:S02]  /*3b2f0*/  STL.64 [R1+0x1a8], R18 ;  /* 0x0001a81201007387 */ /* 0x0003e40000100a00 */
[----:B0-----:R-:W-:Y:S01]  /*3b300*/  IMAD.MOV.U32 R17, RZ, RZ, R6 ;  /* 0x000000ffff117224 */ /* 0x001fe200078e0006 */
[----:B-1----:R-:W2:Y:S01]  /*3b310*/  LDL.LU.64 R18, [R1+0x31d8] ;  /* 0x0031d80001127983 */ /* 0x002ea20000300a00 */
[----:B------:R-:W-:-:S02]  /*3b320*/  IMAD.MOV.U32 R16, RZ, RZ, R7 ;  /* 0x000000ffff107224 */ /* 0x000fc400078e0007 */
[----:B------:R-:W2:Y:S02]  /*3b330*/  LDL.LU.64 R6, [R1+0x31d0] ;  /* 0x0031d00001067983 */ /* 0x000ea40000300a00 */
[----:B------:R-:W2:Y:S02]  /*3b340*/  LDL.LU.64 R4, [R1+0x31c8] ;  /* 0x0031c80001047983 */ /* 0x000ea40000300a00 */
[----:B--2---:R-:W-:Y:S11]  /*3b350*/  HMMA.16816.F32.BF16 R4, R24, R18, R4 ;  /* 0x000000121804723c */ /* 0x004ff60000041804 */
[----:B------:R-:W-:Y:S11]  /*3b360*/  @!UPT UIADD3 URZ, URZ, URZ, URZ ;  /* 0x0000003f3f3ff290 */ /* 0x000ff6000fffe03f */
[----:B------:R-:W-:Y:S01]  /*3b370*/  @!UPT UIADD3 URZ, URZ, URZ, URZ ;  /* 0x0000003f3f3ff290 */ /* 0x000fe2000fffe03f */
[----:B------:R-:W-:Y:S01]  /*3b380*/  STL.64 [R1+0x190], R4 ;  /* 0x0001900401007387 */ /* 0x000fe20000100a00 */
[----:B------:R0:W-:Y:S03]  /*3b390*/  STL.64 [R1+0x198], R6 ;  /* 0x0001980601007387 */ /* 0x0001e60000100a00 */
[----:B0-----:R-:W2:Y:S01]  /*3b3a0*/  LDL.LU.64 R6, [R1+0x31c0] ;  /* 0x0031c00001067983 */ /* 0x001ea20000300a00 */
[----:B------:R-:W3:Y:S02]  /*3b3b0*/  LDL.LU.64 R4, [R1+0x31b8] ;  /* 0x0031b80001047983 */ /* 0x000ee40000300a00 */
[----:B------:R0:W-:Y:S02]  /*3b3c0*/  STL.64 [R1+0x3130], R18 ;  /* 0x0031301201007387 */ /* 0x0001e40000100a00 */
[----:B0-----:R-:W-:Y:S02]  /*3b3d0*/  IMAD.MOV.U32 R18, RZ, RZ, R17 ;  /* 0x000000ffff127224 */ /* 0x001fe400078e0011 */
[----:B------:R-:W-:-:S05]  /*3b3e0*/  IMAD.MOV.U32 R19, RZ, RZ, R16 ;  /* 0x000000ffff137224 */ /* 0x000fca00078e0010 */
[----:B------:R3:W-:Y:S01]  /*3b3f0*/  STL.64 [R1+0x3148], R18 ;  /* 0x0031481201007387 */ /* 0x0007e20000100a00 */
[----:B--2---:R-:W-:Y:S03]  /*3b400*/  HMMA.16816.F32.BF16 R24, R24, R6, R20 ;  /* 0x000000061818723c */ /* 0x004fe60000041814 */
[----:B------:R-:W2:Y:S01]  /*3b410*/  LDL.LU.64 R22, [R1+0x31b0] ;  /* 0x0031b00001167983 */ /* 0x000ea20000300a00 */
[----:B------:R-:W-:Y:S02]  /*3b420*/  IMAD.MOV.U32 R17, RZ, RZ, R6 ;  /* 0x000000ffff117224 */ /* 0x000fe400078e0006 */
[----:B------:R-:W-:Y:S02]  /*3b430*/  IMAD.MOV.U32 R16, RZ, RZ, R7 ;  /* 0x000000ffff107224 */ /* 0x000fe400078e0007 */
[----:B---3--:R-:W-:Y:S02]  /*3b440*/  IMAD.MOV.U32 R18, RZ, RZ, R5 ;  /* 0x000000ffff127224 */ /* 0x008fe400078e0005 */
[----:B------:R-:W-:Y:S11]  /*3b450*/  IMAD.MOV.U32 R19, RZ, RZ, R4 ;  /* 0x000000ffff137224 */ /* 0x000ff600078e0004 */
[----:B------:R-:W-:Y:S02]  /*3b460*/  @!UPT UIADD3 URZ, URZ, URZ, URZ ;  /* 0x0000003f3f3ff290 */ /* 0x000fe4000fffe03f */
[----:B------:R0:W-:Y:S01]  /*3b470*/  STL.64 [R1+0xc0], R24 ;  /* 0x0000c01801007387 */ /* 0x0001e20000100a00 */
[----:B------:R1:W-:Y:S02]  /*3b480*/  STL.64 [R1+0xc8], R26 ;  /* 0x0000c81a01007387 */ /* 0x0003e40000100a00 */
[----:B------:R-:W2:Y:S02]  /*3b490*/  LDL.LU.64 R6, [R1+0x31a8] ;  /* 0x0031a80001067983 */ /* 0x000ea40000300a00 */
[----:B------:R-:W2:Y:S01]  /*3b4a0*/  LDL.LU.64 R4, [R1+0x31a0] ;  /* 0x0031a00001047983 */ /* 0x000ea20000300a00 */
[----:B0-----:R-:W3:Y:S01]  /*3b4b0*/  LDL.LU R24, [R1+0x450] ;  /* 0x0004500001187983 */ /* 0x001ee20000300800 */
[----:B------:R-:W3:Y:S02]  /*3b4c0*/  LDL.LU R25, [R1+0x454] ;  /* 0x0004540001197983 */ /* 0x000ee40000300800 */
[----:B-1----:R-:W2:Y:S02]  /*3b4d0*/  LDL.LU R26, [R1+0x458] ;  /* 0x00045800011a7983 */ /* 0x002ea40000300800 */
[----:B------:R-:W2:Y:S02]  /*3b4e0*/  LDL.LU R27, [R1+0x45c] ;  /* 0x00045c00011b7983 */ /* 0x000ea40000300800 */
[----:B--2---:R-:W-:Y:S01]  /*3b4f0*/  STL.64 [R1+0x3140], R26 ;  /* 0x0031401a01007387 */ /* 0x004fe20000100a00 */
[----:B---3--:R0:W-:Y:S03]  /*3b500*/  STL.64 [R1+0x3138], R24 ;  /* 0x0031381801007387 */ /* 0x0081e60000100a00 */
[----:B0-----:R-:W2:Y:S01]  /*3b510*/  LDL.LU R24, [R1+0x330] ;  /* 0x0003300001187983 */ /* 0x001ea20000300800 */
[----:B------:R-:W2:Y:S02]  /*3b520*/  LDL.LU R25, [R1+0x334] ;  /* 0x0003340001197983 */ /* 0x000ea40000300800 */
[----:B------:R-:W3:Y:S02]  /*3b530*/  LDL.LU R26, [R1+0x338] ;  /* 0x00033800011a7983 */ /* 0x000ee40000300800 */
[----:B------:R-:W3:Y:S01]  /*3b540*/  LDL.LU R27, [R1+0x33c] ;  /* 0x00033c00011b7983 */ /* 0x000ee20000300800 */
[C---:B------:R-:W-:Y:S01]  /*3b550*/  HMMA.16816.F32.BF16 R20, R4.reuse, R22, R8 ;  /* 0x000000160414723c */ /* 0x040fe20000041808 */
[----:B---3--:R-:W-:Y:S01]  /*3b560*/  STL.64 [R1+0x3158], R26 ;  /* 0x0031581a01007387 */ /* 0x008fe20000100a00 */
[----:B--2---:R0:W-:Y:S03]  /*3b570*/  STL.64 [R1+0x3150], R24 ;  /* 0x0031501801007387 */ /* 0x0041e60000100a00 */
[----:B0-----:R-:W2:Y:S01]  /*3b580*/  LDL.LU R24, [R1+0x220] ;  /* 0x0002200001187983 */ /* 0x001ea20000300800 */
[----:B------:R-:W2:Y:S02]  /*3b590*/  LDL.LU R25, [R1+0x224] ;  /* 0x0002240001197983 */ /* 0x000ea40000300800 */
[----:B------:R-:W2:Y:S02]  /*3b5a0*/  LDL.LU R26, [R1+0x228] ;  /* 0x00022800011a7983 */ /* 0x000ea40000300800 */
[----:B------:R-:W2:Y:S01]  /*3b5b0*/  LDL.LU R27, [R1+0x22c] ;  /* 0x00022c00011b7983 */ /* 0x000ea20000300800 */
[----:B------:R-:W3:Y:S01]  /*3b5c0*/  LDL.LU.64 R10, [R1+0x3198] ;  /* 0x00319800010a7983 */ /* 0x000ee20000300a00 */
[----:B------:R-:W3:Y:S11]  /*3b5d0*/  LDL.LU.64 R8, [R1+0x3190] ;  /* 0x0031900001087983 */ /* 0x000ef60000300a00 */
[----:B------:R-:W-:Y:S02]  /*3b5e0*/  STL.64 [R1+0xa0], R20 ;  /* 0x0000a01401007387 */ /* 0x000fe40000100a00 */
[----:B------:R0:W-:Y:S02]  /*3b5f0*/  STL.64 [R1+0xa8], R22 ;  /* 0x0000a81601007387 */ /* 0x0001e40000100a00 */
        /* <DEDUP_REMOVED lines=9> */
[----:B------:R-:W4:Y:S01]  /*3b690*/  LDL.LU.64 R10, [R1+0x3168] ;  /* 0x00316800010a7983 */ /* 0x000f220000300a00 */
[----:B------:R-:W3:Y:S11]  /*3b6a0*/  LDL.LU.64 R8, [R1+0x3160] ;  /* 0x0031600001087983 */ /* 0x000ef60000300a00 */
[----:B------:R-:W-:Y:S09]  /*3b6b0*/  @!UPT UIADD3 URZ, URZ, URZ, URZ ;  /* 0x0000003f3f3ff290 */ /* 0x000ff2000fffe03f */
[----:B------:R-:W-:Y:S01]  /*3b6c0*/  STL.64 [R1+0x80], R20 ;  /* 0x0000801401007387 */ /* 0x000fe20000100a00 */
[----:B------:R4:W-:Y:S02]  /*3b6d0*/  STL.64 [R1+0x88], R22 ;  /* 0x0000881601007387 */ /* 0x0009e40000100a00 */
[----:B----4-:R-:W-:Y:S01]  /*3b6e0*/  HMMA.16816.F32.BF16 R20, R4, R10, R12 ;  /* 0x0000000a0414723c */ /* 0x010fe2000004180c */
[----:B---3--:R-:W0:Y:S04]  /*3b6f0*/  LDSM.16.MT88.4 R12, [R9+0x12000] ;  /* 0x01200000090c783b */ /* 0x008e280000004200 */
[----:B0-----:R0:W-:Y:S02]  /*3b700*/  STL.64 [R1+0x3118], R14 ;  /* 0x0031180e01007387 */ /* 0x0011e40000100a00 */
[----:B0-----:R-:W-:-:S02]  /*3b710*/  IMAD.MOV.U32 R14, RZ, RZ, R17 ;  /* 0x000000ffff0e7224 */ /* 0x001fc400078e0011 */
[----:B------:R-:W-:Y:S02]  /*3b720*/  IMAD.MOV.U32 R15, RZ, RZ, R16 ;  /* 0x000000ffff0f7224 */ /* 0x000fe400078e0010 */
[C---:B--2---:R-:W-:Y:S11]  /*3b730*/  HMMA.16816.F32.BF16 R16, R4.reuse, R18, R24 ;  /* 0x000000120410723c */ /* 0x044ff60000041818 */
[----:B------:R-:W-:Y:S01]  /*3b740*/  @!UPT UIADD3 URZ, URZ, URZ, URZ ;  /* 0x0000003f3f3ff290 */ /* 0x000fe2000fffe03f */
[----:B------:R-:W-:Y:S01]  /*3b750*/  STL.64 [R1+0x470], R20 ;  /* 0x0004701401007387 */ /* 0x000fe20000100a00 */
[----:B------:R-:W-:Y:S02]  /*3b760*/  STL.64 [R1+0x478], R22 ;  /* 0x0004781601007387 */ /* 0x000fe40000100a00 */
[----:B------:R-:W-:Y:S02]  /*3b770*/  STL.64 [R1+0x3110], R12 ;  /* 0x0031100c01007387 */ /* 0x000fe40000100a00 */
[----:B------:R-:W-:Y:S01]  /*3b780*/  STL [R1+0x30c8], R9 ;  /* 0x0030c80901007387 */ /* 0x000fe20000100800 */
[----:B------:R-:W2:Y:S01]  /*3b790*/  LDL.LU.64 R26, [R1+0x3158] ;  /* 0x00315800011a7983 */ /* 0x000ea20000300a00 */
[----:B------:R-:W2:Y:S03]  /*3b7a0*/  LDL.LU.64 R24, [R1+0x3150] ;  /* 0x0031500001187983 */ /* 0x000ea60000300a00 */
[----:B------:R-:W-:Y:S04]  /*3b7b0*/  LDSM.16.M88.4 R20, [R3] ;  /* 0x000000000314783b */ /* 0x000fe80000000200 */
[----:B------:R-:W-:Y:S01]  /*3b7c0*/  STL.64 [R1+0x220], R16 ;  /* 0x0002201001007387 */ /* 0x000fe20000100a00 */
[----:B------:R-:W-:Y:S02]  /*3b7d0*/  STL.64 [R1+0x228], R18 ;  /* 0x0002281201007387 */ /* 0x000fe40000100a00 */
[----:B------:R-:W0:Y:S02]  /*3b7e0*/  LDSM.16.M88.4 R16, [R3+0x2000] ;  /* 0x002000000310783b */ /* 0x000e240000000200 */
[----:B0-----:R-:W-:Y:S02]  /*3b7f0*/  STL.64 [R1+0x20], R16 ;  /* 0x0000201001007387 */ /* 0x001fe40000100a00 */
[----:B------:R0:W-:Y:S02]  /*3b800*/  STL.64 [R1+0x28], R18 ;  /* 0x0000281201007387 */ /* 0x0001e40000100a00 */
[----:B0-----:R-:W2:Y:S02]  /*3b810*/  LDL.LU.64 R18, [R1+0x3148] ;  /* 0x0031480001127983 */ /* 0x001ea40000300a00 */
[----:B--2---:R-:W-:Y:S02]  /*3b820*/  HMMA.16816.F32.BF16 R16, R4, R18, R24 ;  /* 0x000000120410723c */ /* 0x004fe40000041818 */
[----:B------:R-:W2:Y:S01]  /*3b830*/  LDL.LU.64 R26, [R1+0x3140] ;  /* 0x00314000011a7983 */ /* 0x000ea20000300a00 */
[----:B------:R-:W2:Y:S02]  /*3b840*/  LDL.LU.64 R24, [R1+0x3138] ;  /* 0x0031380001187983 */ /* 0x000ea40000300a00 */
[----:B------:R-:W-:Y:S02]  /*3b850*/  STL.64 [R1+0x40], R20 ;  /* 0x0000401401007387 */ /* 0x000fe40000100a00 */
[----:B------:R-:W-:Y:S11]  /*3b860*/  STL.64 [R1+0x48], R22 ;  /* 0x0000481601007387 */ /* 0x000ff60000100a00 */
[----:B------:R-:W-:Y:S05]  /*3b870*/  @!UPT UIADD3 URZ, URZ, URZ, URZ ;  /* 0x0000003f3f3ff290 */ /* 0x000fea000fffe03f */
[----:B------:R-:W-:Y:S01]  /*3b880*/  STL.64 [R1+0x340], R16 ;  /* 0x0003401001007387 */ /* 0x000fe20000100a00 */
[----:B------:R-:W-:Y:S02]  /*3b890*/  STL.64 [R1+0x348], R18 ;  /* 0x0003481201007387 */ /* 0x000fe40000100a00 */
[----:B------:R-:W0:Y:S02]  /*3b8a0*/  LDSM.16.M88.4 R16, [R3+0x4000] ;  /* 0x004000000310783b */ /* 0x000e240000000200 */
[----:B0-----:R-:W-:Y:S02]  /*3b8b0*/  STL.64 [R1+0x10], R16 ;  /* 0x0000101001007387 */ /* 0x001fe40000100a00 */
[----:B------:R0:W-:Y:S02]  /*3b8c0*/  STL.64 [R1+0x18], R18 ;  /* 0x0000181201007387 */ /* 0x0001e40000100a00 */
[----:B0-----:R-:W2:Y:S01]  /*3b8d0*/  LDL.LU.64 R18, [R1+0x3130] ;  /* 0x0031300001127983 */ /* 0x001ea20000300a00 */
[----:B------:R-:W-:-:S02]  /*3b8e0*/  IMAD.MOV.U32 R23, RZ, RZ, R16 ;  /* 0x000000ffff177224 */ /* 0x000fc400078e0010 */
[----:B------:R-:W-:-:S05]  /*3b8f0*/  IMAD.MOV.U32 R22, RZ, RZ, R17 ;  /* 0x000000ffff167224 */ /* 0x000fca00078e0011 */
[----:B------:R-:W-:Y:S01]  /*3b900*/  STL.64 [R1+0x3128], R22 ;  /* 0x0031281601007387 */ /* 0x000fe20000100a00 */
[----:B------:R0:W-:Y:S03]  /*3b910*/  STL.64 [R1+0x3120], R20 ;  /* 0x0031201401007387 */ /* 0x0001e60000100a00 */
[----:B0-----:R-:W3:Y:S01]  /*3b920*/  LDL.LU R20, [R1+0x460] ;  /* 0x0004600001147983 */ /* 0x001ee20000300800 */
[----:B------:R-:W3:Y:S02]  /*3b930*/  LDL.LU R21, [R1+0x464] ;  /* 0x0004640001157983 */ /* 0x000ee40000300800 */
[----:B------:R-:W3:Y:S02]  /*3b940*/  LDL.LU R22, [R1+0x468] ;  /* 0x0004680001167983 */ /* 0x000ee40000300800 */
[----:B------:R-:W-:Y:S02]  /*3b950*/  IMAD.MOV.U32 R23, RZ, RZ, R8 ;  /* 0x000000ffff177224 */ /* 0x000fe400078e0008 */
[----:B------:R-:W0:Y:S01]  /*3b960*/  LDSM.16.M88.4 R8, [R3+0x6000] ;  /* 0x006000000308783b */ /* 0x000e220000000200 */
[C---:B--2---:R-:W-:Y:S03]  /*3b970*/  HMMA.16816.F32.BF16 R16, R4.reuse, R18, R24 ;  /* 0x000000120410723c */ /* 0x044fe60000041818 */
[----:B------:R-:W2:Y:S11]  /*3b980*/  LDL.LU R24, [R1+0x320] ;  /* 0x0003200001187983 */ /* 0x000eb60000300800 */
[----:B------:R-:W-:Y:S09]  /*3b990*/  @!UPT UIADD3 URZ, URZ, URZ, URZ ;  /* 0x0000003f3f3ff290 */ /* 0x000ff2000fffe03f */
[----:B------:R-:W-:Y:S01]  /*3b9a0*/  STL.64 [R1+0x350], R16 ;  /* 0x0003501001007387 */ /* 0x000fe20000100a00 */
[----:B------:R-:W-:Y:S02]  /*3b9b0*/  STL.64 [R1+0x358], R18 ;  /* 0x0003581201007387 */ /* 0x000fe40000100a00 */
[----:B------:R-:W2:Y:S02]  /*3b9c0*/  LDL.LU R25, [R1+0x324] ;  /* 0x0003240001197983 */ /* 0x000ea40000300800 */
[----:B------:R-:W2:Y:S01]  /*3b9d0*/  LDL.LU R26, [R1+0x328] ;  /* 0x00032800011a7983 */ /* 0x000ea20000300800 */
[----:B------:R-:W2:Y:S01]  /*3b9e0*/  LDL.LU R27, [R1+0x32c] ;  /* 0x00032c00011b7983 */ /* 0x000ea20000300800 */
[----:B---3--:R-:W-:Y:S01]  /*3b9f0*/  HMMA.16816.F32.BF16 R4, R4, R14, R20 ;  /* 0x0000000e0404723c */ /* 0x008fe20000041814 */
[----:B------:R-:W3:Y:S02]  /*3ba00*/  LDL.LU.64 R22, [R1+0x3128] ;  /* 0x0031280001167983 */ /* 0x000ee40000300a00 */
[----:B------:R-:W2:Y:S01]  /*3ba10*/  LDL.LU.64 R20, [R1+0x3120] ;  /* 0x0031200001147983 */ /* 0x000ea20000300a00 */
[----:B------:R-:W2:Y:S01]  /*3ba20*/  LDL.LU.64 R14, [R1+0x3118] ;  /* 0x00311800010e7983 */ /* 0x000ea20000300a00 */
[----:B------:R-:W2:Y:S02]  /*3ba30*/  LDL.LU.64 R12, [R1+0x3110] ;  /* 0x00311000010c7983 */ /* 0x000ea40000300a00 */
[----:B0-----:R-:W-:Y:S02]  /*3ba40*/  STL.64 [R1], R8 ;  /* 0x0000000801007387 */ /* 0x001fe40000100a00 */
[----:B------:R-:W-:Y:S01]  /*3ba50*/  STL.64 [R1+0x8], R10 ;  /* 0x0000080a01007387 */ /* 0x000fe20000100a00 */
[----:B------:R-:W-:Y:S11]  /*3ba60*/  LDSM.16.M88.4 R16, [R3+0x8000] ;  /* 0x008000000310783b */ /* 0x000ff60000000200 */
[----:B------:R-:W-:Y:S02]  /*3ba70*/  @!UPT UIADD3 URZ, URZ, URZ, URZ ;  /* 0x0000003f3f3ff290 */ /* 0x000fe4000fffe03f */
[----:B------:R-:W-:Y:S01]  /*3ba80*/  STL.64 [R1+0x330], R4 ;  /* 0x0003300401007387 */ /* 0x000fe20000100a00 */
[----:B------:R-:W-:Y:S02]  /*3ba90*/  STL.64 [R1+0x338], R6 ;  /* 0x0003380601007387 */ /* 0x000fe40000100a00 */
[----:B------:R-:W0:Y:S04]  /*3baa0*/  LDSM.16.M88.4 R4, [R3+0xa000] ;  /* 0x00a000000304783b */ /* 0x000e280000000200 */
[----:B------:R3:W-:Y:S02]  /*3bab0*/  STL.64 [R1+0x30d8], R8 ;  /* 0x0030d80801007387 */ /* 0x0007e40000100a00 */
[----:B---3--:R-:W-:Y:S02]  /*3bac0*/  IMAD.MOV.U32 R8, RZ, RZ, R23 ;  /* 0x000000ffff087224 */ /* 0x008fe400078e0017 */
[----:B------:R-:W-:-:S05]  /*3bad0*/  IMAD.MOV.U32 R9, RZ, RZ, R22 ;  /* 0x000000ffff097224 */ /* 0x000fca00078e0016 */
[----:B------:R1:W-:Y:S04]  /*3bae0*/  STL.64 [R1+0x30f0], R8 ;  /* 0x0030f00801007387 */ /* 0x0003e80000100a00 */
[----:B-1----:R-:W3:Y:S01]  /*3baf0*/  LDL.LU R8, [R1+0x310] ;  /* 0x0003100001087983 */ /* 0x002ee20000300800 */
[----:B------:R-:W3:Y:S02]  /*3bb00*/  LDL.LU R9, [R1+0x314] ;  /* 0x0003140001097983 */ /* 0x000ee40000300800 */
[----:B------:R-:W3:Y:S02]  /*3bb10*/  LDL.LU R10, [R1+0x318] ;  /* 0x00031800010a7983 */ /* 0x000ee40000300800 */
[----:B------:R-:W3:Y:S01]  /*3bb20*/  LDL.LU R11, [R1+0x31c] ;  /* 0x00031c00010b7983 */ /* 0x000ee20000300800 */
[----:B0-----:R-:W-:Y:S01]  /*3bb30*/  STL [R1+0x2cac], R6 ;  /* 0x002cac0601007387 */ /* 0x001fe20000100800 */
[----:B------:R-:W-:Y:S02]  /*3bb40*/  STL.64 [R1+0x30], R16 ;  /* 0x0000301001007387 */ /* 0x000fe40000100a00 */
[----:B------:R-:W-:Y:S02]  /*3bb50*/  STL.64 [R1+0x38], R18 ;  /* 0x0000381201007387 */ /* 0x000fe40000100a00 */
[----:B------:R0:W-:Y:S02]  /*3bb60*/  STL.64 [R1+0x30d0], R16 ;  /* 0x0030d01001007387 */ /* 0x0001e40000100a00 */
[----:B0-----:R-:W4:Y:S01]  /*3bb70*/  LDL.LU R16, [R1+0x2f0] ;  /* 0x0002f00001107983 */ /* 0x001f220000300800 */
[----:B------:R-:W4:Y:S02]  /*3bb80*/  LDL.LU R17, [R1+0x2f4] ;  /* 0x0002f40001117983 */ /* 0x000f240000300800 */
[----:B------:R-:W3:Y:S02]  /*3bb90*/  LDL.LU R18, [R1+0x2f8] ;  /* 0x0002f80001127983 */ /* 0x000ee40000300800 */
[----:B------:R-:W3:Y:S01]  /*3bba0*/  LDL.LU R19, [R1+0x2fc] ;  /* 0x0002fc0001137983 */ /* 0x000ee20000300800 */
[----:B--2---:R-:W-:Y:S01]  /*3bbb0*/  HMMA.16816.F32.BF16 R20, R12, R20, R24 ;  /* 0x000000140c14723c */ /* 0x004fe20000041818 */
[----:B------:R-:W0:Y:S04]  /*3bbc0*/  LDSM.16.M88.4 R24, [R3+0xc000] ;  /* 0x00c000000318783b */ /* 0x000e280000000200 */
[----:B---3--:R-:W-:Y:S01]  /*3bbd0*/  STL.64 [R1+0x30e8], R18 ;  /* 0x0030e81201007387 */ /* 0x008fe20000100a00 */
[----:B----4-:R1:W-:Y:S03]  /*3bbe0*/  STL.64 [R1+0x30e0], R16 ;  /* 0x0030e01001007387 */ /* 0x0103e60000100a00 */
[----:B-1----:R-:W2:Y:S01]  /*3bbf0*/  LDL.LU R16, [R1+0x300] ;  /* 0x0003000001107983 */ /* 0x002ea20000300800 */
[----:B------:R-:W2:Y:S02]  /*3bc00*/  LDL.LU R17, [R1+0x304] ;  /* 0x0003040001117983 */ /* 0x000ea40000300800 */
[----:B------:R-:W3:Y:S02]  /*3bc10*/  LDL.LU R18, [R1+0x308] ;  /* 0x0003080001127983 */ /* 0x000ee40000300800 */
[----:B------:R-:W-:-:S10]  /*3bc20*/  IMAD.MOV.U32 R19, RZ, RZ, R0 ;  /* 0x000000ffff137224 */ /* 0x000fd400078e0000 */
[----:B------:R-:W-:Y:S01]  /*3bc30*/  IMAD.MOV.U32 R0, RZ, RZ, R23 ;  /* 0x000000ffff007224 */ /* 0x000fe200078e0017 */
[----:B---3--:R-:W-:Y:S01]  /*3bc40*/  STL.64 [R1+0x3108], R18 ;  /* 0x0031081201007387 */ /* 0x008fe20000100a00 */
[----:B--2---:R1:W-:Y:S03]  /*3bc50*/  STL.64 [R1+0x3100], R16 ;  /* 0x0031001001007387 */ /* 0x0043e60000100a00 */
[----:B-1----:R-:W2:Y:S01]  /*3bc60*/  LDL.64 R16, [R1+0x20] ;  /* 0x0000200001107983 */ /* 0x002ea20000100a00 */
[----:B------:R-:W-:Y:S02]  /*3bc70*/  STL [R1+0x2ca8], R7 ;  /* 0x002ca80701007387 */ /* 0x000fe40000100800 */
[----:B------:R1:W-:Y:S02]  /*3bc80*/  STL.64 [R1+0x320], R20 ;  /* 0x0003201401007387 */ /* 0x0003e40000100a00 */
[----:B------:R3:W-:Y:S01]  /*3bc90*/  STL [R1+0x328], R22 ;  /* 0x0003281601007387 */ /* 0x0007e20000100800 */
[----:B-1----:R-:W4:Y:S01]  /*3bca0*/  LDL.LU R20, [R1+0x2d0] ;  /* 0x0002d00001147983 */ /* 0x002f220000300800 */
[----:B------:R-:W4:Y:S02]  /*3bcb0*/  LDL.LU R21, [R1+0x2d4] ;  /* 0x0002d40001157983 */ /* 0x000f240000300800 */
[----:B---3--:R-:W3:Y:S02]  /*3bcc0*/  LDL.LU R22, [R1+0x2d8] ;  /* 0x0002d80001167983 */ /* 0x008ee40000300800 */
[----:B------:R-:W3:Y:S01]  /*3bcd0*/  LDL.LU R23, [R1+0x2dc] ;  /* 0x0002dc0001177983 */ /* 0x000ee20000300800 */
[----:B--2---:R-:W-:Y:S01]  /*3bce0*/  HMMA.16816.F32.BF16 R8, R12, R16, R8 ;  /* 0x000000100c08723c */ /* 0x004fe20000041808 */
[----:B------:R-:W-:-:S02]  /*3bcf0*/  IMAD.MOV.U32 R7, RZ, RZ, R16 ;  /* 0x000000ffff077224 */ /* 0x000fc400078e0010 */
[----:B------:R-:W-:Y:S01]  /*3bd00*/  IMAD.MOV.U32 R6, RZ, RZ, R17 ;  /* 0x000000ffff067224 */ /* 0x000fe200078e0011 */
[----:B---3--:R-:W-:Y:S01]  /*3bd10*/  STL.64 [R1+0x30c0], R22 ;  /* 0x0030c01601007387 */ /* 0x008fe20000100a00 */
[----:B----4-:R1:W-:Y:S03]  /*3bd20*/  STL.64 [R1+0x30b8], R20 ;  /* 0x0030b81401007387 */ /* 0x0103e60000100a00 */
[----:B-1----:R-:W2:Y:S01]  /*3bd30*/  LDL.LU R20, [R1+0x2e0] ;  /* 0x0002e00001147983 */ /* 0x002ea20000300800 */
[----:B------:R-:W2:Y:S02]  /*3bd40*/  LDL.LU R21, [R1+0x2e4] ;  /* 0x0002e40001157983 */ /* 0x000ea40000300800 */
[----:B------:R-:W2:Y:S02]  /*3bd50*/  LDL.LU R22, [R1+0x2e8] ;  /* 0x0002e80001167983 */ /* 0x000ea40000300800 */
[----:B------:R-:W2:Y:S01]  /*3bd60*/  LDL.LU R23, [R1+0x2ec] ;  /* 0x0002ec0001177983 */ /* 0x000ea20000300800 */
[----:B------:R1:W-:Y:S01]  /*3bd70*/  STL [R1+0x2d20], R0 ;  /* 0x002d200001007387 */ /* 0x0003e20000100800 */
[----:B------:R-:W3:Y:S02]  /*3bd80*/  LDL.LU.64 R18, [R1+0x3108] ;  /* 0x0031080001127983 */ /* 0x000ee40000300a00 */
[----:B------:R-:W3:Y:S06]  /*3bd90*/  LDL.LU.64 R16, [R1+0x3100] ;  /* 0x0031000001107983 */ /* 0x000eec0000300a00 */
[----:B------:R-:W-:Y:S01]  /*3bda0*/  STL.64 [R1+0x310], R8 ;  /* 0x0003100801007387 */ /* 0x000fe20000100a00 */
[----:B------:R-:W-:Y:S01]  /*3bdb0*/  STL [R1+0x31c], R11 ;  /* 0x00031c0b01007387 */ /* 0x000fe20000100800 */
[----:B-1----:R-:W-:-:S03]  /*3bdc0*/  IMAD.MOV.U32 R0, RZ, RZ, R10 ;  /* 0x000000ffff007224 */ /* 0x002fc600078e000a */
[----:B------:R1:W4:Y:S04]  /*3bdd0*/  LDSM.16.M88.4 R8, [R3+0xe000] ;  /* 0x00e000000308783b */ /* 0x0003280000000200 */
[----:B0-----:R-:W-:Y:S01]  /*3bde0*/  STL.64 [R1+0x50], R24 ;  /* 0x0000501801007387 */ /* 0x001fe20000100a00 */
[----:B------:R-:W-:Y:S02]  /*3bdf0*/  STL.64 [R1+0x58], R26 ;  /* 0x0000581a01007387 */ /* 0x000fe40000100a00 */
[----:B------:R-:W-:Y:S01]  /*3be00*/  STL [R1+0x2d24], R0 ;  /* 0x002d240001007387 */ /* 0x000fe20000100800 */
[----:B-1----:R-:W2:Y:S04]  /*3be10*/  LDL.LU R3, [R1+0x30f8] ;  /* 0x0030f80001037983 */ /* 0x002ea80000300800 */
[----:B----4-:R0:W-:Y:S01]  /*3be20*/  STL.64 [R1+0x60], R8 ;  /* 0x0000600801007387 */ /* 0x0101e20000100a00 */
[----:B------:R3:W-:Y:S03]  /*3be30*/  STL.64 [R1+0x68], R10 ;  /* 0x0000680a01007387 */ /* 0x0007e60000100a00 */
[----:B0-----:R-:W3:Y:S02]  /*3be40*/  LDL.LU.64 R8, [R1+0x30f0] ;  /* 0x0030f00001087983 */ /* 0x001ee40000300a00 */
[C---:B---3--:R-:W-:Y:S02]  /*3be50*/  HMMA.16816.F32.BF16 R8, R12.reuse, R8, R16 ;  /* 0x000000080c08723c */ /* 0x048fe40000041810 */
[----:B------:R-:W3:Y:S01]  /*3be60*/  LDL.LU.64 R18, [R1+0x30e8] ;  /* 0x0030e80001127983 */ /* 0x000ee20000300a00 */
[----:B------:R-:W3:Y:S11]  /*3be70*/  LDL.LU.64 R16, [R1+0x30e0] ;  /* 0x0030e00001107983 */ /* 0x000ef60000300a00 */
[----:B------:R-:W-:Y:S09]  /*3be80*/  @!UPT UIADD3 URZ, URZ, URZ, URZ ;  /* 0x0000003f3f3ff290 */ /* 0x000ff2000fffe03f */
[----:B------:R0:W-:Y:S01]  /*3be90*/  STL [R1+0x300], R8 ;  /* 0x0003000801007387 */ /* 0x0001e20000100800 */
[----:B------:R-:W-:Y:S02]  /*3bea0*/  STL.64 [R1+0x308], R10 ;  /* 0x0003080a01007387 */ /* 0x000fe40000100a00 */
[----:B------:R-:W-:Y:S02]  /*3beb0*/  IMAD.MOV.U32 R0, RZ, RZ, R9 ;  /* 0x000000ffff007224 */ /* 0x000fe400078e0009 */
[----:B0-----:R-:W3:Y:S03]  /*3bec0*/  LDL.LU.64 R8, [R1+0x30d8] ;  /* 0x0030d80001087983 */ /* 0x001ee60000300a00 */
[----:B------:R0:W-:Y:S02]  /*3bed0*/  STL [R1+0x2e18], R0 ;  /* 0x002e180001007387 */ /* 0x0001e40000100800 */
[----:B0-----:R-:W4:Y:S01]  /*3bee0*/  LDL R0, [R1+0x13a4] ;  /* 0x0013a40001007983 */ /* 0x001f220000100800 */
[C---:B---3--:R-:W-:Y:S03]  /*3bef0*/  HMMA.16816.F32.BF16 R8, R12.reuse, R8, R16 ;  /* 0x000000080c08723c */ /* 0x048fe60000041810 */
[----:B------:R-:W2:Y:S11]  /*3bf00*/  LDL.LU.64 R16, [R1+0x30d0] ;  /* 0x0030d00001107983 */ /* 0x000eb60000300a00 */
[----:B------:R-:W-:Y:S09]  /*3bf10*/  @!UPT UIADD3 URZ, URZ, URZ, URZ ;  /* 0x0000003f3f3ff290 */ /* 0x000ff2000fffe03f */
[----:B------:R0:W-:Y:S01]  /*3bf20*/  STL.64 [R1+0x2f0], R8 ;  /* 0x0002f00801007387 */ /* 0x0001e20000100a00 */
[----:B------:R-:W-:Y:S03]  /*3bf30*/  STL.64 [R1+0x2f8], R10 ;  /* 0x0002f80a01007387 */ /* 0x000fe60000100a00 */
[----:B0-----:R-:W3:Y:S04]  /*3bf40*/  LDL.LU R9, [R1+0x30c8] ;  /* 0x0030c80001097983 */ /* 0x001ee80000300800 */
[----:B---3--:R-:W0:Y:S01]  /*3bf50*/  LDSM.16.MT88.4 R8, [R9+0x12080] ;  /* 0x012080000908783b */ /* 0x008e220000004200 */
[----:B--2---:R-:W-:Y:S03]  /*3bf60*/  HMMA.16816.F32.BF16 R16, R12, R16, R20 ;  /* 0x000000100c10723c */ /* 0x004fe60000041814 */
[----:B0-----:R-:W-:Y:S01]  /*3bf70*/  STL.64 [R1+0x30b0], R10 ;  /* 0x0030b00a01007387 */ /* 0x001fe20000100a00 */
[----:B------:R0:W-:Y:S03]  /*3bf80*/  STL.64 [R1+0x30a8], R8 ;  /* 0x0030a80801007387 */ /* 0x0001e60000100a00 */
[----:B0-----:R-:W2:Y:S01]  /*3bf90*/  LDL.LU R8, [R1+0x210] ;  /* 0x0002100001087983 */ /* 0x001ea20000300800 */
[----:B------:R-:W2:Y:S02]  /*3bfa0*/  LDL.LU R9, [R1+0x214] ;  /* 0x0002140001097983 */ /* 0x000ea40000300800 */
[----:B------:R-:W3:Y:S02]  /*3bfb0*/  LDL.LU.64 R22, [R1+0x30c0] ;  /* 0x0030c00001167983 */ /* 0x000ee40000300a00 */
[----:B------:R-:W3:Y:S02]  /*3bfc0*/  LDL.LU.64 R20, [R1+0x30b8] ;  /* 0x0030b80001147983 */ /* 0x000ee40000300a00 */
[----:B------:R-:W-:-:S02]  /*3bfd0*/  IMAD.MOV.U32 R10, RZ, RZ, R3 ;  /* 0x000000ffff0a7224 */ /* 0x000fc400078e0003 */
[----:B------:R-:W-:-:S08]  /*3bfe0*/  IMAD.MOV.U32 R11, RZ, RZ, R2 ;  /* 0x000000ffff0b7224 */ /* 0x000fd000078e0002 */
[----:B------:R-:W-:Y:S01]  /*3bff0*/  IMAD.MOV.U32 R3, RZ, RZ, R18 ;  /* 0x000000ffff037224 */ /* 0x000fe200078e0012 */
[----:B------:R-:W-:Y:S01]  /*3c000*/  STL.64 [R1+0x2e0], R16 ;  /* 0x0002e01001007387 */ /* 0x000fe20000100a00 */
[----:B------:R-:W-:Y:S02]  /*3c010*/  IMAD.MOV.U32 R2, RZ, RZ, R19 ;  /* 0x000000ffff027224 */ /* 0x000fe400078e0013 */
[----:B----4-:R-:W0:Y:S03]  /*3c020*/  LDSM.16.MT88.4 R16, [R0+0x12000] ;  /* 0x012000000010783b */ /* 0x010e260000004200 */
[----:B------:R-:W-:Y:S01]  /*3c030*/  STL [R1+0x2e20], R2 ;  /* 0x002e200201007387 */ /* 0x000fe20000100800 */
[----:B------:R-:W-:Y:S03]  /*3c040*/  STL [R1+0x2e1c], R3 ;  /* 0x002e1c0301007387 */ /* 0x000fe60000100800 */
[----:B0-----:R0:W-:Y:S04]  /*3c050*/  STL.64 [R1+0x3020], R18 ;  /* 0x0030201201007387 */ /* 0x0011e80000100a00 */
[----:B0-----:R-:W4:Y:S01]  /*3c060*/  LDL R19, [R1+0x13a0] ;  /* 0x0013a00001137983 */ /* 0x001f220000100800 */
[----:B------:R-:W-:Y:S01]  /*3c070*/  STL.64 [R1+0x3018], R16 ;  /* 0x0030181001007387 */ /* 0x000fe20000100a00 */
[----:B---3--:R-:W-:Y:S11]  /*3c080*/  HMMA.16816.F32.BF16 R20, R12, R4, R20 ;  /* 0x000000040c14723c */ /* 0x008ff60000041814 */
[----:B------:R-:W-:Y:S11]  /*3c090*/  @!UPT UIADD3 URZ, URZ, URZ, URZ ;  /* 0x0000003f3f3ff290 */ /* 0x000ff6000fffe03f */
[----:B------:R-:W-:Y:S01]  /*3c0a0*/  @!UPT UIADD3 URZ, URZ, URZ, URZ ;  /* 0x0000003f3f3ff290 */ /* 0x000fe2000fffe03f */
[----:B------:R-:W-:Y:S01]  /*3c0b0*/  STL.64 [R1+0x2d0], R20 ;  /* 0x0002d01401007387 */ /* 0x000fe20000100a00 */
[----:B------:R-:W-:Y:S02]  /*3c0c0*/  STL.64 [R1+0x2d8], R22 ;  /* 0x0002d81601007387 */ /* 0x000fe40000100a00 */
[----:B------:R-:W0:Y:S02]  /*3c0d0*/  LDSM.16.MT88.4 R20, [R0+0x12080] ;  /* 0x012080000014783b */ /* 0x000e240000004200 */
[----:B0-----:R-:W-:Y:S02]  /*3c0e0*/  STL.64 [R1+0x2fa8], R22 ;  /* 0x002fa81601007387 */ /* 0x001fe40000100a00 */
[----:B------:R0:W-:Y:S02]  /*3c0f0*/  STL.64 [R1+0x2fa0], R20 ;  /* 0x002fa01401007387 */ /* 0x0001e40000100a00 */
[----:B0-----:R-:W3:Y:S01]  /*3c100*/  LDL.LU R20, [R1+0x2c0] ;  /* 0x0002c00001147983 */ /* 0x001ee20000300800 */
[----:B------:R-:W3:Y:S02]  /*3c110*/  LDL.LU R21, [R1+0x2c4] ;  /* 0x0002c40001157983 */ /* 0x000ee40000300800 */
[----:B------:R-:W3:Y:S02]  /*3c120*/  LDL.LU R22, [R1+0x2c8] ;  /* 0x0002c80001167983 */ /* 0x000ee40000300800 */
[----:B------:R-:W3:Y:S01]  /*3c130*/  LDL.LU R23, [R1+0x2cc] ;  /* 0x0002cc0001177983 */ /* 0x000ee20000300800 */
[----:B------:R0:W-:Y:S01]  /*3c140*/  STL [R1+0x2e24], R0 ;  /* 0x002e240001007387 */ /* 0x0001e20000100800 */
[----:B------:R-:W-:-:S02]  /*3c150*/  IMAD.MOV.U32 R3, RZ, RZ, R25 ;  /* 0x000000ffff037224 */ /* 0x000fc400078e0019 */
[----:B0-----:R-:W-:Y:S01]  /*3c160*/  IMAD.MOV.U32 R0, RZ, RZ, R24 ;  /* 0x000000ffff007224 */ /* 0x001fe200078e0018 */
[----:B---3--:R-:W-:Y:S01]  /*3c170*/  HMMA.16816.F32.BF16 R20, R12, R24, R20 ;  /* 0x000000180c14723c */ /* 0x008fe20000041814 */
[----:B----4-:R-:W0:Y:S11]  /*3c180*/  LDSM.16.MT88.4 R24, [R19+0x12000] ;  /* 0x012000001318783b */ /* 0x010e360000004200 */
[----:B------:R-:W-:Y:S11]  /*3c190*/  @!UPT UIADD3 URZ, URZ, URZ, URZ ;  /* 0x0000003f3f3ff290 */ /* 0x000ff6000fffe03f */
[----:B------:R-:W-:Y:S01]  /*3c1a0*/  STL.64 [R1+0x2c0], R20 ;  /* 0x0002c01401007387 */ /* 0x000fe20000100a00 */
[----:B------:R-:W-:Y:S03]  /*3c1b0*/  STL.64 [R1+0x2c8], R22 ;  /* 0x0002c81601007387 */ /* 0x000fe60000100a00 */
[----:B0-----:R-:W-:Y:S01]  /*3c1c0*/  STL.64 [R1+0x2f30], R26 ;  /* 0x002f301a01007387 */ /* 0x001fe20000100a00 */
[----:B------:R0:W-:Y:S02]  /*3c1d0*/  STL.64 [R1+0x2f28], R24 ;  /* 0x002f281801007387 */ /* 0x0001e40000100a00 */
[----:B0-----:R-:W-:Y:S02]  /*3c1e0*/  IMAD.MOV.U32 R24, RZ, RZ, R7 ;  /* 0x000000ffff187224 */ /* 0x001fe400078e0007 */
[----:B------:R-:W-:-:S05]  /*3c1f0*/  IMAD.MOV.U32 R25, RZ, RZ, R6 ;  /* 0x000000ffff197224 */ /* 0x000fca00078e0006 */
[----:B------:R-:W-:Y:S01]  /*3c200*/  STL.64 [R1+0x3090], R24 ;  /* 0x0030901801007387 */ /* 0x000fe20000100a00 */
[----:B------:R-:W3:Y:S02]  /*3c210*/  LDL.LU R20, [R1+0x2b0] ;  /* 0x0002b00001147983 */ /* 0x000ee40000300800 */
[----:B------:R-:W3:Y:S02]  /*3c220*/  LDL.LU R21, [R1+0x2b4] ;  /* 0x0002b40001157983 */ /* 0x000ee40000300800 */
[----:B------:R-:W-:Y:S02]  /*3c230*/  IMAD.MOV.U32 R22, RZ, RZ, R29 ;  /* 0x000000ffff167224 */ /* 0x000fe400078e001d */
[----:B------:R-:W-:-:S05]  /*3c240*/  IMAD.MOV.U32 R23, RZ, RZ, R28 ;  /* 0x000000ffff177224 */ /* 0x000fca00078e001c */
[----:B------:R-:W-:Y:S04]  /*3c250*/  STL.64 [R1+0x2fd0], R22 ;  /* 0x002fd01601007387 */ /* 0x000fe80000100a00 */
[----:B---3--:R0:W-:Y:S04]  /*3c260*/  STL.64 [R1+0x2fc8], R20 ;  /* 0x002fc81401007387 */ /* 0x0081e80000100a00 */
[----:B0-----:R-:W2:Y:S01]  /*3c270*/  LDL.64 R20, [R1+0x60] ;  /* 0x0000600001147983 */ /* 0x001ea20000100a00 */
[----:B------:R-:W-:Y:S01]  /*3c280*/  IMAD.MOV.U32 R27, RZ, RZ, R0 ;  /* 0x000000ffff1b7224 */ /* 0x000fe200078e0000 */
[----:B--2---:R-:W-:Y:S02]  /*3c290*/  HMMA.16816.F32.BF16 R12, R12, R20, R8 ;  /* 0x000000140c0c723c */ /* 0x004fe40000041808 */
[----:B------:R-:W2:Y:S01]  /*3c2a0*/  LDL.LU.64 R10, [R1+0x30b0] ;  /* 0x0030b000010a7983 */ /* 0x000ea20000300a00 */
[----:B------:R-:W2:Y:S02]  /*3c2b0*/  LDL.LU.64 R8, [R1+0x30a8] ;  /* 0x0030a80001087983 */ /* 0x000ea40000300a00 */
[----:B------:R-:W-:-:S02]  /*3c2c0*/  IMAD.MOV.U32 R2, RZ, RZ, R20 ;  /* 0x000000ffff027224 */ /* 0x000fc400078e0014 */
[----:B------:R-:W-:Y:S11]  /*3c2d0*/  IMAD.MOV.U32 R0, RZ, RZ, R21 ;  /* 0x000000ffff007224 */ /* 0x000ff600078e0015 */
[----:B------:R-:W-:Y:S06]  /*3c2e0*/  @!UPT UIADD3 URZ, URZ, URZ, URZ ;  /* 0x0000003f3f3ff290 */ /* 0x000fec000fffe03f */
[----:B------:R-:W-:Y:S02]  /*3c2f0*/  IMAD.MOV.U32 R6, RZ, RZ, R12 ;  /* 0x000000ffff067224 */ /* 0x000fe400078e000c */
[----:B------:R-:W-:-:S05]  /*3c300*/  IMAD.MOV.U32 R7, RZ, RZ, R13 ;  /* 0x000000ffff077224 */ /* 0x000fca00078e000d */
[----:B------:R-:W-:Y:S01]  /*3c310*/  STL.64 [R1+0x3050], R6 ;  /* 0x0030500601007387 */ /* 0x000fe20000100a00 */
[----:B------:R-:W-:Y:S02]  /*3c320*/  STL.64 [R1+0x3048], R4 ;  /* 0x0030480401007387 */ /* 0x000fe40000100a00 */
[----:B------:R-:W3:Y:S02]  /*3c330*/  LDL.LU R20, [R1+0xd0] ;  /* 0x0000d00001147983 */ /* 0x000ee40000300800 */
[----:B------:R-:W3:Y:S01]  /*3c340*/  LDL.LU R21, [R1+0xd4] ;  /* 0x0000d40001157983 */ /* 0x000ee20000300800 */
[----:B------:R-:W4:Y:S01]  /*3c350*/  LDL.LU R22, [R1+0xd8] ;  /* 0x0000d80001167983 */ /* 0x000f220000300800 */
[----:B------:R-:W4:Y:S02]  /*3c360*/  LDL.LU R23, [R1+0xdc] ;  /* 0x0000dc0001177983 */ /* 0x000f240000300800 */
[----:B------:R-:W-:Y:S01]  /*3c370*/  IMAD.MOV.U32 R28, RZ, RZ, R15 ;  /* 0x000000ffff1c7224 */ /* 0x000fe200078e000f */
[----:B----4-:R-:W-:Y:S01]  /*3c380*/  STL.64 [R1+0x2fe0], R22 ;  /* 0x002fe01601007387 */ /* 0x010fe20000100a00 */
[----:B---3--:R0:W-:Y:S03]  /*3c390*/  STL.64 [R1+0x2fd8], R20 ;  /* 0x002fd81401007387 */ /* 0x0081e60000100a00 */
[----:B0-----:R-:W3:Y:S01]  /*3c3a0*/  LDL.64 R20, [R1+0x10] ;  /* 0x0000100001147983 */ /* 0x001ee20000100a00 */
[----:B------:R-:W-:-:S02]  /*3c3b0*/  IMAD.MOV.U32 R29, RZ, RZ, R14 ;  /* 0x000000ffff1d7224 */ /* 0x000fc400078e000e */
[----:B------:R0:W1:Y:S01]  /*3c3c0*/  LDSM.16.MT88.4 R12, [R19+0x12080] ;  /* 0x01208000130c783b */ /* 0x0000620000004200 */
[----:B---3--:R3:W-:Y:S03]  /*3c3d0*/  STL.64 [R1+0x3088], R20 ;  /* 0x0030881401007387 */ /* 0x0087e60000100a00 */
[----:B------:R-:W-:Y:S02]  /*3c3e0*/  STL [R1+0x2e40], R28 ;  /* 0x002e401c01007387 */ /* 0x000fe40000100800 */
[----:B------:R-:W-:Y:S02]  /*3c3f0*/  STL [R1+0x2e28], R29 ;  /* 0x002e281d01007387 */ /* 0x000fe40000100800 */
[----:B------:R-:W4:Y:S01]  /*3c400*/  LDL.LU R16, [R1+0xb0] ;  /* 0x0000b00001107983 */ /* 0x000f220000300800 */
[----:B------:R-:W4:Y:S01]  /*3c410*/  LDL.LU R17, [R1+0xb4] ;  /* 0x0000b40001117983 */ /* 0x000f220000300800 */
[----:B------:R-:W2:Y:S02]  /*3c420*/  LDL.LU R18, [R1+0xb8] ;  /* 0x0000b80001127983 */ /* 0x000ea40000300800 */
[----:B0-----:R-:W2:Y:S02]  /*3c430*/  LDL.LU R19, [R1+0xbc] ;  /* 0x0000bc0001137983 */ /* 0x001ea40000300800 */
[----:B--2---:R-:W-:Y:S01]  /*3c440*/  STL.64 [R1+0x3030], R18 ;  /* 0x0030301201007387 */ /* 0x004fe20000100a00 */
[----:B----4-:R-:W-:Y:S02]  /*3c450*/  STL.64 [R1+0x3028], R16 ;  /* 0x0030281001007387 */ /* 0x010fe40000100a00 */
[----:B---3--:R-:W2:Y:S02]  /*3c460*/  LDL.LU R20, [R1+0x170] ;  /* 0x0001700001147983 */ /* 0x008ea40000300800 */
[----:B------:R-:W2:Y:S01]  /*3c470*/  LDL.LU R21, [R1+0x174] ;  /* 0x0001740001157983 */ /* 0x000ea20000300800 */
[----:B------:R-:W3:Y:S01]  /*3c480*/  LDL.LU R22, [R1+0x178] ;  /* 0x0001780001167983 */ /* 0x000ee20000300800 */
[----:B------:R-:W3:Y:S03]  /*3c490*/  LDL.LU R23, [R1+0x17c] ;  /* 0x00017c0001177983 */ /* 0x000ee60000300800 */
[----:B---3--:R-:W-:Y:S01]  /*3c4a0*/  STL.64 [R1+0x30a0], R22 ;  /* 0x0030a01601007387 */ /* 0x008fe20000100a00 */
[----:B--2---:R0:W-:Y:S02]  /*3c4b0*/  STL.64 [R1+0x3098], R20 ;  /* 0x0030981401007387 */ /* 0x0041e40000100a00 */
[----:B------:R-:W2:Y:S02]  /*3c4c0*/  LDL R24, [R1+0x40] ;  /* 0x0000400001187983 */ /* 0x000ea40000100800 */
[----:B------:R-:W2:Y:S01]  /*3c4d0*/  LDL R25, [R1+0x44] ;  /* 0x0000440001197983 */ /* 0x000ea20000100800 */
[----:B0-----:R-:W2:Y:S01]  /*3c4e0*/  LDL.LU R20, [R1+0x180] ;  /* 0x0001800001147983 */ /* 0x001ea20000300800 */
[----:B------:R-:W2:Y:S02]  /*3c4f0*/  LDL.LU R21, [R1+0x184] ;  /* 0x0001840001157983 */ /* 0x000ea40000300800 */
[----:B------:R-:W2:Y:S02]  /*3c500*/  LDL.LU R22, [R1+0x188] ;  /* 0x0001880001167983 */ /* 0x000ea40000300800 */
[----:B------:R-:W2:Y:S01]  /*3c510*/  LDL.LU R23, [R1+0x18c] ;  /* 0x00018c0001177983 */ /* 0x000ea20000300800 */
[----:B------:R-:W3:Y:S01]  /*3c520*/  LDL.64 R4, [R1+0x30] ;  /* 0x0000300001047983 */ /* 0x000ee20000100a00 */
[----:B------:R-:W-:-:S02]  /*3c530*/  IMAD.MOV.U32 R16, RZ, RZ, R27 ;  /* 0x000000ffff107224 */ /* 0x000fc400078e001b */
[----:B------:R-:W-:Y:S01]  /*3c540*/  IMAD.MOV.U32 R17, RZ, RZ, R3 ;  /* 0x000000ffff117224 */ /* 0x000fe200078e0003 */
[----:B---3--:R-:W-:Y:S04]  /*3c550*/  STL.64 [R1+0x3068], R4 ;  /* 0x0030680401007387 */ /* 0x008fe80000100a00 */
[----:B------:R0:W-:Y:S02]  /*3c560*/  STL.64 [R1+0x3040], R16 ;  /* 0x0030401001007387 */ /* 0x0001e40000100a00 */
[----:B0-----:R-:W3:Y:S01]  /*3c570*/  LDL.LU R16, [R1+0x130] ;  /* 0x0001300001107983 */ /* 0x001ee20000300800 */
[----:B------:R-:W3:Y:S02]  /*3c580*/  LDL.LU R17, [R1+0x134] ;  /* 0x0001340001117983 */ /* 0x000ee40000300800 */
[----:B------:R-:W4:Y:S02]  /*3c590*/  LDL.LU R18, [R1+0x138] ;  /* 0x0001380001127983 */ /* 0x000f240000300800 */
[----:B------:R-:W4:Y:S01]  /*3c5a0*/  LDL.LU R19, [R1+0x13c] ;  /* 0x00013c0001137983 */ /* 0x000f220000300800 */
[----:B------:R-:W2:Y:S04]  /*3c5b0*/  LDL R4, [R1] ;  /* 0x0000000001047983 */ /* 0x000ea80000100800 */
[----:B------:R-:W2:Y:S04]  /*3c5c0*/  LDL R5, [R1+0x4] ;  /* 0x0000040001057983 */ /* 0x000ea80000100800 */
[----:B--2---:R0:W-:Y:S04]  /*3c5d0*/  STL.64 [R1+0x3080], R4 ;  /* 0x0030800401007387 */ /* 0x0041e80000100a00 */
[----:B0-----:R-:W2:Y:S01]  /*3c5e0*/  LDL.LU R4, [R1+0x160] ;  /* 0x0001600001047983 */ /* 0x001ea20000300800 */
[----:B------:R-:W2:Y:S02]  /*3c5f0*/  LDL.LU R5, [R1+0x164] ;  /* 0x0001640001057983 */ /* 0x000ea40000300800 */
[----:B------:R-:W2:Y:S02]  /*3c600*/  LDL.LU R6, [R1+0x168] ;  /* 0x0001680001067983 */ /* 0x000ea40000300800 */
[----:B------:R-:W2:Y:S01]  /*3c610*/  LDL.LU R7, [R1+0x16c] ;  /* 0x00016c0001077983 */ /* 0x000ea20000300800 */
[----:B----4-:R-:W-:Y:S01]  /*3c620*/  STL.64 [R1+0x3060], R18 ;  /* 0x0030601201007387 */ /* 0x010fe20000100a00 */
[----:B---3--:R0:W-:Y:S03]  /*3c630*/  STL.64 [R1+0x3058], R16 ;  /* 0x0030581001007387 */ /* 0x0081e60000100a00 */
[----:B0-----:R-:W3:Y:S01]  /*3c640*/  LDL.LU R16, [R1+0x140] ;  /* 0x0001400001107983 */ /* 0x001ee20000300800 */
[----:B------:R-:W3:Y:S02]  /*3c650*/  LDL.LU R17, [R1+0x144] ;  /* 0x0001440001117983 */ /* 0x000ee40000300800 */
[----:B------:R-:W4:Y:S02]  /*3c660*/  LDL.LU R18, [R1+0x148] ;  /* 0x0001480001127983 */ /* 0x000f240000300800 */
[----:B------:R-:W4:Y:S01]  /*3c670*/  LDL.LU R19, [R1+0x14c] ;  /* 0x00014c0001137983 */ /* 0x000f220000300800 */
[----:B------:R-:W-:Y:S01]  /*3c680*/  HMMA.16816.F32.BF16 R24, R8, R24, R20 ;  /* 0x000000180818723c */ /* 0x000fe20000041814 */
[----:B----4-:R-:W-:Y:S01]  /*3c690*/  STL.64 [R1+0x3078], R18 ;  /* 0x0030781201007387 */ /* 0x010fe20000100a00 */
[----:B---3--:R0:W-:Y:S03]  /*3c6a0*/  STL.64 [R1+0x3070], R16 ;  /* 0x0030701001007387 */ /* 0x0081e60000100a00 */
[----:B0-----:R-:W3:Y:S01]  /*3c6b0*/  LDL.LU R16, [R1+0x150] ;  /* 0x0001500001107983 */ /* 0x001ee20000300800 */
[----:B------:R-:W3:Y:S02]  /*3c6c0*/  LDL.LU R17, [R1+0x154] ;  /* 0x0001540001117983 */ /* 0x000ee40000300800 */
[----:B------:R-:W3:Y:S02]  /*3c6d0*/  LDL.LU R18, [R1+0x158] ;  /* 0x0001580001127983 */ /* 0x000ee40000300800 */
[----:B------:R-:W3:Y:S01]  /*3c6e0*/  LDL.LU R19, [R1+0x15c] ;  /* 0x00015c0001137983 */ /* 0x000ee20000300800 */
[----:B-1----:R-:W-:Y:S01]  /*3c6f0*/  STL.64 [R1+0x2ec0], R14 ;  /* 0x002ec00e01007387 */ /* 0x002fe20000100a00 */
[----:B------:R0:W-:Y:S02]  /*3c700*/  STL.64 [R1+0x2eb8], R12 ;  /* 0x002eb80c01007387 */ /* 0x0001e40000100a00 */
[----:B0-----:R-:W-:-:S02]  /*3c710*/  IMAD.MOV.U32 R12, RZ, RZ, R2 ;  /* 0x000000ffff0c7224 */ /* 0x001fc400078e0002 */
[----:B------:R-:W-:-:S05]  /*3c720*/  IMAD.MOV.U32 R13, RZ, RZ, R0 ;  /* 0x000000ffff0d7224 */ /* 0x000fca00078e0000 */
[----:B------:R0:W-:Y:S04]  /*3c730*/  STL.64 [R1+0x3038], R12 ;  /* 0x0030380c01007387 */ /* 0x0001e80000100a00 */
[----:B0-----:R-:W4:Y:S01]  /*3c740*/  LDL.LU R12, [R1+0x120] ;  /* 0x00012000010c7983 */ /* 0x001f220000300800 */
[----:B------:R-:W4:Y:S02]  /*3c750*/  LDL.LU R13, [R1+0x124] ;  /* 0x00012400010d7983 */ /* 0x000f240000300800 */
[----:B------:R-:W4:Y:S02]  /*3c760*/  LDL.LU R14, [R1+0x128] ;  /* 0x00012800010e7983 */ /* 0x000f240000300800 */
[----:B------:R-:W4:Y:S01]  /*3c770*/  LDL.LU R15, [R1+0x12c] ;  /* 0x00012c00010f7983 */ /* 0x000f220000300800 */
[----:B------:R-:W2:Y:S01]  /*3c780*/  LDL.LU.64 R22, [R1+0x30a0] ;  /* 0x0030a00001167983 */ /* 0x000ea20000300a00 */
[----:B------:R-:W2:Y:S02]  /*3c790*/  LDL.LU.64 R20, [R1+0x3098] ;  /* 0x0030980001147983 */ /* 0x000ea40000300a00 */
[----:B------:R0:W-:Y:S02]  /*3c7a0*/  STL.64 [R1+0x180], R24 ;  /* 0x0001801801007387 */ /* 0x0001e40000100a00 */
[----:B------:R-:W-:Y:S01]  /*3c7b0*/  STL.64 [R1+0x188], R26 ;  /* 0x0001881a01007387 */ /* 0x000fe20000100a00 */
[----:B0-----:R-:W2:Y:S02]  /*3c7c0*/  LDL.LU.64 R24, [R1+0x3090] ;  /* 0x0030900001187983 */ /* 0x001ea40000300a00 */
[C---:B--2---:R-:W-:Y:S11]  /*3c7d0*/  HMMA.16816.F32.BF16 R20, R8.reuse, R24, R20 ;  /* 0x000000180814723c */ /* 0x044ff60000041814 */
[----:B------:R-:W-:Y:S11]  /*3c7e0*/  @!UPT UIADD3 URZ, URZ, URZ, URZ ;  /* 0x0000003f3f3ff290 */ /* 0x000ff6000fffe03f */
[----:B------:R-:W-:Y:S01]  /*3c7f0*/  @!UPT UIADD3 URZ, URZ, URZ, URZ ;  /* 0x0000003f3f3ff290 */ /* 0x000fe2000fffe03f */
[----:B------:R0:W-:Y:S01]  /*3c800*/  STL.64 [R1+0x170], R20 ;  /* 0x0001701401007387 */ /* 0x0001e20000100a00 */
[----:B------:R-:W-:Y:S03]  /*3c810*/  STL.64 [R1+0x178], R22 ;  /* 0x0001781601007387 */ /* 0x000fe60000100a00 */
[----:B0-----:R-:W2:Y:S01]  /*3c820*/  LDL.LU.64 R20, [R1+0x3088] ;  /* 0x0030880001147983 */ /* 0x001ea20000300a00 */
[----:B------:R0:W-:Y:S03]  /*3c830*/  STL.64 [R1+0x3000], R24 ;  /* 0x0030001801007387 */ /* 0x0001e60000100a00 */
[----:B0-----:R-:W3:Y:S01]  /*3c840*/  LDL.64 R24, [R1+0x40] ;  /* 0x0000400001187983 */ /* 0x001ee20000100a00 */
[C---:B--2---:R-:W-:Y:S11]  /*3c850*/  HMMA.16816.F32.BF16 R4, R8.reuse, R20, R4 ;  /* 0x000000140804723c */ /* 0x044ff60000041804 */
[----:B------:R-:W-:Y:S11]  /*3c860*/  @!UPT UIADD3 URZ, URZ, URZ, URZ ;  /* 0x0000003f3f3ff290 */ /* 0x000ff6000fffe03f */
[----:B------:R-:W-:Y:S01]  /*3c870*/  @!UPT UIADD3 URZ, URZ, URZ, URZ ;  /* 0x0000003f3f3ff290 */ /* 0x000fe2000fffe03f */
[----:B------:R0:W-:Y:S01]  /*3c880*/  STL.64 [R1+0x160], R4 ;  /* 0x0001600401007387 */ /* 0x0001e20000100a00 */
[----:B------:R-:W-:Y:S03]  /*3c890*/  STL.64 [R1+0x168], R6 ;  /* 0x0001680601007387 */ /* 0x000fe60000100a00 */
[----:B0-----:R-:W3:Y:S01]  /*3c8a0*/  LDL.LU.64 R4, [R1+0x3080] ;  /* 0x0030800001047983 */ /* 0x001ee20000300a00 */
        /* <DEDUP_REMOVED lines=12> */
[----:B------:R-:W3:Y:S01]  /*3c970*/  LDL.LU.64 R18, [R1+0x3078] ;  /* 0x0030780001127983 */ /* 0x000ee20000300a00 */
[----:B------:R-:W3:Y:S11]  /*3c980*/  LDL.LU.64 R16, [R1+0x3070] ;  /* 0x0030700001107983 */ /* 0x000ef60000300a00 */
[----:B------:R0:W-:Y:S02]  /*3c990*/  STL.64 [R1+0x150], R4 ;  /* 0x0001500401007387 */ /* 0x0001e40000100a00 */
[----:B------:R-:W-:Y:S01]  /*3c9a0*/  STL.64 [R1+0x158], R6 ;  /* 0x0001580601007387 */ /* 0x000fe20000100a00 */
[----:B0-----:R-:W3:Y:S02]  /*3c9b0*/  LDL.LU.64 R4, [R1+0x3068] ;  /* 0x0030680001047983 */ /* 0x001ee40000300a00 */
[----:B---3--:R-:W-:Y:S01]  /*3c9c0*/  HMMA.16816.F32.BF16 R16, R8, R4, R16 ;  /* 0x000000040810723c */ /* 0x008fe20000041810 */
[----:B------:R-:W-:-:S02]  /*3c9d0*/  IMAD.MOV.U32 R2, RZ, RZ, R4 ;  /* 0x000000ffff027224 */ /* 0x000fc400078e0004 */
[----:B------:R-:W-:Y:S11]  /*3c9e0*/  IMAD.MOV.U32 R0, RZ, RZ, R5 ;  /* 0x000000ffff007224 */ /* 0x000ff600078e0005 */
[----:B------:R-:W-:Y:S09]  /*3c9f0*/  @!UPT UIADD3 URZ, URZ, URZ, URZ ;  /* 0x0000003f3f3ff290 */ /* 0x000ff2000fffe03f */
[----:B------:R-:W-:Y:S01]  /*3ca00*/  STL.64 [R1+0x140], R16 ;  /* 0x0001401001007387 */ /* 0x000fe20000100a00 */
[----:B------:R0:W-:Y:S03]  /*3ca10*/  STL.64 [R1+0x148], R18 ;  /* 0x0001481201007387 */ /* 0x0001e60000100a00 */
[----:B0-----:R-:W3:Y:S01]  /*3ca20*/  LDL.LU.64 R18, [R1+0x3060] ;  /* 0x0030600001127983 */ /* 0x001ee20000300a00 */
[----:B------:R-:W3:Y:S02]  /*3ca30*/  LDL.LU.64 R16, [R1+0x3058] ;  /* 0x0030580001107983 */ /* 0x000ee40000300a00 */
[----:B------:R-:W2:Y:S02]  /*3ca40*/  LDL.LU.64 R6, [R1+0x3050] ;  /* 0x0030500001067983 */ /* 0x000ea40000300a00 */
[----:B------:R-:W3:Y:S02]  /*3ca50*/  LDL.LU.64 R4, [R1+0x3048] ;  /* 0x0030480001047983 */ /* 0x000ee40000300a00 */
[C---:B---3--:R-:W-:Y:S11]  /*3ca60*/  HMMA.16816.F32.BF16 R16, R8.reuse, R4, R16 ;  /* 0x000000040810723c */ /* 0x048ff60000041810 */
[----:B------:R-:W-:Y:S11]  /*3ca70*/  @!UPT UIADD3 URZ, URZ, URZ, URZ ;  /* 0x0000003f3f3ff290 */ /* 0x000ff6000fffe03f */
[----:B------:R-:W-:Y:S01]  /*3ca80*/  @!UPT UIADD3 URZ, URZ, URZ, URZ ;  /* 0x0000003f3f3ff290 */ /* 0x000fe2000fffe03f */
[----:B------:R0:W-:Y:S01]  /*3ca90*/  STL.64 [R1+0x130], R16 ;  /* 0x0001301001007387 */ /* 0x0001e20000100a00 */
[----:B------:R-:W-:Y:S03]  /*3caa0*/  STL.64 [R1+0x138], R18 ;  /* 0x0001381201007387 */ /* 0x000fe60000100a00 */
[----:B0-----:R-:W4:Y:S01]  /*3cab0*/  LDL.LU.64 R16, [R1+0x3040] ;  /* 0x0030400001107983 */ /* 0x001f220000300a00 */
[----:B--2---:R-:W-:Y:S02]  /*3cac0*/  STL.64 [R1+0x2ff0], R6 ;  /* 0x002ff00601007387 */ /* 0x004fe40000100a00 */
[----:B------:R0:W-:Y:S02]  /*3cad0*/  STL.64 [R1+0x2fe8], R4 ;  /* 0x002fe80401007387 */ /* 0x0001e40000100a00 */
[----:B0-----:R-:W2:Y:S01]  /*3cae0*/  LDL.LU R4, [R1+0xe0] ;  /* 0x0000e00001047983 */ /* 0x001ea20000300800 */
[----:B------:R-:W2:Y:S02]  /*3caf0*/  LDL.LU R5, [R1+0xe4] ;  /* 0x0000e40001057983 */ /* 0x000ea40000300800 */
[----:B------:R-:W2:Y:S02]  /*3cb00*/  LDL.LU R6, [R1+0xe8] ;  /* 0x0000e80001067983 */ /* 0x000ea40000300800 */
[----:B------:R-:W2:Y:S01]  /*3cb10*/  LDL.LU R7, [R1+0xec] ;  /* 0x0000ec0001077983 */ /* 0x000ea20000300800 */
[C---:B----4-:R-:W-:Y:S01]  /*3cb20*/  HMMA.16816.F32.BF16 R16, R8.reuse, R16, R12 ;  /* 0x000000100810723c */ /* 0x050fe2000004180c */
[----:B------:R-:W3:Y:S11]  /*3cb30*/  LDL.LU.64 R12, [R1+0x3038] ;  /* 0x00303800010c7983 */ /* 0x000ef60000300a00 */
[----:B------:R-:W-:Y:S11]  /*3cb40*/  @!UPT UIADD3 URZ, URZ, URZ, URZ ;  /* 0x0000003f3f3ff290 */ /* 0x000ff6000fffe03f */
[----:B------:R-:W-:Y:S01]  /*3cb50*/  STL.64 [R1+0x120], R16 ;  /* 0x0001201001007387 */ /* 0x000fe20000100a00 */
[----:B------:R0:W-:Y:S03]  /*3cb60*/  STL.64 [R1+0x128], R18 ;  /* 0x0001281201007387 */ /* 0x0001e60000100a00 */
[----:B0-----:R-:W3:Y:S01]  /*3cb70*/  LDL.LU.64 R18, [R1+0x3030] ;  /* 0x0030300001127983 */ /* 0x001ee20000300a00 */
[----:B------:R-:W3:Y:S02]  /*3cb80*/  LDL.LU.64 R16, [R1+0x3028] ;  /* 0x0030280001107983 */ /* 0x000ee40000300a00 */
[----:B---3--:R-:W-:Y:S01]  /*3cb90*/  HMMA.16816.F32.BF16 R8, R8, R12, R16 ;  /* 0x0000000c0808723c */ /* 0x008fe20000041810 */
[----:B------:R-:W3:Y:S01]  /*3cba0*/  LDL.LU.64 R18, [R1+0x3020] ;  /* 0x0030200001127983 */ /* 0x000ee20000300a00 */
[----:B------:R-:W3:Y:S02]  /*3cbb0*/  LDL.LU.64 R16, [R1+0x3018] ;  /* 0x0030180001107983 */ /* 0x000ee40000300a00 */
[----:B------:R0:W-:Y:S03]  /*3cbc0*/  STL.64 [R1+0x2fb0], R12 ;  /* 0x002fb00c01007387 */ /* 0x0001e60000100a00 */
[----:B0-----:R-:W-:-:S02]  /*3cbd0*/  IMAD.MOV.U32 R12, RZ, RZ, R2 ;  /* 0x000000ffff0c7224 */ /* 0x001fc400078e0002 */
[----:B------:R-:W-:Y:S02]  /*3cbe0*/  IMAD.MOV.U32 R13, RZ, RZ, R0 ;  /* 0x000000ffff0d7224 */ /* 0x000fe400078e0000 */
[----:B------:R-:W-:Y:S11]  /*3cbf0*/  IMAD.MOV.U32 R2, RZ, RZ, R24 ;  /* 0x000000ffff027224 */ /* 0x000ff600078e0018 */
[----:B------:R-:W-:Y:S01]  /*3cc00*/  @!UPT UIADD3 URZ, URZ, URZ, URZ ;  /* 0x0000003f3f3ff290 */ /* 0x000fe2000fffe03f */
[----:B------:R0:W-:Y:S01]  /*3cc10*/  STL.64 [R1+0xb0], R8 ;  /* 0x0000b00801007387 */ /* 0x0001e20000100a00 */
[----:B------:R-:W-:Y:S02]  /*3cc20*/  STL.64 [R1+0xb8], R10 ;  /* 0x0000b80a01007387 */ /* 0x000fe40000100a00 */
[----:B------:R-:W-:Y:S01]  /*3cc30*/  IMAD.MOV.U32 R0, RZ, RZ, R25 ;  /* 0x000000ffff007224 */ /* 0x000fe200078e0019 */
[----:B0-----:R-:W4:Y:S01]  /*3cc40*/  LDL.64 R8, [R1] ;  /* 0x0000000001087983 */ /* 0x001f220000100a00 */
        /* <DEDUP_REMOVED lines=8> */
[C---:B---3--:R-:W-:Y:S11]  /*3ccd0*/  HMMA.16816.F32.BF16 R20, R16.reuse, R24, R20 ;  /* 0x000000181014723c */ /* 0x048ff60000041814 */
[----:B------:R-:W-:Y:S11]  /*3cce0*/  @!UPT UIADD3 URZ, URZ, URZ, URZ ;  /* 0x0000003f3f3ff290 */ /* 0x000ff6000fffe03f */
[----:B------:R-:W-:Y:S01]  /*3ccf0*/  @!UPT UIADD3 URZ, URZ, URZ, URZ ;  /* 0x0000003f3f3ff290 */ /* 0x000fe2000fffe03f */
[----:B------:R0:W-:Y:S01]  /*3cd00*/  STL.64 [R1+0xf0], R20 ;  /* 0x0000f01401007387 */ /* 0x0001e20000100a00 */
[----:B------:R-:W-:Y:S03]  /*3cd10*/  STL.64 [R1+0xf8], R22 ;  /* 0x0000f81601007387 */ /* 0x000fe60000100a00 */
[----:B0-----:R-:W2:Y:S01]  /*3cd20*/  LDL.LU.64 R20, [R1+0x2ff8] ;  /* 0x002ff80001147983 */ /* 0x001ea20000300a00 */
[----:B------:R0:W-:Y:S03]  /*3cd30*/  STL.64 [R1+0x2f88], R24 ;  /* 0x002f881801007387 */ /* 0x0001e60000100a00 */
[----:B0-----:R-:W3:Y:S01]  /*3cd40*/  LDL.LU R24, [R1+0x200] ;  /* 0x0002000001187983 */ /* 0x001ee20000300800 */
[----:B------:R-:W3:Y:S02]  /*3cd50*/  LDL.LU R25, [R1+0x204] ;  /* 0x0002040001197983 */ /* 0x000ee40000300800 */
[----:B------:R-:W3:Y:S02]  /*3cd60*/  LDL.LU R26, [R1+0x208] ;  /* 0x00020800011a7983 */ /* 0x000ee40000300800 */
[----:B------:R-:W3:Y:S01]  /*3cd70*/  LDL.LU R27, [R1+0x20c] ;  /* 0x00020c00011b7983 */ /* 0x000ee20000300800 */
        /* <DEDUP_REMOVED lines=8> */
[----:B------:R-:W4:Y:S02]  /*3ce00*/  LDL.LU.64 R22, [R1+0x2fe0] ;  /* 0x002fe00001167983 */ /* 0x000f240000300a00 */
[----:B------:R-:W4:Y:S02]  /*3ce10*/  LDL.LU.64 R20, [R1+0x2fd8] ;  /* 0x002fd80001147983 */ /* 0x000f240000300a00 */
[C---:B----4-:R-:W-:Y:S11]  /*3ce20*/  HMMA.16816.F32.BF16 R20, R16.reuse, R8, R20 ;  /* 0x000000081014723c */ /* 0x050ff60000041814 */
[----:B------:R-:W-:Y:S11]  /*3ce30*/  @!UPT UIADD3 URZ, URZ, URZ, URZ ;  /* 0x0000003f3f3ff290 */ /* 0x000ff6000fffe03f */
[----:B------:R-:W-:Y:S01]  /*3ce40*/  @!UPT UIADD3 URZ, URZ, URZ, URZ ;  /* 0x0000003f3f3ff290 */ /* 0x000fe2000fffe03f */
[----:B------:R-:W-:Y:S01]  /*3ce50*/  STL.64 [R1+0xd0], R20 ;  /* 0x0000d01401007387 */ /* 0x000fe20000100a00 */
[----:B------:R0:W-:Y:S03]  /*3ce60*/  STL.64 [R1+0xd8], R22 ;  /* 0x0000d81601007387 */ /* 0x0001e60000100a00 */
[----:B0-----:R-:W2:Y:S01]  /*3ce70*/  LDL.LU.64 R22, [R1+0x2fd0] ;  /* 0x002fd00001167983 */ /* 0x001ea20000300a00 */
[----:B------:R-:W2:Y:S01]  /*3ce80*/  LDL.LU.64 R20, [R1+0x2fc8] ;  /* 0x002fc80001147983 */ /* 0x000ea20000300a00 */
[C---:B---3--:R-:W-:Y:S01]  /*3ce90*/  HMMA.16816.F32.BF16 R24, R16.reuse, R12, R24 ;  /* 0x0000000c1018723c */ /* 0x048fe20000041818 */
[----:B------:R-:W-:Y:S11]  /*3cea0*/  STL.64 [R1+0x2f68], R8 ;  /* 0x002f680801007387 */ /* 0x000ff60000100a00 */
[----:B------:R-:W-:Y:S11]  /*3ceb0*/  @!UPT UIADD3 URZ, URZ, URZ, URZ ;  /* 0x0000003f3f3ff290 */ /* 0x000ff6000fffe03f */
[----:B------:R-:W-:Y:S01]  /*3cec0*/  STL.64 [R1+0x200], R24 ;  /* 0x0002001801007387 */ /* 0x000fe20000100a00 */
[----:B------:R-:W-:Y:S01]  /*3ced0*/  STL.64 [R1+0x208], R26 ;  /* 0x0002081a01007387 */ /* 0x000fe20000100a00 */
[----:B--2---:R-:W-:Y:S11]  /*3cee0*/  HMMA.16816.F32.BF16 R12, R16, R4, R20 ;  /* 0x00000004100c723c */ /* 0x004ff60000041814 */
[----:B------:R-:W-:Y:S11]  /*3cef0*/  @!UPT UIADD3 URZ, URZ, URZ, URZ ;  /* 0x0000003f3f3ff290 */ /* 0x000ff6000fffe03f */
[----:B------:R-:W-:Y:S01]  /*3cf00*/  @!UPT UIADD3 URZ, URZ, URZ, URZ ;  /* 0x0000003f3f3ff290 */ /* 0x000fe2000fffe03f */
[----:B------:R0:W-:Y:S01]  /*3cf10*/  STL.64 [R1+0x2b0], R12 ;  /* 0x0002b00c01007387 */ /* 0x0001e20000100a00 */
[----:B------:R-:W-:Y:S03]  /*3cf20*/  STL.64 [R1+0x2b8], R14 ;  /* 0x0002b80e01007387 */ /* 0x000fe60000100a00 */
[----:B0-----:R-:W2:Y:S01]  /*3cf30*/  LDL.64 R12, [R1+0x50] ;  /* 0x00005000010c7983 */ /* 0x001ea20000100a00 */
[----:B------:R-:W3:Y:S02]  /*3cf40*/  LDL.LU R20, [R1+0x4b0] ;  /* 0x0004b00001147983 */ /* 0x000ee40000300800 */
[----:B------:R-:W3:Y:S02]  /*3cf50*/  LDL.LU R21, [R1+0x4b4] ;  /* 0x0004b40001157983 */ /* 0x000ee40000300800 */
[----:B------:R-:W4:Y:S01]  /*3cf60*/  LDL.LU R22, [R1+0x4b8] ;  /* 0x0004b80001167983 */ /* 0x000f220000300800 */
[----:B------:R-:W4:Y:S01]  /*3cf70*/  LDL.LU R23, [R1+0x4bc] ;  /* 0x0004bc0001177983 */ /* 0x000f220000300800 */
[----:B------:R-:W-:-:S02]  /*3cf80*/  IMAD.MOV.U32 R8, RZ, RZ, R10 ;  /* 0x000000ffff087224 */ /* 0x000fc400078e000a */
[----:B------:R-:W-:Y:S01]  /*3cf90*/  IMAD.MOV.U32 R9, RZ, RZ, R3 ;  /* 0x000000ffff097224 */ /* 0x000fe200078e0003 */
[----:B----4-:R-:W-:Y:S01]  /*3cfa0*/  STL.64 [R1+0x2fc0], R22 ;  /* 0x002fc01601007387 */ /* 0x010fe20000100a00 */
[----:B---3--:R0:W-:Y:S03]  /*3cfb0*/  STL.64 [R1+0x2fb8], R20 ;  /* 0x002fb81401007387 */ /* 0x0081e60000100a00 */
[----:B0-----:R-:W2:Y:S01]  /*3cfc0*/  LDL.LU R20, [R1+0x4c0] ;  /* 0x0004c00001147983 */ /* 0x001ea20000300800 */
[----:B------:R-:W2:Y:S02]  /*3cfd0*/  LDL.LU R21, [R1+0x4c4] ;  /* 0x0004c40001157983 */ /* 0x000ea40000300800 */
[----:B------:R-:W2:Y:S02]  /*3cfe0*/  LDL.LU R22, [R1+0x4c8] ;  /* 0x0004c80001167983 */ /* 0x000ea40000300800 */
[----:B------:R-:W2:Y:S01]  /*3cff0*/  LDL.LU R23, [R1+0x4cc] ;  /* 0x0004cc0001177983 */ /* 0x000ea20000300800 */
[----:B------:R0:W-:Y:S04]  /*3d000*/  STL.64 [R1+0x2f80], R8 ;  /* 0x002f800801007387 */ /* 0x0001e80000100a00 */
[----:B0-----:R-:W3:Y:S01]  /*3d010*/  LDL.LU R8, [R1+0x490] ;  /* 0x0004900001087983 */ /* 0x001ee20000300800 */
[----:B------:R-:W3:Y:S02]  /*3d020*/  LDL.LU R9, [R1+0x494] ;  /* 0x0004940001097983 */ /* 0x000ee40000300800 */
[----:B------:R-:W4:Y:S02]  /*3d030*/  LDL.LU R10, [R1+0x498] ;  /* 0x00049800010a7983 */ /* 0x000f240000300800 */
[----:B------:R-:W4:Y:S02]  /*3d040*/  LDL.LU R11, [R1+0x49c] ;  /* 0x00049c00010b7983 */ /* 0x000f240000300800 */
[----:B----4-:R-:W-:Y:S01]  /*3d050*/  STL.64 [R1+0x2f98], R10 ;  /* 0x002f980a01007387 */ /* 0x010fe20000100a00 */
[----:B---3--:R0:W-:Y:S03]  /*3d060*/  STL.64 [R1+0x2f90], R8 ;  /* 0x002f900801007387 */ /* 0x0081e60000100a00 */
[----:B0-----:R-:W3:Y:S01]  /*3d070*/  LDL.LU R8, [R1+0x4a0] ;  /* 0x0004a00001087983 */ /* 0x001ee20000300800 */
[----:B------:R-:W3:Y:S02]  /*3d080*/  LDL.LU R9, [R1+0x4a4] ;  /* 0x0004a40001097983 */ /* 0x000ee40000300800 */
[----:B------:R-:W3:Y:S02]  /*3d090*/  LDL.LU R10, [R1+0x4a8] ;  /* 0x0004a800010a7983 */ /* 0x000ee40000300800 */
[----:B------:R-:W3:Y:S01]  /*3d0a0*/  LDL.LU R11, [R1+0x4ac] ;  /* 0x0004ac00010b7983 */ /* 0x000ee20000300800 */
[----:B------:R-:W-:Y:S01]  /*3d0b0*/  STL.64 [R1+0x2f48], R6 ;  /* 0x002f480601007387 */ /* 0x000fe20000100a00 */
[----:B------:R0:W-:Y:S03]  /*3d0c0*/  STL.64 [R1+0x2f40], R4 ;  /* 0x002f400401007387 */ /* 0x0001e60000100a00 */
[----:B0-----:R-:W4:Y:S01]  /*3d0d0*/  LDL.64 R4, [R1+0x30] ;  /* 0x0000300001047983 */ /* 0x001f220000100a00 */
[----:B--2---:R-:W-:Y:S03]  /*3d0e0*/  HMMA.16816.F32.BF16 R20, R16, R12, R20 ;  /* 0x0000000c1014723c */ /* 0x004fe60000041814 */
[----:B----4-:R0:W-:Y:S04]  /*3d0f0*/  STL.64 [R1+0x2f60], R4 ;  /* 0x002f600401007387 */ /* 0x0101e80000100a00 */
[----:B0-----:R-:W2:Y:S01]  /*3d100*/  LDL.LU R4, [R1+0x430] ;  /* 0x0004300001047983 */ /* 0x001ea20000300800 */
[----:B------:R-:W2:Y:S02]  /*3d110*/  LDL.LU R5, [R1+0x434] ;  /* 0x0004340001057983 */ /* 0x000ea40000300800 */
[----:B------:R-:W4:Y:S02]  /*3d120*/  LDL.LU R6, [R1+0x438] ;  /* 0x0004380001067983 */ /* 0x000f240000300800 */
[----:B------:R-:W4:Y:S02]  /*3d130*/  LDL.LU R7, [R1+0x43c] ;  /* 0x00043c0001077983 */ /* 0x000f240000300800 */
[----:B------:R-:W-:-:S02]  /*3d140*/  IMAD.MOV.U32 R24, RZ, RZ, R2 ;  /* 0x000000ffff187224 */ /* 0x000fc400078e0002 */
[----:B------:R-:W-:Y:S02]  /*3d150*/  IMAD.MOV.U32 R25, RZ, RZ, R0 ;  /* 0x000000ffff197224 */ /* 0x000fe400078e0000 */
[----:B------:R-:W-:Y:S02]  /*3d160*/  IMAD.MOV.U32 R2, RZ, RZ, R12 ;  /* 0x000000ffff027224 */ /* 0x000fe400078e000c */
[----:B------:R-:W-:Y:S01]  /*3d170*/  IMAD.MOV.U32 R0, RZ, RZ, R13 ;  /* 0x000000ffff007224 */ /* 0x000fe200078e000d */
        /* <DEDUP_REMOVED lines=9> */
[----:B------:R-:W4:Y:S02]  /*3d210*/  LDL.LU.64 R20, [R1+0x2fb8] ;  /* 0x002fb80001147983 */ /* 0x000f240000300a00 */
[----:B------:R-:W4:Y:S02]  /*3d220*/  LDL.LU.64 R12, [R1+0x2fb0] ;  /* 0x002fb000010c7983 */ /* 0x000f240000300a00 */
[----:B----4-:R-:W-:Y:S01]  /*3d230*/  HMMA.16816.F32.BF16 R16, R16, R12, R20 ;  /* 0x0000000c1010723c */ /* 0x010fe20000041814 */
[----:B------:R-:W3:Y:S01]  /*3d240*/  LDL.LU.64 R22, [R1+0x2fa8] ;  /* 0x002fa80001167983 */ /* 0x000ee20000300a00 */
[----:B------:R-:W3:Y:S02]  /*3d250*/  LDL.LU.64 R20, [R1+0x2fa0] ;  /* 0x002fa00001147983 */ /* 0x000ee40000300a00 */
[----:B------:R0:W-:Y:S02]  /*3d260*/  STL.64 [R1+0x2f38], R12 ;  /* 0x002f380c01007387 */ /* 0x0001e40000100a00 */
[----:B0-----:R-:W4:Y:S11]  /*3d270*/  LDL.LU R12, [R1+0x400] ;  /* 0x00040000010c7983 */ /* 0x001f360000300800 */
[----:B------:R-:W-:Y:S06]  /*3d280*/  @!UPT UIADD3 URZ, URZ, URZ, URZ ;  /* 0x0000003f3f3ff290 */ /* 0x000fec000fffe03f */
[----:B------:R-:W-:Y:S01]  /*3d290*/  STL.64 [R1+0x3e0], R16 ;  /* 0x0003e01001007387 */ /* 0x000fe20000100a00 */
[----:B------:R-:W-:Y:S02]  /*3d2a0*/  STL.64 [R1+0x3e8], R18 ;  /* 0x0003e81201007387 */ /* 0x000fe40000100a00 */
[----:B------:R-:W4:Y:S02]  /*3d2b0*/  LDL.LU R13, [R1+0x404] ;  /* 0x00040400010d7983 */ /* 0x000f240000300800 */
[----:B------:R-:W2:Y:S01]  /*3d2c0*/  LDL.LU R14, [R1+0x408] ;  /* 0x00040800010e7983 */ /* 0x000ea20000300800 */
[----:B------:R-:W2:Y:S04]  /*3d2d0*/  LDL.LU R15, [R1+0x40c] ;  /* 0x00040c00010f7983 */ /* 0x000ea80000300800 */
[----:B--2---:R-:W-:Y:S01]  /*3d2e0*/  STL.64 [R1+0x2f58], R14 ;  /* 0x002f580e01007387 */ /* 0x004fe20000100a00 */
[----:B----4-:R0:W-:Y:S03]  /*3d2f0*/  STL.64 [R1+0x2f50], R12 ;  /* 0x002f500c01007387 */ /* 0x0101e60000100a00 */
[----:B0-----:R-:W2:Y:S01]  /*3d300*/  LDL.LU R12, [R1+0x420] ;  /* 0x00042000010c7983 */ /* 0x001ea20000300800 */
[----:B------:R-:W2:Y:S02]  /*3d310*/  LDL.LU R13, [R1+0x424] ;  /* 0x00042400010d7983 */ /* 0x000ea40000300800 */
[----:B------:R-:W2:Y:S02]  /*3d320*/  LDL.LU R14, [R1+0x428] ;  /* 0x00042800010e7983 */ /* 0x000ea40000300800 */
[----:B------:R-:W2:Y:S01]  /*3d330*/  LDL.LU R15, [R1+0x42c] ;  /* 0x00042c00010f7983 */ /* 0x000ea20000300800 */
[----:B------:R-:W4:Y:S01]  /*3d340*/  LDL R19, [R1+0x139c] ;  /* 0x00139c0001137983 */ /* 0x000f220000100800 */
[C---:B---3--:R-:W-:Y:S03]  /*3d350*/  HMMA.16816.F32.BF16 R24, R20.reuse, R24, R8 ;  /* 0x000000181418723c */ /* 0x048fe60000041808 */
[----:B----4-:R-:W-:Y:S01]  /*3d360*/  STL [R1+0x2e68], R19 ;  /* 0x002e681301007387 */ /* 0x010fe20000100800 */
[----:B------:R-:W3:Y:S02]  /*3d370*/  LDL.LU.64 R10, [R1+0x2f98] ;  /* 0x002f9800010a7983 */ /* 0x000ee40000300a00 */
[----:B------:R-:W3:Y:S11]  /*3d380*/  LDL.LU.64 R8, [R1+0x2f90] ;  /* 0x002f900001087983 */ /* 0x000ef60000300a00 */
[----:B------:R-:W-:Y:S06]  /*3d390*/  @!UPT UIADD3 URZ, URZ, URZ, URZ ;  /* 0x0000003f3f3ff290 */ /* 0x000fec000fffe03f */
[----:B------:R0:W-:Y:S01]  /*3d3a0*/  STL.64 [R1+0x460], R24 ;  /* 0x0004601801007387 */ /* 0x0001e20000100a00 */
[----:B------:R3:W-:Y:S04]  /*3d3b0*/  STL.64 [R1+0x468], R26 ;  /* 0x0004681a01007387 */ /* 0x0007e80000100a00 */
[----:B0-----:R-:W3:Y:S02]  /*3d3c0*/  LDL.LU.64 R24, [R1+0x2f88] ;  /* 0x002f880001187983 */ /* 0x001ee40000300a00 */
[C---:B---3--:R-:W-:Y:S02]  /*3d3d0*/  HMMA.16816.F32.BF16 R24, R20.reuse, R24, R8 ;  /* 0x000000181418723c */ /* 0x048fe40000041808 */
[----:B------:R-:W3:Y:S11]  /*3d3e0*/  LDL.LU.64 R8, [R1+0x2f80] ;  /* 0x002f800001087983 */ /* 0x000ef60000300a00 */
[----:B------:R-:W-:Y:S10]  /*3d3f0*/  @!UPT UIADD3 URZ, URZ, URZ, URZ ;  /* 0x0000003f3f3ff290 */ /* 0x000ff4000fffe03f */
[----:B------:R0:W-:Y:S01]  /*3d400*/  STL.64 [R1+0x450], R24 ;  /* 0x0004501801007387 */ /* 0x0001e20000100a00 */
[----:B------:R1:W-:Y:S03]  /*3d410*/  STL.64 [R1+0x458], R26 ;  /* 0x0004581a01007387 */ /* 0x0003e60000100a00 */
[----:B0-----:R-:W4:Y:S01]  /*3d420*/  LDL.LU R24, [R1+0x3c0] ;  /* 0x0003c00001187983 */ /* 0x001f220000300800 */
[----:B------:R-:W4:Y:S02]  /*3d430*/  LDL.LU R25, [R1+0x3c4] ;  /* 0x0003c40001197983 */ /* 0x000f240000300800 */
[----:B-1----:R-:W4:Y:S02]  /*3d440*/  LDL.LU R26, [R1+0x3c8] ;  /* 0x0003c800011a7983 */ /* 0x002f240000300800 */
[----:B------:R-:W4:Y:S01]  /*3d450*/  LDL.LU R27, [R1+0x3cc] ;  /* 0x0003cc00011b7983 */ /* 0x000f220000300800 */
[C---:B---3--:R-:W-:Y:S01]  /*3d460*/  HMMA.16816.F32.BF16 R8, R20.reuse, R8, R4 ;  /* 0x000000081408723c */ /* 0x048fe20000041804 */
[----:B------:R-:W3:Y:S01]  /*3d470*/  LDL.LU.64 R6, [R1+0x2f78] ;  /* 0x002f780001067983 */ /* 0x000ee20000300a00 */
[----:B------:R-:W3:Y:S11]  /*3d480*/  LDL.LU.64 R4, [R1+0x2f70] ;  /* 0x002f700001047983 */ /* 0x000ef60000300a00 */
[----:B------:R-:W-:Y:S10]  /*3d490*/  @!UPT UIADD3 URZ, URZ, URZ, URZ ;  /* 0x0000003f3f3ff290 */ /* 0x000ff4000fffe03f */
[----:B------:R0:W-:Y:S01]  /*3d4a0*/  STL.64 [R1+0x440], R8 ;  /* 0x0004400801007387 */ /* 0x0001e20000100a00 */
[----:B------:R-:W-:Y:S03]  /*3d4b0*/  STL.64 [R1+0x448], R10 ;  /* 0x0004480a01007387 */ /* 0x000fe60000100a00 */
[----:B0-----:R-:W3:Y:S02]  /*3d4c0*/  LDL.LU.64 R8, [R1+0x2f68] ;  /* 0x002f680001087983 */ /* 0x001ee40000300a00 */
[C---:B---3--:R-:W-:Y:S11]  /*3d4d0*/  HMMA.16816.F32.BF16 R4, R20.reuse, R8, R4 ;  /* 0x000000081404723c */ /* 0x048ff60000041804 */
[----:B------:R-:W-:Y:S11]  /*3d4e0*/  @!UPT UIADD3 URZ, URZ, URZ, URZ ;  /* 0x0000003f3f3ff290 */ /* 0x000ff6000fffe03f */
[----:B------:R-:W-:Y:S01]  /*3d4f0*/  @!UPT UIADD3 URZ, URZ, URZ, URZ ;  /* 0x0000003f3f3ff290 */ /* 0x000fe2000fffe03f */
[----:B------:R0:W-:Y:S01]  /*3d500*/  STL.64 [R1+0x430], R4 ;  /* 0x0004300401007387 */ /* 0x0001e20000100a00 */
[----:B------:R-:W-:Y:S03]  /*3d510*/  STL.64 [R1+0x438], R6 ;  /* 0x0004380601007387 */ /* 0x000fe60000100a00 */
[----:B0-----:R-:W2:Y:S01]  /*3d520*/  LDL.LU.64 R4, [R1+0x2f60] ;  /* 0x002f600001047983 */ /* 0x001ea20000300a00 */
[----:B------:R0:W-:Y:S02]  /*3d530*/  STL.64 [R1+0x2f08], R8 ;  /* 0x002f080801007387 */ /* 0x0001e40000100a00 */
[----:B------:R-:W-:Y:S02]  /*3d540*/  IMAD.MOV.U32 R16, RZ, RZ, R2 ;  /* 0x000000ffff107224 */ /* 0x000fe400078e0002 */
[----:B------:R-:W-:Y:S01]  /*3d550*/  IMAD.MOV.U32 R17, RZ, RZ, R0 ;  /* 0x000000ffff117224 */ /* 0x000fe200078e0000 */
        /* <DEDUP_REMOVED lines=13> */
[----:B------:R-:W3:Y:S02]  /*3d630*/  LDL.LU.64 R4, [R1+0x2f40] ;  /* 0x002f400001047983 */ /* 0x000ee40000300a00 */
[C---:B---3--:R-:W-:Y:S11]  /*3d640*/  HMMA.16816.F32.BF16 R8, R20.reuse, R4, R8 ;  /* 0x000000041408723c */ /* 0x048ff60000041808 */
[----:B------:R-:W-:Y:S11]  /*3d650*/  @!UPT UIADD3 URZ, URZ, URZ, URZ ;  /* 0x0000003f3f3ff290 */ /* 0x000ff6000fffe03f */
[----:B------:R-:W-:Y:S01]  /*3d660*/  @!UPT UIADD3 URZ, URZ, URZ, URZ ;  /* 0x0000003f3f3ff290 */ /* 0x000fe2000fffe03f */
[----:B------:R0:W-:Y:S01]  /*3d670*/  STL.64 [R1+0x410], R8 ;  /* 0x0004100801007387 */ /* 0x0001e20000100a00 */
[----:B------:R-:W-:Y:S03]  /*3d680*/  STL.64 [R1+0x418], R10 ;  /* 0x0004180a01007387 */ /* 0x000fe60000100a00 */
[----:B0-----:R-:W3:Y:S04]  /*3d690*/  LDL.64 R8, [R1+0x20] ;  /* 0x0000200001087983 */ /* 0x001ee80000100a00 */
[----:B---3--:R0:W-:Y:S04]  /*3d6a0*/  STL.64 [R1+0x2f10], R8 ;  /* 0x002f100801007387 */ /* 0x0081e80000100a00 */
[----:B0-----:R-:W3:Y:S01]  /*3d6b0*/  LDL.64 R8, [R1+0x40] ;  /* 0x0000400001087983 */ /* 0x001ee20000100a00 */
[----:B--2---:R-:W-:Y:S02]  /*3d6c0*/  STL.64 [R1+0x2ef8], R6 ;  /* 0x002ef80601007387 */ /* 0x004fe40000100a00 */
[----:B------:R0:W-:Y:S02]  /*3d6d0*/  STL.64 [R1+0x2ef0], R4 ;  /* 0x002ef00401007387 */ /* 0x0001e40000100a00 */
[----:B0-----:R-:W2:Y:S01]  /*3d6e0*/  LDL.LU R4, [R1+0x480] ;  /* 0x0004800001047983 */ /* 0x001ea20000300800 */
[----:B------:R-:W2:Y:S02]  /*3d6f0*/  LDL.LU R5, [R1+0x484] ;  /* 0x0004840001057983 */ /* 0x000ea40000300800 */
[----:B------:R-:W2:Y:S02]  /*3d700*/  LDL.LU R6, [R1+0x488] ;  /* 0x0004880001067983 */ /* 0x000ea40000300800 */
[----:B------:R-:W2:Y:S01]  /*3d710*/  LDL.LU R7, [R1+0x48c] ;  /* 0x00048c0001077983 */ /* 0x000ea20000300800 */
[C---:B------:R-:W-:Y:S01]  /*3d720*/  HMMA.16816.F32.BF16 R16, R20.reuse, R16, R12 ;  /* 0x000000101410723c */ /* 0x040fe2000004180c */
[----:B--2---:R-:W-:Y:S01]  /*3d730*/  STL.64 [R1+0x2f20], R6 ;  /* 0x002f200601007387 */ /* 0x004fe20000100a00 */
[----:B------:R0:W-:Y:S03]  /*3d740*/  STL.64 [R1+0x2f18], R4 ;  /* 0x002f180401007387 */ /* 0x0001e60000100a00 */
[----:B0-----:R-:W3:Y:S01]  /*3d750*/  LDL.LU R4, [R1+0x3d0] ;  /* 0x0003d00001047983 */ /* 0x001ee20000300800 */
[----:B------:R-:W3:Y:S02]  /*3d760*/  LDL.LU R5, [R1+0x3d4] ;  /* 0x0003d40001057983 */ /* 0x000ee40000300800 */
[----:B------:R-:W3:Y:S02]  /*3d770*/  LDL.LU R6, [R1+0x3d8] ;  /* 0x0003d80001067983 */ /* 0x000ee40000300800 */
[----:B------:R-:W3:Y:S01]  /*3d780*/  LDL.LU R7, [R1+0x3dc] ;  /* 0x0003dc0001077983 */ /* 0x000ee20000300800 */
[----:B------:R-:W4:Y:S11]  /*3d790*/  LDL.LU.64 R12, [R1+0x2f38] ;  /* 0x002f3800010c7983 */ /* 0x000f360000300a00 */
[----:B------:R-:W-:Y:S01]  /*3d7a0*/  @!UPT UIADD3 URZ, URZ, URZ, URZ ;  /* 0x0000003f3f3ff290 */ /* 0x000fe2000fffe03f */
[----:B------:R0:W-:Y:S02]  /*3d7b0*/  STL.64 [R1+0x400], R16 ;  /* 0x0004001001007387 */ /* 0x0001e40000100a00 */
[----:B------:R1:W-:Y:S01]  /*3d7c0*/  STL.64 [R1+0x408], R18 ;  /* 0x0004081201007387 */ /* 0x0003e20000100a00 */
[----:B0-----:R-:W2:Y:S01]  /*3d7d0*/  LDL.LU R16, [R1+0x260] ;  /* 0x0002600001107983 */ /* 0x001ea20000300800 */
[----:B------:R-:W2:Y:S02]  /*3d7e0*/  LDL.LU R17, [R1+0x264] ;  /* 0x0002640001117983 */ /* 0x000ea40000300800 */
[----:B-1----:R-:W2:Y:S02]  /*3d7f0*/  LDL.LU R18, [R1+0x268] ;  /* 0x0002680001127983 */ /* 0x002ea40000300800 */
[----:B------:R-:W2:Y:S01]  /*3d800*/  LDL.LU R19, [R1+0x26c] ;  /* 0x00026c0001137983 */ /* 0x000ea20000300800 */
[----:B----4-:R-:W-:Y:S01]  /*3d810*/  HMMA.16816.F32.BF16 R20, R20, R12, R24 ;  /* 0x0000000c1414723c */ /* 0x010fe20000041818 */
[----:B--2---:R-:W-:Y:S01]  /*3d820*/  STL.64 [R1+0x2e78], R18 ;  /* 0x002e781201007387 */ /* 0x004fe20000100a00 */
[----:B------:R0:W-:Y:S03]  /*3d830*/  STL.64 [R1+0x2e70], R16 ;  /* 0x002e701001007387 */ /* 0x0001e60000100a00 */
[----:B0-----:R-:W2:Y:S01]  /*3d840*/  LDL.LU.64 R16, [R1+0x10] ;  /* 0x0000100001107983 */ /* 0x001ea20000300a00 */
[----:B------:R-:W3:Y:S02]  /*3d850*/  LDL.LU.64 R26, [R1+0x2f30] ;  /* 0x002f3000011a7983 */ /* 0x000ee40000300a00 */
[----:B------:R-:W3:Y:S02]  /*3d860*/  LDL.LU.64 R24, [R1+0x2f28] ;  /* 0x002f280001187983 */ /* 0x000ee40000300a00 */
[----:B------:R0:W-:Y:S02]  /*3d870*/  STL.64 [R1+0x2ed0], R12 ;  /* 0x002ed00c01007387 */ /* 0x0001e40000100a00 */
[----:B0-----:R-:W2:Y:S11]  /*3d880*/  LDL.LU R12, [R1+0x3b0] ;  /* 0x0003b000010c7983 */ /* 0x001eb60000300800 */
[----:B------:R0:W-:Y:S02]  /*3d890*/  STL.64 [R1+0x360], R20 ;  /* 0x0003601401007387 */ /* 0x0001e40000100a00 */
[----:B------:R1:W-:Y:S02]  /*3d8a0*/  STL.64 [R1+0x368], R22 ;  /* 0x0003681601007387 */ /* 0x0003e40000100a00 */
[----:B------:R-:W2:Y:S01]  /*3d8b0*/  LDL.LU R13, [R1+0x3b4] ;  /* 0x0003b400010d7983 */ /* 0x000ea20000300800 */
[----:B------:R-:W2:Y:S01]  /*3d8c0*/  LDL.LU R14, [R1+0x3b8] ;  /* 0x0003b800010e7983 */ /* 0x000ea20000300800 */
[----:B------:R-:W2:Y:S03]  /*3d8d0*/  LDL.LU R15, [R1+0x3bc] ;  /* 0x0003bc00010f7983 */ /* 0x000ea60000300800 */
[----:B0-----:R-:W4:Y:S01]  /*3d8e0*/  LDL.LU R20, [R1+0x240] ;  /* 0x0002400001147983 */ /* 0x001f220000300800 */
[----:B------:R-:W4:Y:S02]  /*3d8f0*/  LDL.LU R21, [R1+0x244] ;  /* 0x0002440001157983 */ /* 0x000f240000300800 */
[----:B-1----:R-:W2:Y:S02]  /*3d900*/  LDL.LU R22, [R1+0x248] ;  /* 0x0002480001167983 */ /* 0x002ea40000300800 */
[----:B------:R-:W2:Y:S01]  /*3d910*/  LDL.LU R23, [R1+0x24c] ;  /* 0x00024c0001177983 */ /* 0x000ea20000300800 */
[----:B---3--:R-:W-:Y:S01]  /*3d920*/  HMMA.16816.F32.BF16 R4, R24, R8, R4 ;  /* 0x000000081804723c */ /* 0x008fe20000041804 */
[----:B--2---:R-:W-:Y:S01]  /*3d930*/  STL.64 [R1+0x2e50], R22 ;  /* 0x002e501601007387 */ /* 0x004fe20000100a00 */
[----:B----4-:R0:W-:Y:S02]  /*3d940*/  STL.64 [R1+0x2e48], R20 ;  /* 0x002e481401007387 */ /* 0x0101e40000100a00 */
[----:B0-----:R-:W-:-:S02]  /*3d950*/  IMAD.MOV.U32 R20, RZ, RZ, R2 ;  /* 0x000000ffff147224 */ /* 0x001fc400078e0002 */
[----:B------:R-:W-:-:S05]  /*3d960*/  IMAD.MOV.U32 R21, RZ, RZ, R0 ;  /* 0x000000ffff157224 */ /* 0x000fca00078e0000 */
[----:B------:R0:W-:Y:S01]  /*3d970*/  STL.64 [R1+0x2f00], R20 ;  /* 0x002f001401007387 */ /* 0x0001e20000100a00 */
[----:B------:R-:W-:Y:S02]  /*3d980*/  IMAD.MOV.U32 R2, RZ, RZ, R8 ;  /* 0x000000ffff027224 */ /* 0x000fe400078e0008 */
[----:B------:R-:W-:Y:S01]  /*3d990*/  IMAD.MOV.U32 R0, RZ, RZ, R9 ;  /* 0x000000ffff007224 */ /* 0x000fe200078e0009 */
[----:B0-----:R-:W2:Y:S01]  /*3d9a0*/  LDL.LU R20, [R1+0x3a0] ;  /* 0x0003a00001147983 */ /* 0x001ea20000300800 */
[----:B------:R-:W2:Y:S02]  /*3d9b0*/  LDL.LU R21, [R1+0x3a4] ;  /* 0x0003a40001157983 */ /* 0x000ea40000300800 */
[----:B------:R-:W2:Y:S02]  /*3d9c0*/  LDL.LU R22, [R1+0x3a8] ;  /* 0x0003a80001167983 */ /* 0x000ea40000300800 */
[----:B------:R-:W2:Y:S03]  /*3d9d0*/  LDL.LU R23, [R1+0x3ac] ;  /* 0x0003ac0001177983 */ /* 0x000ea60000300800 */
[----:B------:R-:W-:Y:S01]  /*3d9e0*/  STL.64 [R1+0x3d0], R4 ;  /* 0x0003d00401007387 */ /* 0x000fe20000100a00 */
[----:B------:R0:W-:Y:S03]  /*3d9f0*/  STL.64 [R1+0x3d8], R6 ;  /* 0x0003d80601007387 */ /* 0x0001e60000100a00 */
[----:B0-----:R-:W3:Y:S01]  /*3da00*/  LDL.LU.64 R6, [R1+0x2f20] ;  /* 0x002f200001067983 */ /* 0x001ee20000300a00 */
[----:B------:R-:W3:Y:S02]  /*3da10*/  LDL.LU.64 R4, [R1+0x2f18] ;  /* 0x002f180001047983 */ /* 0x000ee40000300a00 */
[----:B------:R-:W3:Y:S01]  /*3da20*/  LDL.LU.64 R8, [R1+0x2f10] ;  /* 0x002f100001087983 */ /* 0x000ee20000300a00 */
[C---:B------:R-:W-:Y:S08]  /*3da30*/  HMMA.16816.F32.BF16 R12, R24.reuse, R16, R12 ;  /* 0x00000010180c723c */ /* 0x040ff0000004180c */
[----:B---3--:R-:W-:Y:S01]  /*3da40*/  HMMA.16816.F32.BF16 R4, R24, R8, R4 ;  /* 0x000000081804723c */ /* 0x008fe20000041804 */
[----:B------:R-:W-:Y:S11]  /*3da50*/  IMAD.MOV.U32 R3, RZ, RZ, R9 ;  /* 0x000000ffff037224 */ /* 0x000ff600078e0009 */
[----:B------:R-:W-:Y:S11]  /*3da60*/  @!UPT UIADD3 URZ, URZ, URZ, URZ ;  /* 0x0000003f3f3ff290 */ /* 0x000ff6000fffe03f */
[----:B------:R0:W-:Y:S01]  /*3da70*/  STL.64 [R1+0x3c0], R4 ;  /* 0x0003c00401007387 */ /* 0x0001e20000100a00 */
[----:B------:R-:W-:Y:S02]  /*3da80*/  STL.64 [R1+0x3c8], R6 ;  /* 0x0003c80601007387 */ /* 0x000fe40000100a00 */
[----:B0-----:R-:W-:Y:S02]  /*3da90*/  IMAD.MOV.U32 R4, RZ, RZ, R8 ;  /* 0x000000ffff047224 */ /* 0x001fe400078e0008 */
[----:B------:R-:W2:Y:S01]  /*3daa0*/  LDL.LU.64 R8, [R1+0x2f08] ;  /* 0x002f080001087983 */ /* 0x000ea20000300a00 */
[----:B------:R0:W-:Y:S02]  /*3dab0*/  STL.64 [R1+0x2e88], R16 ;  /* 0x002e881001007387 */ /* 0x0001e40000100a00 */
[----:B------:R1:W-:Y:S02]  /*3dac0*/  STL.64 [R1+0x3b0], R12 ;  /* 0x0003b00c01007387 */ /* 0x0003e40000100a00 */
[----:B------:R-:W-:Y:S02]  /*3dad0*/  STL.64 [R1+0x3b8], R14 ;  /* 0x0003b80e01007387 */ /* 0x000fe40000100a00 */
[----:B0-----:R-:W-:-:S02]  /*3dae0*/  IMAD.MOV.U32 R16, RZ, RZ, R4 ;  /* 0x000000ffff107224 */ /* 0x001fc400078e0004 */
[----:B------:R-:W-:-:S05]  /*3daf0*/  IMAD.MOV.U32 R17, RZ, RZ, R3 ;  /* 0x000000ffff117224 */ /* 0x000fca00078e0003 */
[----:B------:R0:W-:Y:S01]  /*3db00*/  STL.64 [R1+0x2ea0], R16 ;  /* 0x002ea01001007387 */ /* 0x0001e20000100a00 */
[----:B------:R-:W3:Y:S02]  /*3db10*/  LDL.LU R4, [R1+0x390] ;  /* 0x0003900001047983 */ /* 0x000ee40000300800 */
[----:B------:R-:W3:Y:S02]  /*3db20*/  LDL.LU R5, [R1+0x394] ;  /* 0x0003940001057983 */ /* 0x000ee40000300800 */
[----:B------:R-:W3:Y:S01]  /*3db30*/  LDL.LU R6, [R1+0x398] ;  /* 0x0003980001067983 */ /* 0x000ee20000300800 */
[----:B------:R-:W3:Y:S01]  /*3db40*/  LDL.LU R7, [R1+0x39c] ;  /* 0x00039c0001077983 */ /* 0x000ee20000300800 */
[----:B-1----:R-:W4:Y:S02]  /*3db50*/  LDL.64 R12, [R1+0x50] ;  /* 0x00005000010c7983 */ /* 0x002f240000100a00 */
[----:B0-----:R-:W-:Y:S02]  /*3db60*/  IMAD.MOV.U32 R16, RZ, RZ, R2 ;  /* 0x000000ffff107224 */ /* 0x001fe400078e0002 */
[----:B------:R-:W-:Y:S01]  /*3db70*/  IMAD.MOV.U32 R17, RZ, RZ, R0 ;  /* 0x000000ffff117224 */ /* 0x000fe200078e0000 */
[----:B----4-:R0:W-:Y:S04]  /*3db80*/  STL.64 [R1+0x2ee8], R12 ;  /* 0x002ee80c01007387 */ /* 0x0101e80000100a00 */
[----:B0-----:R-:W4:Y:S01]  /*3db90*/  LDL.LU R12, [R1+0x380] ;  /* 0x00038000010c7983 */ /* 0x001f220000300800 */
[----:B------:R-:W4:Y:S02]  /*3dba0*/  LDL.LU R13, [R1+0x384] ;  /* 0x00038400010d7983 */ /* 0x000f240000300800 */
[----:B------:R-:W4:Y:S02]  /*3dbb0*/  LDL.LU R14, [R1+0x388] ;  /* 0x00038800010e7983 */ /* 0x000f240000300800 */
[----:B------:R-:W4:Y:S01]  /*3dbc0*/  LDL.LU R15, [R1+0x38c] ;  /* 0x00038c00010f7983 */ /* 0x000f220000300800 */
[----:B------:R0:W-:Y:S04]  /*3dbd0*/  STL.64 [R1+0x2ec8], R16 ;  /* 0x002ec81001007387 */ /* 0x0001e80000100a00 */
[----:B0-----:R-:W3:Y:S01]  /*3dbe0*/  LDL.LU R16, [R1+0x2a0] ;  /* 0x0002a00001107983 */ /* 0x001ee20000300800 */
[----:B------:R-:W3:Y:S02]  /*3dbf0*/  LDL.LU R17, [R1+0x2a4] ;  /* 0x0002a40001117983 */ /* 0x000ee40000300800 */
[----:B------:R-:W3:Y:S02]  /*3dc00*/  LDL.LU R18, [R1+0x2a8] ;  /* 0x0002a80001127983 */ /* 0x000ee40000300800 */
[----:B------:R-:W3:Y:S01]  /*3dc10*/  LDL.LU R19, [R1+0x2ac] ;  /* 0x0002ac0001137983 */ /* 0x000ee20000300800 */
[C---:B--2---:R-:W-:Y:S01]  /*3dc20*/  HMMA.16816.F32.BF16 R20, R24.reuse, R8, R20 ;  /* 0x000000081814723c */ /* 0x044fe20000041814 */
[----:B---3--:R-:W-:Y:S01]  /*3dc30*/  STL.64 [R1+0x2ee0], R18 ;  /* 0x002ee01201007387 */ /* 0x008fe20000100a00 */
[----:B------:R0:W-:Y:S03]  /*3dc40*/  STL.64 [R1+0x2ed8], R16 ;  /* 0x002ed81001007387 */ /* 0x0001e60000100a00 */
[----:B0-----:R-:W2:Y:S01]  /*3dc50*/  LDL.LU R16, [R1+0x370] ;  /* 0x0003700001107983 */ /* 0x001ea20000300800 */
[----:B------:R-:W2:Y:S02]  /*3dc60*/  LDL.LU R17, [R1+0x374] ;  /* 0x0003740001117983 */ /* 0x000ea40000300800 */
[----:B------:R-:W2:Y:S02]  /*3dc70*/  LDL.LU R18, [R1+0x378] ;  /* 0x0003780001127983 */ /* 0x000ea40000300800 */
[----:B------:R-:W2:Y:S11]  /*3dc80*/  LDL.LU R19, [R1+0x37c] ;  /* 0x00037c0001137983 */ /* 0x000eb60000300800 */
[----:B------:R-:W-:Y:S02]  /*3dc90*/  @!UPT UIADD3 URZ, URZ, URZ, URZ ;  /* 0x0000003f3f3ff290 */ /* 0x000fe4000fffe03f */
[----:B------:R0:W-:Y:S01]  /*3dca0*/  STL.64 [R1+0x3a0], R20 ;  /* 0x0003a01401007387 */ /* 0x0001e20000100a00 */
[----:B------:R-:W-:Y:S03]  /*3dcb0*/  STL.64 [R1+0x3a8], R22 ;  /* 0x0003a81601007387 */ /* 0x000fe60000100a00 */
[----:B0-----:R-:W3:Y:S01]  /*3dcc0*/  LDL.LU.64 R20, [R1+0x2f00] ;  /* 0x002f000001147983 */ /* 0x001ee20000300a00 */
        /* <DEDUP_REMOVED lines=22> */
[----:B------:R-:W4:Y:S02]  /*3de30*/  LDL.LU.64 R4, [R1+0x2ef0] ;  /* 0x002ef00001047983 */ /* 0x000f240000300a00 */
[C---:B----4-:R-:W-:Y:S11]  /*3de40*/  HMMA.16816.F32.BF16 R12, R24.reuse, R4, R12 ;  /* 0x00000004180c723c */ /* 0x050ff6000004180c */
[----:B------:R-:W-:Y:S11]  /*3de50*/  @!UPT UIADD3 URZ, URZ, URZ, URZ ;  /* 0x0000003f3f3ff290 */ /* 0x000ff6000fffe03f */
[----:B------:R-:W-:Y:S01]  /*3de60*/  @!UPT UIADD3 URZ, URZ, URZ, URZ ;  /* 0x0000003f3f3ff290 */ /* 0x000fe2000fffe03f */
[----:B------:R0:W-:Y:S01]  /*3de70*/  STL.64 [R1+0x380], R12 ;  /* 0x0003800c01007387 */ /* 0x0001e20000100a00 */
[----:B------:R-:W-:Y:S03]  /*3de80*/  STL.64 [R1+0x388], R14 ;  /* 0x0003880e01007387 */ /* 0x000fe60000100a00 */
[----:B0-----:R-:W4:Y:S01]  /*3de90*/  LDL.LU.64 R12, [R1+0x2ee8] ;  /* 0x002ee800010c7983 */ /* 0x001f220000300a00 */
[----:B---3--:R-:W-:Y:S02]  /*3dea0*/  STL.64 [R1+0x2e60], R6 ;  /* 0x002e600601007387 */ /* 0x008fe40000100a00 */
[----:B------:R0:W-:Y:S02]  /*3deb0*/  STL.64 [R1+0x2e58], R4 ;  /* 0x002e580401007387 */ /* 0x0001e40000100a00 */
[----:B0-----:R-:W3:Y:S01]  /*3dec0*/  LDL.LU R4, [R1+0x250] ;  /* 0x0002500001047983 */ /* 0x001ee20000300800 */
[----:B------:R-:W3:Y:S02]  /*3ded0*/  LDL.LU R5, [R1+0x254] ;  /* 0x0002540001057983 */ /* 0x000ee40000300800 */
[----:B------:R-:W3:Y:S02]  /*3dee0*/  LDL.LU R6, [R1+0x258] ;  /* 0x0002580001067983 */ /* 0x000ee40000300800 */
[----:B------:R-:W3:Y:S01]  /*3def0*/  LDL.LU R7, [R1+0x25c] ;  /* 0x00025c0001077983 */ /* 0x000ee20000300800 */
[C---:B----4-:R-:W-:Y:S01]  /*3df00*/  HMMA.16816.F32.BF16 R16, R24.reuse, R12, R16 ;  /* 0x0000000c1810723c */ /* 0x050fe20000041810 */
[----:B------:R-:W-:Y:S11]  /*3df10*/  IMAD.MOV.U32 R28, RZ, RZ, R13 ;  /* 0x000000ffff1c7224 */ /* 0x000ff600078e000d */
[----:B------:R-:W-:Y:S11]  /*3df20*/  @!UPT UIADD3 URZ, URZ, URZ, URZ ;  /* 0x0000003f3f3ff290 */ /* 0x000ff6000fffe03f */
[----:B------:R-:W-:Y:S01]  /*3df30*/  STL.64 [R1+0x370], R16 ;  /* 0x0003701001007387 */ /* 0x000fe20000100a00 */
[----:B------:R0:W-:Y:S03]  /*3df40*/  STL.64 [R1+0x378], R18 ;  /* 0x0003781201007387 */ /* 0x0001e60000100a00 */
[----:B0-----:R-:W4:Y:S01]  /*3df50*/  LDL.LU.64 R18, [R1+0x2ee0] ;  /* 0x002ee00001127983 */ /* 0x001f220000300a00 */
[----:B------:R-:W4:Y:S02]  /*3df60*/  LDL.LU.64 R16, [R1+0x2ed8] ;  /* 0x002ed80001107983 */ /* 0x000f240000300a00 */
[----:B------:R-:W4:Y:S02]  /*3df70*/  LDL.LU.64 R12, [R1+0x2ed0] ;  /* 0x002ed000010c7983 */ /* 0x000f240000300a00 */
[----:B----4-:R-:W-:Y:S01]  /*3df80*/  HMMA.16816.F32.BF16 R24, R24, R12, R16 ;  /* 0x0000000c1818723c */ /* 0x010fe20000041810 */
[----:B------:R-:W2:Y:S01]  /*3df90*/  LDL.LU.64 R16, [R1+0x2ec8] ;  /* 0x002ec80001107983 */ /* 0x000ea20000300a00 */
[----:B------:R-:W2:Y:S02]  /*3dfa0*/  LDL.LU.64 R14, [R1+0x2ec0] ;  /* 0x002ec000010e7983 */ /* 0x000ea40000300a00 */
[----:B------:R-:W2:Y:S11]  /*3dfb0*/  LDL.LU.64 R12, [R1+0x2eb8] ;  /* 0x002eb800010c7983 */ /* 0x000eb60000300a00 */
[----:B------:R-:W-:Y:S08]  /*3dfc0*/  @!UPT UIADD3 URZ, URZ, URZ, URZ ;  /* 0x0000003f3f3ff290 */ /* 0x000ff0000fffe03f */
[----:B------:R-:W-:Y:S01]  /*3dfd0*/  STL.64 [R1+0x2a0], R24 ;  /* 0x0002a01801007387 */ /* 0x000fe20000100a00 */
[----:B------:R0:W-:Y:S03]  /*3dfe0*/  STL.64 [R1+0x2a8], R26 ;  /* 0x0002a81a01007387 */ /* 0x0001e60000100a00 */
[----:B0-----:R-:W4:Y:S01]  /*3dff0*/  LDL R27, [R1+0x5c4] ;  /* 0x0005c400011b7983 */ /* 0x001f220000100800 */
[C---:B--2---:R-:W-:Y:S03]  /*3e000*/  HMMA.16816.F32.BF16 R16, R12.reuse, R16, R8 ;  /* 0x000000100c10723c */ /* 0x044fe60000041808 */
[----:B------:R-:W2:Y:S01]  /*3e010*/  LDL.LU.64 R10, [R1+0x2eb0] ;  /* 0x002eb000010a7983 */ /* 0x000ea20000300a00 */
[----:B------:R-:W2:Y:S11]  /*3e020*/  LDL.LU.64 R8, [R1+0x2ea8] ;  /* 0x002ea80001087983 */ /* 0x000eb60000300a00 */
[----:B------:R-:W-:Y:S08]  /*3e030*/  @!UPT UIADD3 URZ, URZ, URZ, URZ ;  /* 0x0000003f3f3ff290 */ /* 0x000ff0000fffe03f */
[----:B------:R0:W-:Y:S01]  /*3e040*/  STL.64 [R1+0x290], R16 ;  /* 0x0002901001007387 */ /* 0x0001e20000100a00 */
[----:B------:R2:W-:Y:S03]  /*3e050*/  STL.64 [R1+0x298], R18 ;  /* 0x0002981201007387 */ /* 0x0005e60000100a00 */
[----:B0-----:R-:W2:Y:S02]  /*3e060*/  LDL.LU.64 R16, [R1+0x2ea0] ;  /* 0x002ea00001107983 */ /* 0x001ea40000300a00 */
[C---:B--2---:R-:W-:Y:S02]  /*3e070*/  HMMA.16816.F32.BF16 R16, R12.reuse, R16, R8 ;  /* 0x000000100c10723c */ /* 0x044fe40000041808 */
[----:B------:R-:W2:Y:S01]  /*3e080*/  LDL.LU.64 R10, [R1+0x2e98] ;  /* 0x002e9800010a7983 */ /* 0x000ea20000300a00 */
[----:B------:R-:W2:Y:S11]  /*3e090*/  LDL.LU.64 R8, [R1+0x2e90] ;  /* 0x002e900001087983 */ /* 0x000eb60000300a00 */
[----:B------:R-:W-:Y:S09]  /*3e0a0*/  @!UPT UIADD3 URZ, URZ, URZ, URZ ;  /* 0x0000003f3f3ff290 */ /* 0x000ff2000fffe03f */
[----:B------:R0:W-:Y:S01]  /*3e0b0*/  STL.64 [R1+0x280], R16 ;  /* 0x0002801001007387 */ /* 0x0001e20000100a00 */
[----:B------:R-:W-:Y:S03]  /*3e0c0*/  STL.64 [R1+0x288], R18 ;  /* 0x0002881201007387 */ /* 0x000fe60000100a00 */
[----:B0-----:R-:W2:Y:S02]  /*3e0d0*/  LDL.LU.64 R16, [R1+0x2e88] ;  /* 0x002e880001107983 */ /* 0x001ea40000300a00 */
[C---:B--2---:R-:W-:Y:S01]  /*3e0e0*/  HMMA.16816.F32.BF16 R8, R12.reuse, R16, R8 ;  /* 0x000000100c08723c */ /* 0x044fe20000041808 */
[----:B------:R-:W-:Y:S02]  /*3e0f0*/  IMAD.MOV.U32 R29, RZ, RZ, R16 ;  /* 0x000000ffff1d7224 */ /* 0x000fe400078e0010 */
[----:B------:R-:W-:Y:S11]  /*3e100*/  IMAD.MOV.U32 R0, RZ, RZ, R17 ;  /* 0x000000ffff007224 */ /* 0x000ff600078e0011 */
[----:B------:R-:W-:Y:S09]  /*3e110*/  @!UPT UIADD3 URZ, URZ, URZ, URZ ;  /* 0x0000003f3f3ff290 */ /* 0x000ff2000fffe03f */
[----:B------:R0:W-:Y:S01]  /*3e120*/  STL.64 [R1+0x270], R8 ;  /* 0x0002700801007387 */ /* 0x0001e20000100a00 */
[----:B------:R-:W-:Y:S03]  /*3e130*/  STL.64 [R1+0x278], R10 ;  /* 0x0002780a01007387 */ /* 0x000fe60000100a00 */
[----:B0-----:R-:W2:Y:S01]  /*3e140*/  LDL.LU.64 R8, [R1+0x2e80] ;  /* 0x002e800001087983 */ /* 0x001ea20000300a00 */
[----:B------:R-:W2:Y:S02]  /*3e150*/  LDL.LU.64 R18, [R1+0x2e78] ;  /* 0x002e780001127983 */ /* 0x000ea40000300a00 */
[----:B------:R-:W2:Y:S02]  /*3e160*/  LDL.LU.64 R16, [R1+0x2e70] ;  /* 0x002e700001107983 */ /* 0x000ea40000300a00 */
[C---:B--2---:R-:W-:Y:S11]  /*3e170*/  HMMA.16816.F32.BF16 R16, R12.reuse, R8, R16 ;  /* 0x000000080c10723c */ /* 0x044ff60000041810 */
[----:B------:R-:W-:Y:S11]  /*3e180*/  @!UPT UIADD3 URZ, URZ, URZ, URZ ;  /* 0x0000003f3f3ff290 */ /* 0x000ff6000fffe03f */
[----:B------:R-:W-:Y:S01]  /*3e190*/  @!UPT UIADD3 URZ, URZ, URZ, URZ ;  /* 0x0000003f3f3ff290 */ /* 0x000fe2000fffe03f */
[----:B------:R-:W-:Y:S01]  /*3e1a0*/  STL.64 [R1+0x260], R16 ;  /* 0x0002601001007387 */ /* 0x000fe20000100a00 */
[----:B------:R0:W-:Y:S03]  /*3e1b0*/  STL.64 [R1+0x268], R18 ;  /* 0x0002681201007387 */ /* 0x0001e60000100a00 */
[----:B0-----:R-:W2:Y:S01]  /*3e1c0*/  LDL.LU R19, [R1+0x2e68] ;  /* 0x002e680001137983 */ /* 0x001ea20000300800 */
[----:B------:R-:W-:Y:S02]  /*3e1d0*/  IMAD.MOV.U32 R2, RZ, RZ, R8 ;  /* 0x000000ffff027224 */ /* 0x000fe400078e0008 */
[----:B------:R-:W-:Y:S01]  /*3e1e0*/  IMAD.MOV.U32 R3, RZ, RZ, R9 ;  /* 0x000000ffff037224 */ /* 0x000fe200078e0009 */
[C---:B---3--:R-:W-:Y:S01]  /*3e1f0*/  HMMA.16816.F32.BF16 R20, R12.reuse, R20, R4 ;  /* 0x000000140c14723c */ /* 0x048fe20000041804 */
[----:B--2---:R-:W0:Y:S02]  /*3e200*/  LDSM.16.MT88.4 R8, [R19+0x12000] ;  /* 0x012000001308783b */ /* 0x004e240000004200 */
[----:B------:R-:W1:Y:S02]  /*3e210*/  LDSM.16.MT88.4 R16, [R19+0x12080] ;  /* 0x012080001310783b */ /* 0x000e640000004200 */
[----:B0-----:R-:W-:Y:S02]  /*3e220*/  STL.64 [R1+0x2e38], R10 ;  /* 0x002e380a01007387 */ /* 0x001fe40000100a00 */
[----:B------:R0:W-:Y:S02]  /*3e230*/  STL.64 [R1+0x2e30], R8 ;  /* 0x002e300801007387 */ /* 0x0001e40000100a00 */
[----:B0-----:R-:W2:Y:S01]  /*3e240*/  LDL.LU R8, [R1+0x230] ;  /* 0x0002300001087983 */ /* 0x001ea20000300800 */
[----:B------:R-:W2:Y:S02]  /*3e250*/  LDL.LU R9, [R1+0x234] ;  /* 0x0002340001097983 */ /* 0x000ea40000300800 */
[----:B------:R-:W2:Y:S02]  /*3e260*/  LDL.LU R10, [R1+0x238] ;  /* 0x00023800010a7983 */ /* 0x000ea40000300800 */
[----:B------:R-:W2:Y:S01]  /*3e270*/  LDL.LU R11, [R1+0x23c] ;  /* 0x00023c00010b7983 */ /* 0x000ea20000300800 */
[----:B------:R-:W3:Y:S01]  /*3e280*/  LDL.LU.64 R6, [R1+0x2e60] ;  /* 0x002e600001067983 */ /* 0x000ee20000300a00 */
[----:B------:R-:W2:Y:S07]  /*3e290*/  LDL.LU.64 R4, [R1+0x2e58] ;  /* 0x002e580001047983 */ /* 0x000eae0000300a00 */
[----:B------:R-:W-:Y:S02]  /*3e2a0*/  STL.64 [R1+0x250], R20 ;  /* 0x0002501401007387 */ /* 0x000fe40000100a00 */
[----:B------:R0:W-:Y:S02]  /*3e2b0*/  STL.64 [R1+0x258], R22 ;  /* 0x0002581601007387 */ /* 0x0001e40000100a00 */
[----:B0-----:R-:W2:Y:S01]  /*3e2c0*/  LDL.LU.64 R22, [R1+0x2e50] ;  /* 0x002e500001167983 */ /* 0x001ea20000300a00 */
[----:B------:R-:W2:Y:S02]  /*3e2d0*/  LDL.LU.64 R20, [R1+0x2e48] ;  /* 0x002e480001147983 */ /* 0x000ea40000300a00 */
[----:B-1----:R-:W-:Y:S02]  /*3e2e0*/  STL.64 [R1+0x2d90], R18 ;  /* 0x002d901201007387 */ /* 0x002fe40000100a00 */
[----:B------:R0:W-:Y:S02]  /*3e2f0*/  STL.64 [R1+0x2d88], R16 ;  /* 0x002d881001007387 */ /* 0x0001e40000100a00 */
[----:B0-----:R-:W4:Y:S01]  /*3e300*/  LDL.LU.64 R16, [R1+0x60] ;  /* 0x0000600001107983 */ /* 0x001f220000300a00 */
[----:B--2---:R-:W-:Y:S03]  /*3e310*/  HMMA.16816.F32.BF16 R20, R12, R4, R20 ;  /* 0x000000040c14723c */ /* 0x004fe60000041814 */
[----:B---3--:R-:W-:Y:S01]  /*3e320*/  STL.64 [R1+0x2dc0], R6 ;  /* 0x002dc00601007387 */ /* 0x008fe20000100a00 */
[----:B------:R0:W-:Y:S11]  /*3e330*/  STL.64 [R1+0x2db8], R4 ;  /* 0x002db80401007387 */ /* 0x0001f60000100a00 */
[----:B------:R-:W-:Y:S08]  /*3e340*/  @!UPT UIADD3 URZ, URZ, URZ, URZ ;  /* 0x0000003f3f3ff290 */ /* 0x000ff0000fffe03f */
[----:B------:R-:W-:Y:S01]  /*3e350*/  STL.64 [R1+0x240], R20 ;  /* 0x0002401401007387 */ /* 0x000fe20000100a00 */
[----:B------:R-:W-:Y:S02]  /*3e360*/  STL.64 [R1+0x248], R22 ;  /* 0x0002481601007387 */ /* 0x000fe40000100a00 */
[----:B----4-:R-:W1:Y:S04]  /*3e370*/  LDSM.16.MT88.4 R20, [R27+0x13000] ;  /* 0x013000001b14783b */ /* 0x010e680000004200 */
[----:B0-----:R-:W2:Y:S01]  /*3e380*/  LDL.LU R4, [R1+0x110] ;  /* 0x0001100001047983 */ /* 0x001ea20000300800 */
[----:B------:R-:W2:Y:S01]  /*3e390*/  LDL.LU R5, [R1+0x114] ;  /* 0x0001140001057983 */ /* 0x000ea20000300800 */
[----:B------:R-:W2:Y:S02]  /*3e3a0*/  LDL.LU R6, [R1+0x118] ;  /* 0x0001180001067983 */ /* 0x000ea40000300800 */
[----:B------:R-:W2:Y:S01]  /*3e3b0*/  LDL.LU R7, [R1+0x11c] ;  /* 0x00011c0001077983 */ /* 0x000ea20000300800 */
[----:B------:R-:W0:Y:S04]  /*3e3c0*/  LDSM.16.MT88.4 R24, [R27+0x13080] ;  /* 0x013080001b18783b */ /* 0x000e280000004200 */
[----:B-1----:R-:W-:Y:S01]  /*3e3d0*/  STL.64 [R1+0x2d08], R22 ;  /* 0x002d081601007387 */ /* 0x002fe20000100a00 */
[----:B------:R1:W-:Y:S03]  /*3e3e0*/  STL.64 [R1+0x2d00], R20 ;  /* 0x002d001401007387 */ /* 0x0003e60000100a00 */
[----:B-1----:R-:W3:Y:S01]  /*3e3f0*/  LDL R20, [R1+0x50] ;  /* 0x0000500001147983 */ /* 0x002ee20000100800 */
[----:B------:R-:W-:-:S02]  /*3e400*/  IMAD.MOV.U32 R21, RZ, RZ, R28 ;  /* 0x000000ffff157224 */ /* 0x000fc400078e001c */
[----:B------:R-:W4:Y:S05]  /*3e410*/  LDL.LU R28, [R1+0x2e40] ;  /* 0x002e4000011c7983 */ /* 0x000f2a0000300800 */
[C---:B---3--:R-:W-:Y:S01]  /*3e420*/  HMMA.16816.F32.BF16 R20, R12.reuse, R20, R8 ;  /* 0x000000140c14723c */ /* 0x048fe20000041808 */
[----:B------:R-:W3:Y:S01]  /*3e430*/  LDL.LU.64 R10, [R1+0x2e38] ;  /* 0x002e3800010a7983 */ /* 0x000ee20000300a00 */
[----:B------:R-:W3:Y:S11]  /*3e440*/  LDL.LU.64 R8, [R1+0x2e30] ;  /* 0x002e300001087983 */ /* 0x000ef60000300a00 */
[----:B------:R-:W-:Y:S10]  /*3e450*/  @!UPT UIADD3 URZ, URZ, URZ, URZ ;  /* 0x0000003f3f3ff290 */ /* 0x000ff4000fffe03f */
[----:B------:R1:W-:Y:S01]  /*3e460*/  STL.64 [R1+0x230], R20 ;  /* 0x0002301401007387 */ /* 0x0003e20000100a00 */
[----:B------:R0:W-:Y:S03]  /*3e470*/  STL.64 [R1+0x238], R22 ;  /* 0x0002381601007387 */ /* 0x0001e60000100a00 */
[----:B-1----:R-:W2:Y:S01]  /*3e480*/  LDL.LU R20, [R1+0x340] ;  /* 0x0003400001147983 */ /* 0x002ea20000300800 */
[----:B------:R-:W2:Y:S02]  /*3e490*/  LDL.LU R21, [R1+0x344] ;  /* 0x0003440001157983 */ /* 0x000ea40000300800 */
[----:B0-----:R-:W2:Y:S02]  /*3e4a0*/  LDL.LU R22, [R1+0x348] ;  /* 0x0003480001167983 */ /* 0x001ea40000300800 */
[----:B------:R-:W2:Y:S02]  /*3e4b0*/  LDL.LU R23, [R1+0x34c] ;  /* 0x00034c0001177983 */ /* 0x000ea40000300800 */
[----:B--2---:R-:W-:Y:S01]  /*3e4c0*/  STL.64 [R1+0x2d30], R22 ;  /* 0x002d301601007387 */ /* 0x004fe20000100a00 */
[----:B------:R0:W-:Y:S03]  /*3e4d0*/  STL.64 [R1+0x2d28], R20 ;  /* 0x002d281401007387 */ /* 0x0001e60000100a00 */
[----:B0-----:R-:W2:Y:S01]  /*3e4e0*/  LDL.LU R20, [R1+0x470] ;  /* 0x0004700001147983 */ /* 0x001ea20000300800 */
[----:B------:R-:W2:Y:S02]  /*3e4f0*/  LDL.LU R21, [R1+0x474] ;  /* 0x0004740001157983 */ /* 0x000ea40000300800 */
[----:B------:R-:W2:Y:S02]  /*3e500*/  LDL.LU R22, [R1+0x478] ;  /* 0x0004780001167983 */ /* 0x000ea40000300800 */
[----:B------:R-:W2:Y:S01]  /*3e510*/  LDL.LU R23, [R1+0x47c] ;  /* 0x00047c0001177983 */ /* 0x000ea20000300800 */
[----:B------:R-:W-:Y:S01]  /*3e520*/  HMMA.16816.F32.BF16 R12, R12, R16, R4 ;  /* 0x000000100c0c723c */ /* 0x000fe20000041804 */
[----:B--2---:R-:W-:Y:S01]  /*3e530*/  STL.64 [R1+0x2d40], R22 ;  /* 0x002d401601007387 */ /* 0x004fe20000100a00 */
[----:B------:R0:W-:Y:S02]  /*3e540*/  STL.64 [R1+0x2d38], R20 ;  /* 0x002d381401007387 */ /* 0x0001e40000100a00 */
[----:B0-----:R-:W-:-:S02]  /*3e550*/  IMAD.MOV.U32 R20, RZ, RZ, R29 ;  /* 0x000000ffff147224 */ /* 0x001fc400078e001d */
[----:B------:R-:W-:Y:S01]  /*3e560*/  IMAD.MOV.U32 R21, RZ, RZ, R0 ;  /* 0x000000ffff157224 */ /* 0x000fe200078e0000 */
[----:B------:R-:W2:Y:S01]  /*3e570*/  LDL.LU R29, [R1+0x2e28] ;  /* 0x002e2800011d7983 */ /* 0x000ea20000300800 */
[----:B------:R-:W2:Y:S03]  /*3e580*/  LDL.LU R0, [R1+0x2e24] ;  /* 0x002e240001007983 */ /* 0x000ea60000300800 */
[----:B------:R-:W-:Y:S01]  /*3e590*/  STL.64 [R1+0x2df0], R20 ;  /* 0x002df01401007387 */ /* 0x000fe20000100a00 */
[----:B------:R-:W-:Y:S02]  /*3e5a0*/  STL.64 [R1+0x2c88], R26 ;  /* 0x002c881a01007387 */ /* 0x000fe40000100a00 */
[----:B------:R0:W-:Y:S02]  /*3e5b0*/  STL.64 [R1+0x2c80], R24 ;  /* 0x002c801801007387 */ /* 0x0001e40000100a00 */
[----:B0-----:R-:W2:Y:S01]  /*3e5c0*/  LDL.LU.64 R24, [R1+0x50] ;  /* 0x0000500001187983 */ /* 0x001ea20000300a00 */
[----:B------:R-:W2:Y:S02]  /*3e5d0*/  LDL.64 R26, [R1+0x58] ;  /* 0x00005800011a7983 */ /* 0x000ea40000100a00 */
[----:B------:R-:W-:-:S02]  /*3e5e0*/  IMAD.MOV.U32 R7, RZ, RZ, R16 ;  /* 0x000000ffff077224 */ /* 0x000fc400078e0010 */
[----:B------:R-:W-:Y:S01]  /*3e5f0*/  IMAD.MOV.U32 R6, RZ, RZ, R17 ;  /* 0x000000ffff067224 */ /* 0x000fe200078e0011 */
[----:B--2---:R-:W-:Y:S01]  /*3e600*/  STL.64 [R1+0x2db0], R26 ;  /* 0x002db01a01007387 */ /* 0x004fe20000100a00 */
[----:B------:R-:W-:Y:S02]  /*3e610*/  STL.64 [R1+0x2da8], R24 ;  /* 0x002da81801007387 */ /* 0x000fe40000100a00 */
[----:B------:R-:W-:Y:S02]  /*3e620*/  STL.64 [R1+0x110], R12 ;  /* 0x0001100c01007387 */ /* 0x000fe40000100a00 */
[----:B------:R-:W-:Y:S01]  /*3e630*/  STL.64 [R1+0x118], R14 ;  /* 0x0001180e01007387 */ /* 0x000fe20000100a00 */
[----:B------:R-:W2:Y:S01]  /*3e640*/  LDL.LU R16, [R1+0x1d0] ;  /* 0x0001d00001107983 */ /* 0x000ea20000300800 */
[----:B------:R-:W2:Y:S02]  /*3e650*/  LDL.LU R17, [R1+0x1d4] ;  /* 0x0001d40001117983 */ /* 0x000ea40000300800 */
[----:B------:R-:W2:Y:S02]  /*3e660*/  LDL.LU R18, [R1+0x1d8] ;  /* 0x0001d80001127983 */ /* 0x000ea40000300800 */
[----:B------:R-:W2:Y:S01]  /*3e670*/  LDL.LU R19, [R1+0x1dc] ;  /* 0x0001dc0001137983 */ /* 0x000ea20000300800 */
[----:B------:R-:W0:Y:S04]  /*3e680*/  LDSM.16.MT88.4 R12, [R0+0x13000] ;  /* 0x01300000000c783b */ /* 0x000e280000004200 */
[----:B--2---:R-:W-:Y:S01]  /*3e690*/  STL.64 [R1+0x2e00], R18 ;  /* 0x002e001201007387 */ /* 0x004fe20000100a00 */
[----:B------:R-:W-:Y:S02]  /*3e6a0*/  STL.64 [R1+0x2df8], R16 ;  /* 0x002df81001007387 */ /* 0x000fe40000100a00 */
[----:B------:R-:W2:Y:S02]  /*3e6b0*/  LDL.LU R20, [R1+0x1e0] ;  /* 0x0001e00001147983 */ /* 0x000ea40000300800 */
[----:B------:R-:W2:Y:S01]  /*3e6c0*/  LDL.LU R21, [R1+0x1e4] ;  /* 0x0001e40001157983 */ /* 0x000ea20000300800 */
[----:B------:R-:W2:Y:S01]  /*3e6d0*/  LDL.LU R22, [R1+0x1e8] ;  /* 0x0001e80001167983 */ /* 0x000ea20000300800 */
[----:B------:R-:W2:Y:S03]  /*3e6e0*/  LDL.LU R23, [R1+0x1ec] ;  /* 0x0001ec0001177983 */ /* 0x000ea60000300800 */
[----:B--2---:R-:W-:Y:S01]  /*3e6f0*/  STL.64 [R1+0x2e10], R22 ;  /* 0x002e101601007387 */ /* 0x004fe20000100a00 */
[----:B------:R1:W-:Y:S03]  /*3e700*/  STL.64 [R1+0x2e08], R20 ;  /* 0x002e081401007387 */ /* 0x0003e60000100a00 */
[----:B-1----:R-:W3:Y:S01]  /*3e710*/  LDL.LU R20, [R1+0x1f0] ;  /* 0x0001f00001147983 */ /* 0x002ee20000300800 */
[----:B------:R-:W3:Y:S02]  /*3e720*/  LDL.LU R21, [R1+0x1f4] ;  /* 0x0001f40001157983 */ /* 0x000ee40000300800 */
[----:B------:R-:W3:Y:S02]  /*3e730*/  LDL.LU R22, [R1+0x1f8] ;  /* 0x0001f80001167983 */ /* 0x000ee40000300800 */
[----:B------:R-:W3:Y:S01]  /*3e740*/  LDL.LU R23, [R1+0x1fc] ;  /* 0x0001fc0001177983 */ /* 0x000ee20000300800 */
[----:B------:R-:W3:Y:S01]  /*3e750*/  LDL.LU.64 R16, [R1+0x40] ;  /* 0x0000400001107983 */ /* 0x000ee20000300a00 */
[----:B------:R-:W2:Y:S03]  /*3e760*/  LDL.LU.64 R4, [R1+0x30] ;  /* 0x0000300001047983 */ /* 0x000ea60000300a00 */
[----:B--2---:R1:W-:Y:S01]  /*3e770*/  STL.64 [R1+0x2dd8], R4 ;  /* 0x002dd80401007387 */ /* 0x0043e20000100a00 */
[----:B------:R-:W2:Y:S02]  /*3e780*/  LDL.LU R24, [R1+0x1a0] ;  /* 0x0001a00001187983 */ /* 0x000ea40000300800 */
[----:B------:R-:W2:Y:S02]  /*3e790*/  LDL.LU R25, [R1+0x1a4] ;  /* 0x0001a40001197983 */ /* 0x000ea40000300800 */
[----:B------:R-:W2:Y:S01]  /*3e7a0*/  LDL.LU R26, [R1+0x1a8] ;  /* 0x0001a800011a7983 */ /* 0x000ea20000300800 */
[----:B------:R-:W2:Y:S01]  /*3e7b0*/  LDL.LU R27, [R1+0x1ac] ;  /* 0x0001ac00011b7983 */ /* 0x000ea20000300800 */
[----:B-1----:R-:W-:-:S02]  /*3e7c0*/  IMAD.MOV.U32 R4, RZ, RZ, R2 ;  /* 0x000000ffff047224 */ /* 0x002fc400078e0002 */
[----:B------:R-:W-:Y:S01]  /*3e7d0*/  IMAD.MOV.U32 R5, RZ, RZ, R3 ;  /* 0x000000ffff057224 */ /* 0x000fe200078e0003 */
[----:B------:R-:W3:Y:S01]  /*3e7e0*/  LDL.LU R2, [R1+0x2e20] ;  /* 0x002e200001027983 */ /* 0x000ee20000300800 */
[----:B------:R-:W3:Y:S03]  /*3e7f0*/  LDL.LU R3, [R1+0x2e1c] ;  /* 0x002e1c0001037983 */ /* 0x000ee60000300800 */
[----:B--2---:R-:W-:Y:S01]  /*3e800*/  STL.64 [R1+0x2dd0], R26 ;  /* 0x002dd01a01007387 */ /* 0x004fe20000100a00 */
[----:B------:R1:W-:Y:S03]  /*3e810*/  STL.64 [R1+0x2dc8], R24 ;  /* 0x002dc81801007387 */ /* 0x0003e60000100a00 */
[----:B-1----:R-:W2:Y:S01]  /*3e820*/  LDL.LU R24, [R1+0x1b0] ;  /* 0x0001b00001187983 */ /* 0x002ea20000300800 */
[----:B------:R-:W2:Y:S02]  /*3e830*/  LDL.LU R25, [R1+0x1b4] ;  /* 0x0001b40001197983 */ /* 0x000ea40000300800 */
[----:B------:R-:W2:Y:S02]  /*3e840*/  LDL.LU R26, [R1+0x1b8] ;  /* 0x0001b800011a7983 */ /* 0x000ea40000300800 */
[----:B------:R-:W2:Y:S01]  /*3e850*/  LDL.LU R27, [R1+0x1bc] ;  /* 0x0001bc00011b7983 */ /* 0x000ea20000300800 */
[----:B---3--:R-:W-:Y:S01]  /*3e860*/  HMMA.16816.F32.BF16 R20, R8, R16, R20 ;  /* 0x000000100814723c */ /* 0x008fe20000041814 */
[----:B--2---:R-:W-:Y:S01]  /*3e870*/  STL.64 [R1+0x2de8], R26 ;  /* 0x002de81a01007387 */ /* 0x004fe20000100a00 */
[----:B------:R1:W-:Y:S03]  /*3e880*/  STL.64 [R1+0x2de0], R24 ;  /* 0x002de01801007387 */ /* 0x0003e60000100a00 */
[----:B-1----:R-:W2:Y:S01]  /*3e890*/  LDL.LU R24, [R1+0x1c0] ;  /* 0x0001c00001187983 */ /* 0x002ea20000300800 */
[----:B------:R-:W2:Y:S02]  /*3e8a0*/  LDL.LU R25, [R1+0x1c4] ;  /* 0x0001c40001197983 */ /* 0x000ea40000300800 */
[----:B------:R-:W2:Y:S02]  /*3e8b0*/  LDL.LU R26, [R1+0x1c8] ;  /* 0x0001c800011a7983 */ /* 0x000ea40000300800 */
[----:B------:R-:W2:Y:S01]  /*3e8c0*/  LDL.LU R27, [R1+0x1cc] ;  /* 0x0001cc00011b7983 */ /* 0x000ea20000300800 */
[----:B------:R-:W3:Y:S01]  /*3e8d0*/  LDL.LU R0, [R1+0x2e18] ;  /* 0x002e180001007983 */ /* 0x000ee20000300800 */
[----:B0-----:R0:W-:Y:S02]  /*3e8e0*/  STL.64 [R1+0x2c10], R14 ;  /* 0x002c100e01007387 */ /* 0x0011e40000100a00 */
[----:B------:R1:W-:Y:S01]  /*3e8f0*/  STL.64 [R1+0x2c08], R12 ;  /* 0x002c080c01007387 */ /* 0x0003e20000100a00 */
[----:B0-----:R-:W2:Y:S04]  /*3e900*/  LDL R14, [R1+0x68] ;  /* 0x00006800010e7983 */ /* 0x001ea80000100800 */
[----:B------:R-:W2:Y:S01]  /*3e910*/  LDL R15, [R1+0x6c] ;  /* 0x00006c00010f7983 */ /* 0x000ea20000100800 */
[----:B-1----:R-:W-:-:S02]  /*3e920*/  IMAD.MOV.U32 R12, RZ, RZ, R7 ;  /* 0x000000ffff0c7224 */ /* 0x002fc400078e0007 */
[----:B------:R-:W-:Y:S01]  /*3e930*/  IMAD.MOV.U32 R13, RZ, RZ, R6 ;  /* 0x000000ffff0d7224 */ /* 0x000fe200078e0006 */
[----:B--2---:R-:W-:Y:S04]  /*3e940*/  STL.64 [R1+0x2da0], R14 ;  /* 0x002da00e01007387 */ /* 0x004fe80000100a00 */
[----:B------:R0:W-:Y:S02]  /*3e950*/  STL.64 [R1+0x2d98], R12 ;  /* 0x002d980c01007387 */ /* 0x0001e40000100a00 */
[----:B0-----:R-:W2:Y:S01]  /*3e960*/  LDL.LU.64 R12, [R1+0x20] ;  /* 0x00002000010c7983 */ /* 0x001ea20000300a00 */
[----:B------:R-:W-:Y:S02]  /*3e970*/  STL.64 [R1+0x1f0], R20 ;  /* 0x0001f01401007387 */ /* 0x000fe40000100a00 */
[----:B------:R0:W-:Y:S02]  /*3e980*/  STL.64 [R1+0x1f8], R22 ;  /* 0x0001f81601007387 */ /* 0x0001e40000100a00 */
[----:B0-----:R-:W2:Y:S01]  /*3e990*/  LDL.LU.64 R22, [R1+0x2e10] ;  /* 0x002e100001167983 */ /* 0x001ea20000300a00 */
[----:B------:R-:W2:Y:S02]  /*3e9a0*/  LDL.LU.64 R20, [R1+0x2e08] ;  /* 0x002e080001147983 */ /* 0x000ea40000300a00 */
[----:B------:R-:W-:-:S02]  /*3e9b0*/  IMAD.MOV.U32 R7, RZ, RZ, R16 ;  /* 0x000000ffff077224 */ /* 0x000fc400078e0010 */
[----:B------:R-:W-:Y:S01]  /*3e9c0*/  IMAD.MOV.U32 R6, RZ, RZ, R17 ;  /* 0x000000ffff067224 */ /* 0x000fe200078e0011 */
[----:B------:R-:W3:Y:S01]  /*3e9d0*/  LDL.LU.64 R18, [R1+0x2e00] ;  /* 0x002e000001127983 */ /* 0x000ee20000300a00 */
[----:B------:R-:W3:Y:S01]  /*3e9e0*/  LDL.LU.64 R16, [R1+0x2df8] ;  /* 0x002df80001107983 */ /* 0x000ee20000300a00 */
[C---:B--2---:R-:W-:Y:S11]  /*3e9f0*/  HMMA.16816.F32.BF16 R20, R8.reuse, R12, R20 ;  /* 0x0000000c0814723c */ /* 0x044ff60000041814 */
[----:B------:R-:W-:Y:S11]  /*3ea00*/  @!UPT UIADD3 URZ, URZ, URZ, URZ ;  /* 0x0000003f3f3ff290 */ /* 0x000ff6000fffe03f */
[----:B------:R-:W-:Y:S01]  /*3ea10*/  @!UPT UIADD3 URZ, URZ, URZ, URZ ;  /* 0x0000003f3f3ff290 */ /* 0x000fe2000fffe03f */
[----:B------:R0:W-:Y:S01]  /*3ea20*/  STL.64 [R1+0x1e0], R20 ;  /* 0x0001e01401007387 */ /* 0x0001e20000100a00 */
[----:B------:R1:W-:Y:S03]  /*3ea30*/  STL.64 [R1+0x1e8], R22 ;  /* 0x0001e81601007387 */ /* 0x0003e60000100a00 */
[----:B0-----:R-:W3:Y:S01]  /*3ea40*/  LDL.LU.64 R20, [R1+0x2df0] ;  /* 0x002df00001147983 */ /* 0x001ee20000300a00 */
[----:B-1----:R-:W-:Y:S02]  /*3ea50*/  IMAD.MOV.U32 R23, RZ, RZ, R12 ;  /* 0x000000ffff177224 */ /* 0x002fe400078e000c */
[----:B------:R-:W2:Y:S02]  /*3ea60*/  LDL.LU R12, [R1+0x190] ;  /* 0x00019000010c7983 */ /* 0x000ea40000300800 */
[----:B------:R-:W-:Y:S01]  /*3ea70*/  IMAD.MOV.U32 R22, RZ, RZ, R13 ;  /* 0x000000ffff167224 */ /* 0x000fe200078e000d */
[----:B---3--:R-:W-:Y:S11]  /*3ea80*/  HMMA.16816.F32.BF16 R16, R8, R20, R16 ;  /* 0x000000140810723c */ /* 0x008ff60000041810 */
[----:B------:R-:W-:Y:S11]  /*3ea90*/  @!UPT UIADD3 URZ, URZ, URZ, URZ ;  /* 0x0000003f3f3ff290 */ /* 0x000ff6000fffe03f */
[----:B------:R-:W-:Y:S01]  /*3eaa0*/  @!UPT UIADD3 URZ, URZ, URZ, URZ ;  /* 0x0000003f3f3ff290 */ /* 0x000fe2000fffe03f */
[----:B------:R0:W-:Y:S01]  /*3eab0*/  STL.64 [R1+0x1d0], R16 ;  /* 0x0001d01001007387 */ /* 0x0001e20000100a00 */
[----:B------:R1:W-:Y:S02]  /*3eac0*/  STL.64 [R1+0x1d8], R18 ;  /* 0x0001d81201007387 */ /* 0x0003e40000100a00 */
[----:B------:R-:W2:Y:S02]  /*3ead0*/  LDL.LU R13, [R1+0x194] ;  /* 0x00019400010d7983 */ /* 0x000ea40000300800 */
[----:B------:R-:W2:Y:S01]  /*3eae0*/  LDL.LU R14, [R1+0x198] ;  /* 0x00019800010e7983 */ /* 0x000ea20000300800 */
[----:B------:R-:W2:Y:S04]  /*3eaf0*/  LDL.LU R15, [R1+0x19c] ;  /* 0x00019c00010f7983 */ /* 0x000ea80000300800 */
[----:B0-----:R-:W3:Y:S01]  /*3eb00*/  LDL.LU R16, [R1+0xc0] ;  /* 0x0000c00001107983 */ /* 0x001ee20000300800 */
[----:B------:R-:W3:Y:S02]  /*3eb10*/  LDL.LU R17, [R1+0xc4] ;  /* 0x0000c40001117983 */ /* 0x000ee40000300800 */
[----:B-1----:R-:W3:Y:S02]  /*3eb20*/  LDL.LU R18, [R1+0xc8] ;  /* 0x0000c80001127983 */ /* 0x002ee40000300800 */
[----:B------:R-:W3:Y:S01]  /*3eb30*/  LDL.LU R19, [R1+0xcc] ;  /* 0x0000cc0001137983 */ /* 0x000ee20000300800 */
[----:B------:R0:W-:Y:S02]  /*3eb40*/  STL.64 [R1+0x2d58], R20 ;  /* 0x002d581401007387 */ /* 0x0001e40000100a00 */
[----:B0-----:R-:W-:-:S02]  /*3eb50*/  IMAD.MOV.U32 R20, RZ, RZ, R23 ;  /* 0x000000ffff147224 */ /* 0x001fc400078e0017 */
[----:B------:R-:W-:-:S05]  /*3eb60*/  IMAD.MOV.U32 R21, RZ, RZ, R22 ;  /* 0x000000ffff157224 */ /* 0x000fca00078e0016 */
[----:B------:R0:W-:Y:S02]  /*3eb70*/  STL.64 [R1+0x2d70], R20 ;  /* 0x002d701401007387 */ /* 0x0001e40000100a00 */
[----:B0-----:R-:W-:Y:S02]  /*3eb80*/  IMAD.MOV.U32 R20, RZ, RZ, R7 ;  /* 0x000000ffff147224 */ /* 0x001fe400078e0007 */
[----:B------:R-:W-:Y:S02]  /*3eb90*/  IMAD.MOV.U32 R21, RZ, RZ, R6 ;  /* 0x000000ffff157224 */ /* 0x000fe400078e0006 */
[C---:B------:R-:W-:Y:S01]  /*3eba0*/  HMMA.16816.F32.BF16 R4, R8.reuse, R4, R24 ;  /* 0x000000040804723c */ /* 0x040fe20000041818 */
[----:B------:R-:W2:Y:S01]  /*3ebb0*/  LDL.LU.64 R26, [R1+0x2de8] ;  /* 0x002de800011a7983 */ /* 0x000ea20000300a00 */
[----:B------:R-:W2:Y:S11]  /*3ebc0*/  LDL.LU.64 R24, [R1+0x2de0] ;  /* 0x002de00001187983 */ /* 0x000eb60000300a00 */
[----:B------:R-:W-:Y:S10]  /*3ebd0*/  @!UPT UIADD3 URZ, URZ, URZ, URZ ;  /* 0x0000003f3f3ff290 */ /* 0x000ff4000fffe03f */
[----:B------:R0:W-:Y:S01]  /*3ebe0*/  STL.64 [R1+0x1c0], R4 ;  /* 0x0001c00401007387 */ /* 0x0001e20000100a00 */
[----:B------:R-:W-:Y:S03]  /*3ebf0*/  STL.64 [R1+0x1c8], R6 ;  /* 0x0001c80601007387 */ /* 0x000fe60000100a00 */
[----:B0-----:R-:W2:Y:S02]  /*3ec00*/  LDL.LU.64 R4, [R1+0x2dd8] ;  /* 0x002dd80001047983 */ /* 0x001ea40000300a00 */
[C---:B--2---:R-:W-:Y:S01]  /*3ec10*/  HMMA.16816.F32.BF16 R24, R8.reuse, R4, R24 ;  /* 0x000000040818723c */ /* 0x044fe20000041818 */
[----:B------:R-:W-:Y:S02]  /*3ec20*/  IMAD.MOV.U32 R23, RZ, RZ, R4 ;  /* 0x000000ffff177224 */ /* 0x000fe400078e0004 */
        /* <DEDUP_REMOVED lines=15> */
[----:B------:R-:W-:Y:S02]  /*3ed20*/  STL.64 [R1+0x2d50], R6 ;  /* 0x002d500601007387 */ /* 0x000fe40000100a00 */
[----:B------:R0:W-:Y:S02]  /*3ed30*/  STL.64 [R1+0x2d48], R4 ;  /* 0x002d480401007387 */ /* 0x0001e40000100a00 */
        /* <DEDUP_REMOVED lines=10> */
[C---:B------:R-:W-:Y:S01]  /*3ede0*/  HMMA.16816.F32.BF16 R12, R8.reuse, R24, R12 ;  /* 0x00000018080c723c */ /* 0x040fe2000004180c */
        /* <DEDUP_REMOVED lines=9> */
[----:B0-----:R-:W2:Y:S01]  /*3ee80*/  LDL.LU.64 R14, [R1+0x2da0] ;  /* 0x002da000010e7983 */ /* 0x001ea20000300a00 */
[----:B------:R-:W3:Y:S02]  /*3ee90*/  LDL.LU.64 R12, [R1+0x2d98] ;  /* 0x002d9800010c7983 */ /* 0x000ee40000300a00 */
[----:B---3--:R-:W-:Y:S01]  /*3eea0*/  HMMA.16816.F32.BF16 R8, R8, R12, R16 ;  /* 0x0000000c0808723c */ /* 0x008fe20000041810 */
[----:B------:R-:W3:Y:S01]  /*3eeb0*/  LDL.LU.64 R18, [R1+0x2d90] ;  /* 0x002d900001127983 */ /* 0x000ee20000300a00 */
[----:B------:R-:W3:Y:S02]  /*3eec0*/  LDL.LU.64 R16, [R1+0x2d88] ;  /* 0x002d880001107983 */ /* 0x000ee40000300a00 */
[----:B--2---:R-:W-:Y:S02]  /*3eed0*/  STL.64 [R1+0x2d18], R14 ;  /* 0x002d180e01007387 */ /* 0x004fe40000100a00 */
[----:B------:R0:W-:Y:S02]  /*3eee0*/  STL.64 [R1+0x2d10], R12 ;  /* 0x002d100c01007387 */ /* 0x0001e40000100a00 */
[----:B0-----:R-:W-:-:S02]  /*3eef0*/  IMAD.MOV.U32 R12, RZ, RZ, R23 ;  /* 0x000000ffff0c7224 */ /* 0x001fc400078e0017 */
[----:B------:R-:W-:Y:S11]  /*3ef00*/  IMAD.MOV.U32 R13, RZ, RZ, R22 ;  /* 0x000000ffff0d7224 */ /* 0x000ff600078e0016 */
[----:B------:R-:W-:Y:S02]  /*3ef10*/  @!UPT UIADD3 URZ, URZ, URZ, URZ ;  /* 0x0000003f3f3ff290 */ /* 0x000fe4000fffe03f */
[----:B------:R0:W-:Y:S01]  /*3ef20*/  STL.64 [R1+0xc0], R8 ;  /* 0x0000c00801007387 */ /* 0x0001e20000100a00 */
[----:B------:R1:W-:Y:S03]  /*3ef30*/  STL.64 [R1+0xc8], R10 ;  /* 0x0000c80a01007387 */ /* 0x0003e60000100a00 */
[----:B0-----:R-:W2:Y:S01]  /*3ef40*/  LDL.LU.64 R8, [R1] ;  /* 0x0000000001087983 */ /* 0x001ea20000300a00 */
[----:B-1----:R-:W2:Y:S01]  /*3ef50*/  LDL.64 R10, [R1+0x8] ;  /* 0x00000800010a7983 */ /* 0x002ea20000100a00 */
        /* <DEDUP_REMOVED lines=16> */
[----:B------:R-:W2:Y:S11]  /*3f060*/  LDL.LU.64 R4, [R1+0x2d48] ;  /* 0x002d480001047983 */ /* 0x000eb60000300a00 */
[----:B------:R-:W-:Y:S09]  /*3f070*/  @!UPT UIADD3 URZ, URZ, URZ, URZ ;  /* 0x0000003f3f3ff290 */ /* 0x000ff2000fffe03f */
[----:B------:R-:W-:Y:S01]  /*3f080*/  STL.64 [R1+0x80], R20 ;  /* 0x0000801401007387 */ /* 0x000fe20000100a00 */
[----:B------:R0:W-:Y:S03]  /*3f090*/  STL.64 [R1+0x88], R22 ;  /* 0x0000881601007387 */ /* 0x0001e60000100a00 */
[----:B0-----:R-:W2:Y:S01]  /*3f0a0*/  LDL.LU.64 R22, [R1+0x2d40] ;  /* 0x002d400001167983 */ /* 0x001ea20000300a00 */
        /* <DEDUP_REMOVED lines=8> */
[----:B------:R0:W-:Y:S02]  /*3f130*/  STL.64 [R1+0x2cb8], R10 ;  /* 0x002cb80a01007387 */ /* 0x0001e40000100a00 */
[----:B------:R-:W2:Y:S01]  /*3f140*/  LDL.LU R8, [R1+0x220] ;  /* 0x0002200001087983 */ /* 0x000ea20000300800 */
[----:B------:R-:W2:Y:S04]  /*3f150*/  LDL.LU R9, [R1+0x224] ;  /* 0x0002240001097983 */ /* 0x000ea80000300800 */
[----:B0-----:R-:W2:Y:S01]  /*3f160*/  LDL.LU R10, [R1+0x228] ;  /* 0x00022800010a7983 */ /* 0x001ea20000300800 */
[----:B------:R-:W2:Y:S02]  /*3f170*/  LDL.LU R11, [R1+0x22c] ;  /* 0x00022c00010b7983 */ /* 0x000ea40000300800 */
[C---:B--2---:R-:W-:Y:S08]  /*3f180*/  HMMA.16816.F32.BF16 R8, R16.reuse, R12, R8 ;  /* 0x0000000c1008723c */ /* 0x044ff00000041808 */
[----:B------:R-:W-:Y:S11]  /*3f190*/  HMMA.16816.F32.BF16 R12, R16, R4, R20 ;  /* 0x00000004100c723c */ /* 0x000ff60000041814 */
[----:B------:R-:W-:Y:S04]  /*3f1a0*/  @!UPT UIADD3 URZ, URZ, URZ, URZ ;  /* 0x0000003f3f3ff290 */ /* 0x000fe8000fffe03f */
[----:B------:R-:W-:Y:S01]  /*3f1b0*/  STL.64 [R1+0x220], R8 ;  /* 0x0002200801007387 */ /* 0x000fe20000100a00 */
[----:B------:R0:W-:Y:S03]  /*3f1c0*/  STL.64 [R1+0x228], R10 ;  /* 0x0002280a01007387 */ /* 0x0001e60000100a00 */
[----:B0-----:R-:W2:Y:S04]  /*3f1d0*/  LDL R10, [R1+0x18] ;  /* 0x00001800010a7983 */ /* 0x001ea80000100800 */
[----:B------:R0:W-:Y:S02]  /*3f1e0*/  STL.64 [R1+0x340], R12 ;  /* 0x0003400c01007387 */ /* 0x0001e40000100a00 */
[----:B------:R1:W-:Y:S02]  /*3f1f0*/  STL.64 [R1+0x348], R14 ;  /* 0x0003480e01007387 */ /* 0x0003e40000100a00 */
[----:B------:R-:W2:Y:S01]  /*3f200*/  LDL R11, [R1+0x1c] ;  /* 0x00001c00010b7983 */ /* 0x000ea20000100800 */
[----:B0-----:R-:W3:Y:S01]  /*3f210*/  LDL.LU R12, [R1+0x350] ;  /* 0x00035000010c7983 */ /* 0x001ee20000300800 */
[----:B------:R-:W3:Y:S02]  /*3f220*/  LDL.LU R13, [R1+0x354] ;  /* 0x00035400010d7983 */ /* 0x000ee40000300800 */
[----:B-1----:R-:W3:Y:S02]  /*3f230*/  LDL.LU R14, [R1+0x358] ;  /* 0x00035800010e7983 */ /* 0x002ee40000300800 */
[----:B------:R-:W3:Y:S01]  /*3f240*/  LDL.LU R15, [R1+0x35c] ;  /* 0x00035c00010f7983 */ /* 0x000ee20000300800 */
[----:B--2---:R0:W-:Y:S04]  /*3f250*/  STL.64 [R1+0x2cd0], R10 ;  /* 0x002cd00a01007387 */ /* 0x0041e80000100a00 */
[----:B0-----:R-:W2:Y:S04]  /*3f260*/  LDL.64 R10, [R1+0x28] ;  /* 0x00002800010a7983 */ /* 0x001ea80000100a00 */
[----:B--2---:R-:W-:Y:S01]  /*3f270*/  STL.64 [R1+0x2ce8], R10 ;  /* 0x002ce80a01007387 */ /* 0x004fe20000100a00 */
[----:B---3--:R0:W-:Y:S02]  /*3f280*/  STL.64 [R1+0x2cb0], R6 ;  /* 0x002cb00601007387 */ /* 0x0081e40000100a00 */
[----:B------:R-:W2:Y:S02]  /*3f290*/  LDL.LU R4, [R1+0x2f0] ;  /* 0x0002f00001047983 */ /* 0x000ea40000300800 */
[----:B------:R-:W2:Y:S01]  /*3f2a0*/  LDL.LU R5, [R1+0x2f4] ;  /* 0x0002f40001057983 */ /* 0x000ea20000300800 */
[----:B0-----:R-:W3:Y:S01]  /*3f2b0*/  LDL.LU R6, [R1+0x2f8] ;  /* 0x0002f80001067983 */ /* 0x001ee20000300800 */
[----:B------:R-:W3:Y:S02]  /*3f2c0*/  LDL.LU R7, [R1+0x2fc] ;  /* 0x0002fc0001077983 */ /* 0x000ee40000300800 */
[----:B------:R-:W2:Y:S02]  /*3f2d0*/  LDL.LU R20, [R1+0x330] ;  /* 0x0003300001147983 */ /* 0x000ea40000300800 */
[----:B------:R-:W4:Y:S01]  /*3f2e0*/  LDL.LU R21, [R1+0x334] ;  /* 0x0003340001157983 */ /* 0x000f220000300800 */
[----:B------:R-:W4:Y:S01]  /*3f2f0*/  LDL.LU R22, [R1+0x338] ;  /* 0x0003380001167983 */ /* 0x000f220000300800 */
[----:B------:R-:W4:Y:S02]  /*3f300*/  LDL.LU R23, [R1+0x33c] ;  /* 0x00033c0001177983 */ /* 0x000f240000300800 */
[----:B------:R-:W4:Y:S01]  /*3f310*/  LDL.64 R10, [R1+0x48] ;  /* 0x00004800010a7983 */ /* 0x000f220000100a00 */
[----:B---3--:R-:W-:Y:S01]  /*3f320*/  STL.64 [R1+0x2cc8], R6 ;  /* 0x002cc80601007387 */ /* 0x008fe20000100a00 */
[----:B--2---:R0:W-:Y:S03]  /*3f330*/  STL.64 [R1+0x2cc0], R4 ;  /* 0x002cc00401007387 */ /* 0x0041e60000100a00 */
[----:B0-----:R-:W2:Y:S01]  /*3f340*/  LDL.LU R4, [R1+0x300] ;  /* 0x0003000001047983 */ /* 0x001ea20000300800 */
[----:B------:R-:W-:-:S02]  /*3f350*/  IMAD.MOV.U32 R5, RZ, RZ, R0 ;  /* 0x000000ffff057224 */ /* 0x000fc400078e0000 */
[----:B------:R-:W3:Y:S02]  /*3f360*/  LDL.LU R0, [R1+0x2d24] ;  /* 0x002d240001007983 */ /* 0x000ee40000300800 */
[----:B------:R-:W2:Y:S01]  /*3f370*/  LDL.LU R6, [R1+0x308] ;  /* 0x0003080001067983 */ /* 0x000ea20000300800 */
[----:B------:R-:W2:Y:S01]  /*3f380*/  LDL.LU R7, [R1+0x30c] ;  /* 0x00030c0001077983 */ /* 0x000ea20000300800 */
[----:B------:R-:W-:Y:S03]  /*3f390*/  HMMA.16816.F32.BF16 R12, R16, R24, R12 ;  /* 0x00000018100c723c */ /* 0x000fe6000004180c */
[----:B--2---:R3:W-:Y:S01]  /*3f3a0*/  STL.64 [R1+0x2ce0], R6 ;  /* 0x002ce00601007387 */ /* 0x0047e20000100a00 */
[----:B------:R0:W-:Y:S02]  /*3f3b0*/  STL.64 [R1+0x2cd8], R4 ;  /* 0x002cd80401007387 */ /* 0x0001e40000100a00 */
[----:B---3--:R-:W-:Y:S01]  /*3f3c0*/  IMAD.MOV.U32 R6, RZ, RZ, R0 ;  /* 0x000000ffff067224 */ /* 0x008fe200078e0000 */
[----:B0-----:R-:W2:Y:S01]  /*3f3d0*/  LDL.LU R4, [R1+0x310] ;  /* 0x0003100001047983 */ /* 0x001ea20000300800 */
[----:B------:R-:W2:Y:S02]  /*3f3e0*/  LDL.LU R5, [R1+0x314] ;  /* 0x0003140001057983 */ /* 0x000ea40000300800 */
[----:B------:R-:W3:Y:S02]  /*3f3f0*/  LDL.LU R0, [R1+0x2d20] ;  /* 0x002d200001007983 */ /* 0x000ee40000300800 */
[----:B------:R-:W2:Y:S02]  /*3f400*/  LDL.LU R7, [R1+0x31c] ;  /* 0x00031c0001077983 */ /* 0x000ea40000300800 */
[----:B--2---:R-:W-:Y:S01]  /*3f410*/  STL.64 [R1+0x2cf8], R6 ;  /* 0x002cf80601007387 */ /* 0x004fe20000100a00 */
[----:B------:R0:W-:Y:S03]  /*3f420*/  STL.64 [R1+0x2cf0], R4 ;  /* 0x002cf00401007387 */ /* 0x0001e60000100a00 */
[----:B0-----:R-:W2:Y:S01]  /*3f430*/  LDL.LU R4, [R1+0x320] ;  /* 0x0003200001047983 */ /* 0x001ea20000300800 */
[----:B------:R-:W2:Y:S02]  /*3f440*/  LDL.LU R5, [R1+0x324] ;  /* 0x0003240001057983 */ /* 0x000ea40000300800 */
[----:B------:R-:W2:Y:S02]  /*3f450*/  LDL.LU R6, [R1+0x328] ;  /* 0x0003280001067983 */ /* 0x000ea40000300800 */
[----:B---3--:R-:W-:Y:S01]  /*3f460*/  IMAD.MOV.U32 R7, RZ, RZ, R0 ;  /* 0x000000ffff077224 */ /* 0x008fe200078e0000 */
[----:B------:R-:W-:Y:S01]  /*3f470*/  STL.64 [R1+0x350], R12 ;  /* 0x0003500c01007387 */ /* 0x000fe20000100a00 */
[----:B------:R0:W-:Y:S02]  /*3f480*/  STL [R1+0x35c], R15 ;  /* 0x00035c0f01007387 */ /* 0x0001e40000100800 */
[----:B------:R-:W-:-:S02]  /*3f490*/  IMAD.MOV.U32 R0, RZ, RZ, R14 ;  /* 0x000000ffff007224 */ /* 0x000fc400078e000e */
[----:B0-----:R-:W3:Y:S01]  /*3f4a0*/  LDL.LU.64 R14, [R1+0x2d18] ;  /* 0x002d1800010e7983 */ /* 0x001ee20000300a00 */
[----:B------:R-:W4:Y:S02]  /*3f4b0*/  LDL.LU.64 R12, [R1+0x2d10] ;  /* 0x002d1000010c7983 */ /* 0x000f240000300a00 */
[----:B------:R0:W-:Y:S02]  /*3f4c0*/  STL.64 [R1+0x2c90], R26 ;  /* 0x002c901a01007387 */ /* 0x0001e40000100a00 */
[----:B------:R-:W2:Y:S01]  /*3f4d0*/  LDL.LU R24, [R1+0x2d0] ;  /* 0x0002d00001187983 */ /* 0x000ea20000300800 */
[----:B------:R-:W2:Y:S04]  /*3f4e0*/  LDL.LU R25, [R1+0x2d4] ;  /* 0x0002d40001197983 */ /* 0x000ea80000300800 */
[----:B0-----:R-:W2:Y:S01]  /*3f4f0*/  LDL.LU R26, [R1+0x2d8] ;  /* 0x0002d800011a7983 */ /* 0x001ea20000300800 */
[----:B------:R-:W2:Y:S01]  /*3f500*/  LDL.LU R27, [R1+0x2dc] ;  /* 0x0002dc00011b7983 */ /* 0x000ea20000300800 */
[----:B----4-:R-:W-:Y:S02]  /*3f510*/  HMMA.16816.F32.BF16 R16, R16, R12, R20 ;  /* 0x0000000c1010723c */ /* 0x010fe40000041814 */
[----:B--2---:R-:W-:Y:S01]  /*3f520*/  STL.64 [R1+0x2ca0], R26 ;  /* 0x002ca01a01007387 */ /* 0x004fe20000100a00 */
[----:B------:R0:W-:Y:S03]  /*3f530*/  STL.64 [R1+0x2c98], R24 ;  /* 0x002c981801007387 */ /* 0x0001e60000100a00 */
[----:B0-----:R-:W2:Y:S01]  /*3f540*/  LDL.LU R24, [R1+0x2e0] ;  /* 0x0002e00001187983 */ /* 0x001ea20000300800 */
[----:B------:R-:W2:Y:S02]  /*3f550*/  LDL.LU R25, [R1+0x2e4] ;  /* 0x0002e40001197983 */ /* 0x000ea40000300800 */
[----:B------:R-:W-:Y:S02]  /*3f560*/  STL [R1+0x29e8], R0 ;  /* 0x0029e80001007387 */ /* 0x000fe40000100800 */
[----:B------:R-:W4:Y:S01]  /*3f570*/  LDL.LU.64 R22, [R1+0x2d08] ;  /* 0x002d080001167983 */ /* 0x000f220000300a00 */
[----:B------:R-:W4:Y:S01]  /*3f580*/  LDL.LU.64 R20, [R1+0x2d00] ;  /* 0x002d000001147983 */ /* 0x000f220000300a00 */
[----:B------:R-:W-:-:S02]  /*3f590*/  IMAD.MOV.U32 R26, RZ, RZ, R3 ;  /* 0x000000ffff1a7224 */ /* 0x000fc400078e0003 */
[----:B------:R-:W-:-:S09]  /*3f5a0*/  IMAD.MOV.U32 R27, RZ, RZ, R2 ;  /* 0x000000ffff1b7224 */ /* 0x000fd200078e0002 */
[----:B------:R-:W-:Y:S01]  /*3f5b0*/  IMAD.MOV.U32 R3, RZ, RZ, R18 ;  /* 0x000000ffff037224 */ /* 0x000fe200078e0012 */
[----:B------:R0:W-:Y:S01]  /*3f5c0*/  STL.64 [R1+0x330], R16 ;  /* 0x0003301001007387 */ /* 0x0001e20000100a00 */
[----:B------:R-:W-:Y:S02]  /*3f5d0*/  IMAD.MOV.U32 R2, RZ, RZ, R19 ;  /* 0x000000ffff027224 */ /* 0x000fe400078e0013 */
[----:B------:R-:W2:Y:S02]  /*3f5e0*/  LDL R18, [R1+0x38] ;  /* 0x0000380001127983 */ /* 0x000ea40000100800 */
[----:B------:R-:W2:Y:S02]  /*3f5f0*/  LDL R19, [R1+0x3c] ;  /* 0x00003c0001137983 */ /* 0x000ea40000100800 */
[----:B0-----:R-:W-:Y:S02]  /*3f600*/  IMAD.MOV.U32 R17, RZ, RZ, R10 ;  /* 0x000000ffff117224 */ /* 0x001fe400078e000a */
[----:B------:R-:W-:Y:S01]  /*3f610*/  IMAD.MOV.U32 R16, RZ, RZ, R11 ;  /* 0x000000ffff107224 */ /* 0x000fe200078e000b */
[C---:B----4-:R-:W-:Y:S11]  /*3f620*/  HMMA.16816.F32.BF16 R4, R20.reuse, R10, R4 ;  /* 0x0000000a1404723c */ /* 0x050ff60000041804 */
[----:B------:R-:W-:Y:S11]  /*3f630*/  @!UPT UIADD3 URZ, URZ, URZ, URZ ;  /* 0x0000003f3f3ff290 */ /* 0x000ff6000fffe03f */
[----:B------:R-:W-:Y:S01]  /*3f640*/  @!UPT UIADD3 URZ, URZ, URZ, URZ ;  /* 0x0000003f3f3ff290 */ /* 0x000fe2000fffe03f */
[----:B------:R-:W-:Y:S01]  /*3f650*/  STL.64 [R1+0x320], R4 ;  /* 0x0003200401007387 */ /* 0x000fe20000100a00 */
[----:B------:R0:W-:Y:S03]  /*3f660*/  STL.64 [R1+0x328], R6 ;  /* 0x0003280601007387 */ /* 0x0001e60000100a00 */
[----:B0-----:R-:W4:Y:S01]  /*3f670*/  LDL.LU.64 R6, [R1+0x2cf8] ;  /* 0x002cf80001067983 */ /* 0x001f220000300a00 */
[----:B------:R-:W4:Y:S02]  /*3f680*/  LDL.LU.64 R4, [R1+0x2cf0] ;  /* 0x002cf00001047983 */ /* 0x000f240000300a00 */
[----:B------:R-:W4:Y:S02]  /*3f690*/  LDL.LU.64 R10, [R1+0x2ce8] ;  /* 0x002ce800010a7983 */ /* 0x000f240000300a00 */
[----:B----4-:R-:W-:Y:S01]  /*3f6a0*/  HMMA.16816.F32.BF16 R4, R20, R10, R4 ;  /* 0x0000000a1404723c */ /* 0x010fe20000041804 */
[----:B------:R-:W-:-:S02]  /*3f6b0*/  IMAD.MOV.U32 R13, RZ, RZ, R10 ;  /* 0x000000ffff0d7224 */ /* 0x000fc400078e000a */
[----:B------:R-:W-:Y:S11]  /*3f6c0*/  IMAD.MOV.U32 R12, RZ, RZ, R11 ;  /* 0x000000ffff0c7224 */ /* 0x000ff600078e000b */
[----:B------:R-:W-:Y:S09]  /*3f6d0*/  @!UPT UIADD3 URZ, URZ, URZ, URZ ;  /* 0x0000003f3f3ff290 */ /* 0x000ff2000fffe03f */
[----:B------:R-:W-:Y:S01]  /*3f6e0*/  STL.64 [R1+0x310], R4 ;  /* 0x0003100401007387 */ /* 0x000fe20000100a00 */
[----:B------:R0:W-:Y:S03]  /*3f6f0*/  STL.64 [R1+0x318], R6 ;  /* 0x0003180601007387 */ /* 0x0001e60000100a00 */
[----:B0-----:R-:W4:Y:S01]  /*3f700*/  LDL.LU.64 R6, [R1+0x2ce0] ;  /* 0x002ce00001067983 */ /* 0x001f220000300a00 */
[----:B------:R-:W4:Y:S02]  /*3f710*/  LDL.LU.64 R4, [R1+0x2cd8] ;  /* 0x002cd80001047983 */ /* 0x000f240000300a00 */
[----:B------:R-:W4:Y:S02]  /*3f720*/  LDL.LU.64 R10, [R1+0x2cd0] ;  /* 0x002cd000010a7983 */ /* 0x000f240000300a00 */
[C---:B----4-:R-:W-:Y:S01]  /*3f730*/  HMMA.16816.F32.BF16 R8, R20.reuse, R10, R4 ;  /* 0x0000000a1408723c */ /* 0x050fe20000041804 */
[----:B------:R-:W4:Y:S01]  /*3f740*/  LDL.LU.64 R6, [R1+0x2cc8] ;  /* 0x002cc80001067983 */ /* 0x000f220000300a00 */
[----:B------:R-:W4:Y:S11]  /*3f750*/  LDL.LU.64 R4, [R1+0x2cc0] ;  /* 0x002cc00001047983 */ /* 0x000f360000300a00 */
[----:B------:R-:W-:Y:S10]  /*3f760*/  @!UPT UIADD3 URZ, URZ, URZ, URZ ;  /* 0x0000003f3f3ff290 */ /* 0x000ff4000fffe03f */
[----:B------:R-:W-:Y:S01]  /*3f770*/  STL.64 [R1+0x300], R8 ;  /* 0x0003000801007387 */ /* 0x000fe20000100a00 */
[----:B------:R0:W-:Y:S03]  /*3f780*/  STL.64 [R1+0x308], R10 ;  /* 0x0003080a01007387 */ /* 0x0001e60000100a00 */
[----:B0-----:R-:W4:Y:S02]  /*3f790*/  LDL.LU.64 R10, [R1+0x2cb8] ;  /* 0x002cb800010a7983 */ /* 0x001f240000300a00 */
[C---:B----4-:R-:W-:Y:S01]  /*3f7a0*/  HMMA.16816.F32.BF16 R4, R20.reuse, R10, R4 ;  /* 0x0000000a1404723c */ /* 0x050fe20000041804 */
[----:B------:R-:W-:Y:S11]  /*3f7b0*/  IMAD.MOV.U32 R0, RZ, RZ, R11 ;  /* 0x000000ffff007224 */ /* 0x000ff600078e000b */
[----:B------:R-:W-:Y:S11]  /*3f7c0*/  @!UPT UIADD3 URZ, URZ, URZ, URZ ;  /* 0x0000003f3f3ff290 */ /* 0x000ff6000fffe03f */
[----:B------:R-:W-:Y:S01]  /*3f7d0*/  STL.64 [R1+0x2f0], R4 ;  /* 0x0002f00401007387 */ /* 0x000fe20000100a00 */
[----:B------:R0:W-:Y:S03]  /*3f7e0*/  STL.64 [R1+0x2f8], R6 ;  /* 0x0002f80601007387 */ /* 0x0001e60000100a00 */
[----:B0-----:R-:W4:Y:S01]  /*3f7f0*/  LDL.LU.64 R6, [R1+0x2cb0] ;  /* 0x002cb00001067983 */ /* 0x001f220000300a00 */
[----:B------:R-:W3:Y:S01]  /*3f800*/  LDL R11, [R1+0x13a4] ;  /* 0x0013a400010b7983 */ /* 0x000ee20000100800 */
[----:B--2---:R-:W-:Y:S01]  /*3f810*/  HMMA.16816.F32.BF16 R24, R20, R18, R24 ;  /* 0x000000121418723c */ /* 0x004fe20000041818 */
[----:B------:R-:W-:-:S04]  /*3f820*/  IMAD.MOV.U32 R4, RZ, RZ, R10 ;  /* 0x000000ffff047224 */ /* 0x000fc800078e000a */
[----:B------:R-:W-:Y:S11]  /*3f830*/  IMAD.MOV.U32 R10, RZ, RZ, R4 ;  /* 0x000000ffff0a7224 */ /* 0x000ff600078e0004 */
[----:B------:R-:W-:Y:S08]  /*3f840*/  @!UPT UIADD3 URZ, URZ, URZ, URZ ;  /* 0x0000003f3f3ff290 */ /* 0x000ff0000fffe03f */
[----:B------:R-:W-:Y:S02]  /*3f850*/  IMAD.MOV.U32 R5, RZ, RZ, R26 ;  /* 0x000000ffff057224 */ /* 0x000fe400078e001a */
[----:B------:R-:W-:Y:S01]  /*3f860*/  IMAD.MOV.U32 R4, RZ, RZ, R27 ;  /* 0x000000ffff047224 */ /* 0x000fe200078e001b */
[----:B---3--:R0:W-:Y:S01]  /*3f870*/  STL [R1+0x2bbc], R11 ;  /* 0x002bbc0b01007387 */ /* 0x0081e20000100800 */
[----:B----4-:R-:W-:Y:S02]  /*3f880*/  IMAD.MOV.U32 R8, RZ, RZ, R6 ;  /* 0x000000ffff087224 */ /* 0x010fe400078e0006 */
[----:B------:R-:W-:Y:S02]  /*3f890*/  IMAD.MOV.U32 R9, RZ, RZ, R7 ;  /* 0x000000ffff097224 */ /* 0x000fe400078e0007 */
[----:B0-----:R-:W-:-:S05]  /*3f8a0*/  IMAD.MOV.U32 R11, RZ, RZ, R0 ;  /* 0x000000ffff0b7224 */ /* 0x001fca00078e0000 */
[----:B------:R0:W-:Y:S01]  /*3f8b0*/  STL.64 [R1+0x2c58], R10 ;  /* 0x002c580a01007387 */ /* 0x0001e20000100a00 */
[----:B------:R-:W2:Y:S02]  /*3f8c0*/  LDL.LU R6, [R1+0x2cac] ;  /* 0x002cac0001067983 */ /* 0x000ea40000300800 */
[----:B------:R-:W2:Y:S02]  /*3f8d0*/  LDL.LU R7, [R1+0x2ca8] ;  /* 0x002ca80001077983 */ /* 0x000ea40000300800 */
[----:B------:R-:W2:Y:S02]  /*3f8e0*/  LDL.LU.64 R26, [R1+0x2ca0] ;  /* 0x002ca000011a7983 */ /* 0x000ea40000300a00 */
[----:B0-----:R-:W-:Y:S02]  /*3f8f0*/  IMAD.MOV.U32 R10, RZ, RZ, R29 ;  /* 0x000000ffff0a7224 */ /* 0x001fe400078e001d */
[----:B------:R-:W-:Y:S02]  /*3f900*/  IMAD.MOV.U32 R11, RZ, RZ, R28 ;  /* 0x000000ffff0b7224 */ /* 0x000fe400078e001c */
[----:B------:R-:W-:-:S02]  /*3f910*/  IMAD.MOV.U32 R29, RZ, RZ, R24 ;  /* 0x000000ffff1d7224 */ /* 0x000fc400078e0018 */
[----:B------:R-:W-:Y:S02]  /*3f920*/  IMAD.MOV.U32 R28, RZ, RZ, R25 ;  /* 0x000000ffff1c7224 */ /* 0x000fe400078e0019 */
[----:B------:R-:W2:Y:S01]  /*3f930*/  LDL.LU.64 R24, [R1+0x2c98] ;  /* 0x002c980001187983 */ /* 0x000ea20000300a00 */
[----:B------:R-:W-:Y:S02]  /*3f940*/  STL.64 [R1+0x2c50], R18 ;  /* 0x002c501201007387 */ /* 0x000fe40000100a00 */
[----:B------:R-:W-:Y:S02]  /*3f950*/  STL [R1+0x293c], R28 ;  /* 0x00293c1c01007387 */ /* 0x000fe40000100800 */
[----:B------:R-:W-:Y:S01]  /*3f960*/  STL [R1+0x2938], R29 ;  /* 0x0029381d01007387 */ /* 0x000fe20000100800 */
[C---:B--2---:R-:W-:Y:S11]  /*3f970*/  HMMA.16816.F32.BF16 R24, R20.reuse, R6, R24 ;  /* 0x000000061418723c */ /* 0x044ff60000041818 */
[----:B------:R-:W-:Y:S11]  /*3f980*/  @!UPT UIADD3 URZ, URZ, URZ, URZ ;  /* 0x0000003f3f3ff290 */ /* 0x000ff6000fffe03f */
[----:B------:R-:W-:Y:S01]  /*3f990*/  @!UPT UIADD3 URZ, URZ, URZ, URZ ;  /* 0x0000003f3f3ff290 */ /* 0x000fe2000fffe03f */
[----:B------:R-:W-:Y:S01]  /*3f9a0*/  STL.64 [R1+0x2d0], R24 ;  /* 0x0002d01801007387 */ /* 0x000fe20000100a00 */
[----:B------:R0:W-:Y:S03]  /*3f9b0*/  STL.64 [R1+0x2d8], R26 ;  /* 0x0002d81a01007387 */ /* 0x0001e60000100a00 */
[----:B0-----:R-:W2:Y:S01]  /*3f9c0*/  LDL.LU.64 R26, [R1+0x2c90] ;  /* 0x002c9000011a7983 */ /* 0x001ea20000300a00 */
[----:B------:R-:W-:Y:S02]  /*3f9d0*/  STL.64 [R1+0x2c48], R6 ;  /* 0x002c480601007387 */ /* 0x000fe40000100a00 */
[----:B------:R0:W-:Y:S02]  /*3f9e0*/  STL.64 [R1+0x2c40], R4 ;  /* 0x002c400401007387 */ /* 0x0001e40000100a00 */
[----:B0-----:R-:W2:Y:S01]  /*3f9f0*/  LDL.LU R4, [R1+0x2c0] ;  /* 0x0002c00001047983 */ /* 0x001ea20000300800 */
[----:B------:R-:W2:Y:S02]  /*3fa00*/  LDL.LU R5, [R1+0x2c4] ;  /* 0x0002c40001057983 */ /* 0x000ea40000300800 */
[----:B------:R-:W2:Y:S02]  /*3fa10*/  LDL.LU R6, [R1+0x2c8] ;  /* 0x0002c80001067983 */ /* 0x000ea40000300800 */
[----:B------:R-:W2:Y:S02]  /*3fa20*/  LDL.LU R7, [R1+0x2cc] ;  /* 0x0002cc0001077983 */ /* 0x000ea40000300800 */
[C---:B--2---:R-:W-:Y:S08]  /*3fa30*/  HMMA.16816.F32.BF16 R4, R20.reuse, R26, R4 ;  /* 0x0000001a1404723c */ /* 0x044ff00000041804 */
[----:B------:R-:W-:Y:S01]  /*3fa40*/  HMMA.16816.F32.BF16 R20, R20, R14, R8 ;  /* 0x0000000e1414723c */ /* 0x000fe20000041808 */
[----:B------:R-:W-:Y:S11]  /*3fa50*/  IMAD.MOV.U32 R0, RZ, RZ, R27 ;  /* 0x000000ffff007224 */ /* 0x000ff600078e001b */
[----:B------:R-:W-:Y:S03]  /*3fa60*/  @!UPT UIADD3 URZ, URZ, URZ, URZ ;  /* 0x0000003f3f3ff290 */ /* 0x000fe6000fffe03f */
[----:B------:R0:W-:Y:S01]  /*3fa70*/  STL.64 [R1+0x2c0], R4 ;  /* 0x0002c00401007387 */ /* 0x0001e20000100a00 */
[----:B------:R-:W-:Y:S02]  /*3fa80*/  STL.64 [R1+0x2c8], R6 ;  /* 0x0002c80601007387 */ /* 0x000fe40000100a00 */
[----:B0-----:R-:W-:Y:S02]  /*3fa90*/  IMAD.MOV.U32 R4, RZ, RZ, R26 ;  /* 0x000000ffff047224 */ /* 0x001fe400078e001a */
[----:B------:R-:W2:Y:S01]  /*3faa0*/  LDL.LU.64 R26, [R1+0x2c88] ;  /* 0x002c8800011a7983 */ /* 0x000ea20000300a00 */
[----:B------:R-:W2:Y:S02]  /*3fab0*/  LDL.LU.64 R24, [R1+0x2c80] ;  /* 0x002c800001187983 */ /* 0x000ea40000300a00 */
[----:B------:R-:W3:Y:S02]  /*3fac0*/  LDL.LU R8, [R1+0x160] ;  /* 0x0001600001087983 */ /* 0x000ee40000300800 */
[----:B------:R-:W-:Y:S01]  /*3fad0*/  STL.64 [R1+0x210], R20 ;  /* 0x0002101401007387 */ /* 0x000fe20000100a00 */
[----:B------:R0:W-:Y:S01]  /*3fae0*/  STL.64 [R1+0x218], R22 ;  /* 0x0002181601007387 */ /* 0x0001e20000100a00 */
[----:B------:R-:W3:Y:S02]  /*3faf0*/  LDL.LU R9, [R1+0x164] ;  /* 0x0001640001097983 */ /* 0x000ee40000300800 */
[----:B------:R-:W4:Y:S02]  /*3fb00*/  LDL.LU R10, [R1+0x168] ;  /* 0x00016800010a7983 */ /* 0x000f240000300800 */
[----:B------:R-:W4:Y:S02]  /*3fb10*/  LDL.LU R11, [R1+0x16c] ;  /* 0x00016c00010b7983 */ /* 0x000f240000300800 */
[----:B----4-:R-:W-:Y:S01]  /*3fb20*/  STL.64 [R1+0x2c68], R10 ;  /* 0x002c680a01007387 */ /* 0x010fe20000100a00 */
[----:B---3--:R-:W-:Y:S02]  /*3fb30*/  STL.64 [R1+0x2c60], R8 ;  /* 0x002c600801007387 */ /* 0x008fe40000100a00 */
[----:B------:R-:W-:Y:S02]  /*3fb40*/  STL.64 [R1+0x2c20], R14 ;  /* 0x002c200e01007387 */ /* 0x000fe40000100a00 */
[----:B0-----:R-:W3:Y:S02]  /*3fb50*/  LDL R23, [R1+0x13a0] ;  /* 0x0013a00001177983 */ /* 0x001ee40000100800 */
[----:B------:R-:W-:-:S02]  /*3fb60*/  IMAD.MOV.U32 R7, RZ, RZ, R16 ;  /* 0x000000ffff077224 */ /* 0x000fc400078e0010 */
[----:B------:R-:W-:Y:S01]  /*3fb70*/  IMAD.MOV.U32 R6, RZ, RZ, R17 ;  /* 0x000000ffff067224 */ /* 0x000fe200078e0011 */
[----:B---3--:R0:W-:Y:S01]  /*3fb80*/  STL [R1+0x2bb8], R23 ;  /* 0x002bb81701007387 */ /* 0x0081e20000100800 */
[----:B------:R-:W3:Y:S02]  /*3fb90*/  LDL.LU R20, [R1+0x200] ;  /* 0x0002000001147983 */ /* 0x000ee40000300800 */
[----:B------:R-:W3:Y:S02]  /*3fba0*/  LDL.LU R21, [R1+0x204] ;  /* 0x0002040001157983 */ /* 0x000ee40000300800 */
[----:B------:R-:W4:Y:S01]  /*3fbb0*/  LDL.LU R22, [R1+0x208] ;  /* 0x0002080001167983 */ /* 0x000f220000300800 */
[----:B0-----:R-:W4:Y:S01]  /*3fbc0*/  LDL.LU R23, [R1+0x20c] ;  /* 0x00020c0001177983 */ /* 0x001f220000300800 */
[----:B------:R-:W2:Y:S02]  /*3fbd0*/  LDL.LU R16, [R1+0x150] ;  /* 0x0001500001107983 */ /* 0x000ea40000300800 */
[----:B------:R-:W2:Y:S02]  /*3fbe0*/  LDL.LU R17, [R1+0x154] ;  /* 0x0001540001117983 */ /* 0x000ea40000300800 */
[----:B------:R-:W2:Y:S01]  /*3fbf0*/  LDL.LU R18, [R1+0x158] ;  /* 0x0001580001127983 */ /* 0x000ea20000300800 */
[----:B------:R-:W2:Y:S01]  /*3fc00*/  LDL.LU R19, [R1+0x15c] ;  /* 0x00015c0001137983 */ /* 0x000ea20000300800 */
[----:B------:R-:W-:-:S02]  /*3fc10*/  IMAD.MOV.U32 R14, RZ, RZ, R4 ;  /* 0x000000ffff0e7224 */ /* 0x000fc400078e0004 */
[----:B------:R-:W-:Y:S02]  /*3fc20*/  IMAD.MOV.U32 R15, RZ, RZ, R0 ;  /* 0x000000ffff0f7224 */ /* 0x000fe400078e0000 */
[----:B------:R-:W-:Y:S02]  /*3fc30*/  IMAD.MOV.U32 R11, RZ, RZ, R12 ;  /* 0x000000ffff0b7224 */ /* 0x000fe400078e000c */
[----:B------:R-:W-:Y:S01]  /*3fc40*/  IMAD.MOV.U32 R10, RZ, RZ, R13 ;  /* 0x000000ffff0a7224 */ /* 0x000fe200078e000d */
[----:B--2---:R-:W-:Y:S01]  /*3fc50*/  STL.64 [R1+0x2c78], R18 ;  /* 0x002c781201007387 */ /* 0x004fe20000100a00 */
[----:B------:R0:W-:Y:S03]  /*3fc60*/  STL.64 [R1+0x2c70], R16 ;  /* 0x002c701001007387 */ /* 0x0001e60000100a00 */
[----:B0-----:R-:W2:Y:S01]  /*3fc70*/  LDL.LU R16, [R1+0x170] ;  /* 0x0001700001107983 */ /* 0x001ea20000300800 */
[----:B------:R-:W2:Y:S02]  /*3fc80*/  LDL.LU R17, [R1+0x174] ;  /* 0x0001740001117983 */ /* 0x000ea40000300800 */
[----:B------:R-:W2:Y:S02]  /*3fc90*/  LDL.LU R18, [R1+0x178] ;  /* 0x0001780001127983 */ /* 0x000ea40000300800 */
[----:B------:R-:W2:Y:S01]  /*3fca0*/  LDL.LU R19, [R1+0x17c] ;  /* 0x00017c0001137983 */ /* 0x000ea20000300800 */
[----:B------:R0:W-:Y:S01]  /*3fcb0*/  STL.64 [R1+0x2c38], R14 ;  /* 0x002c380e01007387 */ /* 0x0001e20000100a00 */
[----:B------:R-:W2:Y:S02]  /*3fcc0*/  LDL.LU R12, [R1+0x180] ;  /* 0x00018000010c7983 */ /* 0x000ea40000300800 */
[----:B------:R-:W2:Y:S01]  /*3fcd0*/  LDL.LU R13, [R1+0x184] ;  /* 0x00018400010d7983 */ /* 0x000ea20000300800 */
[----:B0-----:R-:W2:Y:S01]  /*3fce0*/  LDL.LU R14, [R1+0x188] ;  /* 0x00018800010e7983 */ /* 0x001ea20000300800 */
[----:B------:R-:W2:Y:S02]  /*3fcf0*/  LDL.LU R15, [R1+0x18c] ;  /* 0x00018c00010f7983 */ /* 0x000ea40000300800 */
[----:B----4-:R-:W-:Y:S02]  /*3fd00*/  STL.64 [R1+0x2bc8], R22 ;  /* 0x002bc81601007387 */ /* 0x010fe40000100a00 */
[----:B---3--:R0:W-:Y:S02]  /*3fd10*/  STL.64 [R1+0x2bc0], R20 ;  /* 0x002bc01401007387 */ /* 0x0081e40000100a00 */
[----:B0-----:R-:W3:Y:S01]  /*3fd20*/  LDL.LU R20, [R1+0xd0] ;  /* 0x0000d00001147983 */ /* 0x001ee20000300800 */
[----:B------:R-:W3:Y:S02]  /*3fd30*/  LDL.LU R21, [R1+0xd4] ;  /* 0x0000d40001157983 */ /* 0x000ee40000300800 */
[----:B------:R-:W4:Y:S02]  /*3fd40*/  LDL.LU R22, [R1+0xd8] ;  /* 0x0000d80001167983 */ /* 0x000f240000300800 */
[----:B------:R-:W4:Y:S01]  /*3fd50*/  LDL.LU R23, [R1+0xdc] ;  /* 0x0000dc0001177983 */ /* 0x000f220000300800 */
[C---:B--2---:R-:W-:Y:S08]  /*3fd60*/  HMMA.16816.F32.BF16 R8, R24.reuse, R10, R16 ;  /* 0x0000000a1808723c */ /* 0x044ff00000041810 */
[C---:B------:R-:W-:Y:S01]  /*3fd70*/  HMMA.16816.F32.BF16 R12, R24.reuse, R6, R12 ;  /* 0x00000006180c723c */ /* 0x040fe2000004180c */
[----:B----4-:R0:W-:Y:S01]  /*3fd80*/  STL.64 [R1+0x2bd8], R22 ;  /* 0x002bd81601007387 */ /* 0x0101e20000100a00 */
[----:B---3--:R-:W-:Y:S03]  /*3fd90*/  STL.64 [R1+0x2bd0], R20 ;  /* 0x002bd01401007387 */ /* 0x008fe60000100a00 */
[----:B0-----:R-:W2:Y:S01]  /*3fda0*/  LDL.64 R22, [R1+0x18] ;  /* 0x0000180001167983 */ /* 0x001ea20000100a00 */
[----:B------:R-:W3:Y:S11]  /*3fdb0*/  LDL.LU R4, [R1+0x140] ;  /* 0x0001400001047983 */ /* 0x000ef60000300800 */
[----:B------:R-:W-:Y:S06]  /*3fdc0*/  @!UPT UIADD3 URZ, URZ, URZ, URZ ;  /* 0x0000003f3f3ff290 */ /* 0x000fec000fffe03f */
[----:B------:R0:W-:Y:S02]  /*3fdd0*/  STL.64 [R1+0x180], R12 ;  /* 0x0001800c01007387 */ /* 0x0001e40000100a00 */
[----:B------:R1:W-:Y:S01]  /*3fde0*/  STL.64 [R1+0x188], R14 ;  /* 0x0001880e01007387 */ /* 0x0003e20000100a00 */
[----:B------:R-:W3:Y:S01]  /*3fdf0*/  LDL.LU R5, [R1+0x144] ;  /* 0x0001440001057983 */ /* 0x000ee20000300800 */
[----:B------:R-:W3:Y:S02]  /*3fe00*/  LDL.LU R6, [R1+0x148] ;  /* 0x0001480001067983 */ /* 0x000ee40000300800 */
[----:B------:R-:W3:Y:S01]  /*3fe10*/  LDL.LU R7, [R1+0x14c] ;  /* 0x00014c0001077983 */ /* 0x000ee20000300800 */
[----:B0-----:R-:W4:Y:S01]  /*3fe20*/  LDL.LU R12, [R1+0x130] ;  /* 0x00013000010c7983 */ /* 0x001f220000300800 */
[----:B------:R-:W4:Y:S02]  /*3fe30*/  LDL.LU R13, [R1+0x134] ;  /* 0x00013400010d7983 */ /* 0x000f240000300800 */
[----:B-1----:R-:W4:Y:S02]  /*3fe40*/  LDL.LU R14, [R1+0x138] ;  /* 0x00013800010e7983 */ /* 0x002f240000300800 */
[----:B------:R-:W4:Y:S01]  /*3fe50*/  LDL.LU R15, [R1+0x13c] ;  /* 0x00013c00010f7983 */ /* 0x000f220000300800 */
[----:B------:R-:W2:Y:S01]  /*3fe60*/  LDL.LU.64 R18, [R1+0x2c78] ;  /* 0x002c780001127983 */ /* 0x000ea20000300a00 */
[----:B------:R-:W2:Y:S02]  /*3fe70*/  LDL.LU.64 R16, [R1+0x2c70] ;  /* 0x002c700001107983 */ /* 0x000ea40000300a00 */
[----:B------:R-:W-:Y:S02]  /*3fe80*/  STL.64 [R1+0x170], R8 ;  /* 0x0001700801007387 */ /* 0x000fe40000100a00 */
[----:B------:R0:W-:Y:S02]  /*3fe90*/  STL.64 [R1+0x178], R10 ;  /* 0x0001780a01007387 */ /* 0x0001e40000100a00 */
        /* <DEDUP_REMOVED lines=8> */
[----:B------:R0:W-:Y:S03]  /*3ff20*/  STL.64 [R1+0x2be8], R22 ;  /* 0x002be81601007387 */ /* 0x0001e60000100a00 */
[----:B0-----:R-:W2:Y:S04]  /*3ff30*/  LDL.64 R22, [R1+0x28] ;  /* 0x0000280001167983 */ /* 0x001ea80000100a00 */
[----:B--2---:R0:W-:Y:S04]  /*3ff40*/  STL.64 [R1+0x2bf0], R22 ;  /* 0x002bf01601007387 */ /* 0x0041e80000100a00 */
[----:B0-----:R-:W2:Y:S01]  /*3ff50*/  LDL.64 R22, [R1+0x48] ;  /* 0x0000480001167983 */ /* 0x001ea20000100a00 */
[C---:B------:R-:W-:Y:S03]  /*3ff60*/  HMMA.16816.F32.BF16 R16, R24.reuse, R10, R16 ;  /* 0x0000000a1810723c */ /* 0x040fe60000041810 */
[----:B--2---:R0:W-:Y:S01]  /*3ff70*/  STL.64 [R1+0x2c18], R22 ;  /* 0x002c181601007387 */ /* 0x0041e20000100a00 */
        /* <DEDUP_REMOVED lines=9> */
[----:B------:R-:W2:Y:S03]  /*40010*/  LDL.LU R23, [R1+0x12c] ;  /* 0x00012c0001177983 */ /* 0x000ea60000300800 */
[----:B------:R-:W-:Y:S01]  /*40020*/  STL.64 [R1+0x150], R16 ;  /* 0x0001501001007387 */ /* 0x000fe20000100a00 */
[----:B------:R0:W-:Y:S03]  /*40030*/  STL.64 [R1+0x158], R18 ;  /* 0x0001581201007387 */ /* 0x0001e60000100a00 */
[----:B0-----:R-:W3:Y:S01]  /*40040*/  LDL.LU.64 R18, [R1+0x2c50] ;  /* 0x002c500001127983 */ /* 0x001ee20000300a00 */
[----:B------:R0:W-:Y:S02]  /*40050*/  STL.64 [R1+0x2be0], R10 ;  /* 0x002be00a01007387 */ /* 0x0001e40000100a00 */
[----:B------:R-:W2:Y:S02]  /*40060*/  LDL.LU R8, [R1+0xe0] ;  /* 0x0000e00001087983 */ /* 0x000ea40000300800 */
[----:B------:R-:W2:Y:S01]  /*40070*/  LDL.LU R9, [R1+0xe4] ;  /* 0x0000e40001097983 */ /* 0x000ea20000300800 */
[----:B0-----:R-:W2:Y:S01]  /*40080*/  LDL.LU R10, [R1+0xe8] ;  /* 0x0000e800010a7983 */ /* 0x001ea20000300800 */
[----:B------:R-:W2:Y:S01]  /*40090*/  LDL.LU R11, [R1+0xec] ;  /* 0x0000ec00010b7983 */ /* 0x000ea20000300800 */
[C---:B---3--:R-:W-:Y:S02]  /*400a0*/  HMMA.16816.F32.BF16 R4, R24.reuse, R18, R4 ;  /* 0x000000121804723c */ /* 0x048fe40000041804 */
        /* <DEDUP_REMOVED lines=9> */
[----:B0-----:R-:W4:Y:S01]  /*40140*/  LDL.LU.64 R6, [R1+0x2c48] ;  /* 0x002c480001067983 */ /* 0x001f220000300a00 */
[----:B------:R-:W3:Y:S01]  /*40150*/  LDL.LU.64 R4, [R1+0x2c40] ;  /* 0x002c400001047983 */ /* 0x000ee20000300a00 */
[C---:B----4-:R-:W-:Y:S11]  /*40160*/  HMMA.16816.F32.BF16 R12, R24.reuse, R6, R12 ;  /* 0x00000006180c723c */ /* 0x050ff6000004180c */
[----:B------:R-:W-:Y:S11]  /*40170*/  @!UPT UIADD3 URZ, URZ, URZ, URZ ;  /* 0x0000003f3f3ff290 */ /* 0x000ff6000fffe03f */
[----:B------:R-:W-:Y:S01]  /*40180*/  @!UPT UIADD3 URZ, URZ, URZ, URZ ;  /* 0x0000003f3f3ff290 */ /* 0x000fe2000fffe03f */
[----:B------:R-:W-:Y:S01]  /*40190*/  STL.64 [R1+0x130], R12 ;  /* 0x0001300c01007387 */ /* 0x000fe20000100a00 */
[----:B------:R0:W-:Y:S03]  /*401a0*/  STL.64 [R1+0x138], R14 ;  /* 0x0001380e01007387 */ /* 0x0001e60000100a00 */
[----:B0-----:R-:W4:Y:S02]  /*401b0*/  LDL.LU.64 R14, [R1+0x2c38] ;  /* 0x002c3800010e7983 */ /* 0x001f240000300a00 */
[C---:B----4-:R-:W-:Y:S02]  /*401c0*/  HMMA.16816.F32.BF16 R12, R24.reuse, R14, R20 ;  /* 0x0000000e180c723c */ /* 0x050fe40000041814 */
[----:B------:R-:W4:Y:S01]  /*401d0*/  LDL.LU.64 R22, [R1+0x2c30] ;  /* 0x002c300001167983 */ /* 0x000f220000300a00 */
[----:B------:R-:W4:Y:S11]  /*401e0*/  LDL.LU.64 R20, [R1+0x2c28] ;  /* 0x002c280001147983 */ /* 0x000f360000300a00 */
[----:B------:R-:W-:Y:S09]  /*401f0*/  @!UPT UIADD3 URZ, URZ, URZ, URZ ;  /* 0x0000003f3f3ff290 */ /* 0x000ff2000fffe03f */
[----:B------:R-:W-:Y:S01]  /*40200*/  STL.64 [R1+0x120], R12 ;  /* 0x0001200c01007387 */ /* 0x000fe20000100a00 */
[----:B------:R0:W-:Y:S03]  /*40210*/  STL.64 [R1+0x128], R14 ;  /* 0x0001280e01007387 */ /* 0x0001e60000100a00 */
[----:B0-----:R-:W4:Y:S02]  /*40220*/  LDL.LU.64 R14, [R1+0x2c20] ;  /* 0x002c2000010e7983 */ /* 0x001f240000300a00 */
[----:B----4-:R-:W-:Y:S02]  /*40230*/  HMMA.16816.F32.BF16 R24, R24, R14, R20 ;  /* 0x0000000e1818723c */ /* 0x010fe40000041814 */
[----:B------:R-:W2:Y:S01]  /*40240*/  LDL.LU.64 R22, [R1+0x2c18] ;  /* 0x002c180001167983 */ /* 0x000ea20000300a00 */
[----:B------:R-:W2:Y:S02]  /*40250*/  LDL.LU.64 R14, [R1+0x2c10] ;  /* 0x002c1000010e7983 */ /* 0x000ea40000300a00 */
[----:B------:R-:W2:Y:S11]  /*40260*/  LDL.LU.64 R12, [R1+0x2c08] ;  /* 0x002c0800010c7983 */ /* 0x000eb60000300a00 */
[----:B------:R-:W-:Y:S07]  /*40270*/  @!UPT UIADD3 URZ, URZ, URZ, URZ ;  /* 0x0000003f3f3ff290 */ /* 0x000fee000fffe03f */
[----:B------:R0:W-:Y:S01]  /*40280*/  STL.64 [R1+0xb0], R24 ;  /* 0x0000b01801007387 */ /* 0x0001e20000100a00 */
[----:B------:R1:W-:Y:S03]  /*40290*/  STL.64 [R1+0xb8], R26 ;  /* 0x0000b81a01007387 */ /* 0x0003e60000100a00 */
[----:B0-----:R-:W4:Y:S01]  /*402a0*/  LDL.LU R24, [R1+0xf0] ;  /* 0x0000f00001187983 */ /* 0x001f220000300800 */
[----:B------:R-:W4:Y:S02]  /*402b0*/  LDL.LU R25, [R1+0xf4] ;  /* 0x0000f40001197983 */ /* 0x000f240000300800 */
[----:B-1----:R-:W4:Y:S02]  /*402c0*/  LDL.LU R26, [R1+0xf8] ;  /* 0x0000f800011a7983 */ /* 0x002f240000300800 */
[----:B------:R-:W4:Y:S01]  /*402d0*/  LDL.LU R27, [R1+0xfc] ;  /* 0x0000fc00011b7983 */ /* 0x000f220000300800 */
        /* <DEDUP_REMOVED lines=9> */
[C---:B----4-:R-:W-:Y:S01]  /*40370*/  HMMA.16816.F32.BF16 R24, R12.reuse, R22, R24 ;  /* 0x000000160c18723c */ /* 0x050fe20000041818 */
[----:B------:R-:W-:Y:S11]  /*40380*/  IMAD.MOV.U32 R0, RZ, RZ, R23 ;  /* 0x000000ffff007224 */ /* 0x000ff600078e0017 */
[----:B------:R-:W-:Y:S11]  /*40390*/  @!UPT UIADD3 URZ, URZ, URZ, URZ ;  /* 0x0000003f3f3ff290 */ /* 0x000ff6000fffe03f */
[----:B------:R0:W-:Y:S01]  /*403a0*/  STL.64 [R1+0xf0], R24 ;  /* 0x0000f01801007387 */ /* 0x0001e20000100a00 */
[----:B------:R1:W-:Y:S02]  /*403b0*/  STL.64 [R1+0xf8], R26 ;  /* 0x0000f81a01007387 */ /* 0x0003e40000100a00 */
[----:B0-----:R-:W-:Y:S02]  /*403c0*/  IMAD.MOV.U32 R24, RZ, RZ, R22 ;  /* 0x000000ffff187224 */ /* 0x001fe400078e0016 */
[----:B------:R-:W2:Y:S02]  /*403d0*/  LDL.LU.64 R22, [R1+0x2be8] ;  /* 0x002be80001167983 */ /* 0x000ea40000300a00 */
[C---:B--2---:R-:W-:Y:S01]  /*403e0*/  HMMA.16816.F32.BF16 R8, R12.reuse, R22, R8 ;  /* 0x000000160c08723c */ /* 0x044fe20000041808 */
[----:B-1----:R-:W-:Y:S02]  /*403f0*/  IMAD.MOV.U32 R26, RZ, RZ, R22 ;  /* 0x000000ffff1a7224 */ /* 0x002fe400078e0016 */
[----:B------:R-:W-:Y:S11]  /*40400*/  IMAD.MOV.U32 R25, RZ, RZ, R23 ;  /* 0x000000ffff197224 */ /* 0x000ff600078e0017 */
[----:B------:R-:W-:Y:S09]  /*40410*/  @!UPT UIADD3 URZ, URZ, URZ, URZ ;  /* 0x0000003f3f3ff290 */ /* 0x000ff2000fffe03f */
[----:B------:R-:W-:Y:S01]  /*40420*/  STL.64 [R1+0xe0], R8 ;  /* 0x0000e00801007387 */ /* 0x000fe20000100a00 */
[----:B------:R0:W-:Y:S03]  /*40430*/  STL.64 [R1+0xe8], R10 ;  /* 0x0000e80a01007387 */ /* 0x0001e60000100a00 */
[----:B0-----:R-:W2:Y:S01]  /*40440*/  LDL.LU.64 R10, [R1+0x2be0] ;  /* 0x002be000010a7983 */ /* 0x001ea20000300a00 */
[----:B------:R-:W2:Y:S02]  /*40450*/  LDL.LU.64 R22, [R1+0x2bd8] ;  /* 0x002bd80001167983 */ /* 0x000ea40000300a00 */
[----:B------:R-:W2:Y:S02]  /*40460*/  LDL.LU.64 R20, [R1+0x2bd0] ;  /* 0x002bd00001147983 */ /* 0x000ea40000300a00 */
[C---:B--2---:R-:W-:Y:S01]  /*40470*/  HMMA.16816.F32.BF16 R8, R12.reuse, R10, R20 ;  /* 0x0000000a0c08723c */ /* 0x044fe20000041814 */
[----:B------:R-:W2:Y:S01]  /*40480*/  LDL.LU.64 R22, [R1+0x2bc8] ;  /* 0x002bc80001167983 */ /* 0x000ea20000300a00 */
[----:B------:R-:W2:Y:S11]  /*40490*/  LDL.LU.64 R20, [R1+0x2bc0] ;  /* 0x002bc00001147983 */ /* 0x000eb60000300a00 */
[----:B------:R-:W-:Y:S10]  /*404a0*/  @!UPT UIADD3 URZ, URZ, URZ, URZ ;  /* 0x0000003f3f3ff290 */ /* 0x000ff4000fffe03f */
[----:B------:R-:W-:Y:S01]  /*404b0*/  STL.64 [R1+0xd0], R8 ;  /* 0x0000d00801007387 */ /* 0x000fe20000100a00 */
[----:B------:R0:W-:Y:S03]  /*404c0*/  STL.64 [R1+0xd8], R10 ;  /* 0x0000d80a01007387 */ /* 0x0001e60000100a00 */
[----:B0-----:R-:W4:Y:S04]  /*404d0*/  LDL.LU R11, [R1+0x2bbc] ;  /* 0x002bbc00010b7983 */ /* 0x001f280000300800 */
[----:B----4-:R-:W0:Y:S01]  /*404e0*/  LDSM.16.MT88.4 R8, [R11+0x13080] ;  /* 0x013080000b08783b */ /* 0x010e220000004200 */
[C---:B--2---:R-:W-:Y:S03]  /*404f0*/  HMMA.16816.F32.BF16 R16, R12.reuse, R18, R20 ;  /* 0x000000120c10723c */ /* 0x044fe60000041814 */
[----:B0-----:R-:W-:Y:S01]  /*40500*/  STL.64 [R1+0x2bb0], R10 ;  /* 0x002bb00a01007387 */ /* 0x001fe20000100a00 */
[----:B------:R0:W-:Y:S03]  /*40510*/  STL.64 [R1+0x2ba8], R8 ;  /* 0x002ba80801007387 */ /* 0x0001e60000100a00 */
[----:B0-----:R-:W2:Y:S01]  /*40520*/  LDL.LU R8, [R1+0x2b0] ;  /* 0x0002b00001087983 */ /* 0x001ea20000300800 */
[----:B------:R-:W2:Y:S02]  /*40530*/  LDL.LU R9, [R1+0x2b4] ;  /* 0x0002b40001097983 */ /* 0x000ea40000300800 */
[----:B------:R-:W2:Y:S02]  /*40540*/  LDL.LU R10, [R1+0x2b8] ;  /* 0x0002b800010a7983 */ /* 0x000ea40000300800 */
[----:B------:R-:W2:Y:S01]  /*40550*/  LDL.LU R11, [R1+0x2bc] ;  /* 0x0002bc00010b7983 */ /* 0x000ea20000300800 */
[----:B------:R-:W4:Y:S10]  /*40560*/  LDL.LU R23, [R1+0x2bb8] ;  /* 0x002bb80001177983 */ /* 0x000f340000300800 */
[----:B------:R-:W-:Y:S02]  /*40570*/  STL.64 [R1+0x200], R16 ;  /* 0x0002001001007387 */ /* 0x000fe40000100a00 */
[----:B------:R-:W-:Y:S02]  /*40580*/  STL.64 [R1+0x208], R18 ;  /* 0x0002081201007387 */ /* 0x000fe40000100a00 */
[----:B----4-:R-:W0:Y:S01]  /*40590*/  LDSM.16.MT88.4 R16, [R23+0x13000] ;  /* 0x013000001710783b */ /* 0x010e220000004200 */
[----:B--2---:R-:W-:Y:S01]  /*405a0*/  HMMA.16816.F32.BF16 R8, R12, R6, R8 ;  /* 0x000000060c08723c */ /* 0x004fe20000041808 */
[----:B------:R-:W1:Y:S02]  /*405b0*/  LDSM.16.MT88.4 R20, [R23+0x13080] ;  /* 0x013080001714783b */ /* 0x000e640000004200 */
[----:B0-----:R-:W-:Y:S02]  /*405c0*/  STL.64 [R1+0x2b20], R18 ;  /* 0x002b201201007387 */ /* 0x001fe40000100a00 */
[----:B------:R-:W-:Y:S02]  /*405d0*/  STL.64 [R1+0x2b18], R16 ;  /* 0x002b181001007387 */ /* 0x000fe40000100a00 */
[----:B------:R0:W-:Y:S02]  /*405e0*/  STL.64 [R1+0x2b48], R6 ;  /* 0x002b480601007387 */ /* 0x0001e40000100a00 */
[----:B---3--:R-:W-:Y:S11]  /*405f0*/  STL.64 [R1+0x2b40], R4 ;  /* 0x002b400401007387 */ /* 0x008ff60000100a00 */
[----:B------:R-:W-:Y:S03]  /*40600*/  @!UPT UIADD3 URZ, URZ, URZ, URZ ;  /* 0x0000003f3f3ff290 */ /* 0x000fe6000fffe03f */
[----:B------:R-:W-:Y:S01]  /*40610*/  STL.64 [R1+0x2b0], R8 ;  /* 0x0002b00801007387 */ /* 0x000fe20000100a00 */
[----:B------:R-:W-:Y:S03]  /*40620*/  STL.64 [R1+0x2b8], R10 ;  /* 0x0002b80a01007387 */ /* 0x000fe60000100a00 */
[----:B0-----:R-:W2:Y:S04]  /*40630*/  LDL.LU.64 R6, [R1+0x8] ;  /* 0x0000080001067983 */ /* 0x001ea80000300a00 */
[----:B--2---:R0:W-:Y:S02]  /*40640*/  STL.64 [R1+0x2b60], R6 ;  /* 0x002b600601007387 */ /* 0x0041e40000100a00 */
[----:B0-----:R-:W-:-:S02]  /*40650*/  IMAD.MOV.U32 R6, RZ, RZ, R26 ;  /* 0x000000ffff067224 */ /* 0x001fc400078e001a */
[----:B------:R-:W-:-:S05]  /*40660*/  IMAD.MOV.U32 R7, RZ, RZ, R25 ;  /* 0x000000ffff077224 */ /* 0x000fca00078e0019 */
[----:B------:R0:W-:Y:S01]  /*40670*/  STL.64 [R1+0x2b78], R6 ;  /* 0x002b780601007387 */ /* 0x0001e20000100a00 */
[----:B------:R-:W2:Y:S02]  /*40680*/  LDL.LU R16, [R1+0x420] ;  /* 0x0004200001107983 */ /* 0x000ea40000300800 */
[----:B------:R-:W2:Y:S02]  /*40690*/  LDL.LU R17, [R1+0x424] ;  /* 0x0004240001117983 */ /* 0x000ea40000300800 */
[----:B------:R-:W3:Y:S01]  /*406a0*/  LDL.LU R18, [R1+0x428] ;  /* 0x0004280001127983 */ /* 0x000ee20000300800 */
[----:B------:R-:W3:Y:S01]  /*406b0*/  LDL.LU R19, [R1+0x42c] ;  /* 0x00042c0001137983 */ /* 0x000ee20000300800 */
[----:B0-----:R-:W-:Y:S02]  /*406c0*/  IMAD.MOV.U32 R6, RZ, RZ, R24 ;  /* 0x000000ffff067224 */ /* 0x001fe400078e0018 */
[----:B------:R-:W-:Y:S01]  /*406d0*/  IMAD.MOV.U32 R7, RZ, RZ, R0 ;  /* 0x000000ffff077224 */ /* 0x000fe200078e0000 */
[----:B------:R-:W4:Y:S01]  /*406e0*/  LDL.LU R24, [R1+0x3f0] ;  /* 0x0003f00001187983 */ /* 0x000f220000300800 */
[----:B------:R-:W4:Y:S02]  /*406f0*/  LDL.LU R25, [R1+0x3f4] ;  /* 0x0003f40001197983 */ /* 0x000f240000300800 */
[----:B------:R-:W4:Y:S02]  /*40700*/  LDL.LU R26, [R1+0x3f8] ;  /* 0x0003f800011a7983 */ /* 0x000f240000300800 */
[----:B------:R-:W4:Y:S01]  /*40710*/  LDL.LU R27, [R1+0x3fc] ;  /* 0x0003fc00011b7983 */ /* 0x000f220000300800 */
[----:B------:R-:W4:Y:S01]  /*40720*/  LDL R0, [R1+0x139c] ;  /* 0x00139c0001007983 */ /* 0x000f220000100800 */
[----:B------:R-:W-:Y:S03]  /*40730*/  STL.64 [R1+0x2b90], R6 ;  /* 0x002b900601007387 */ /* 0x000fe60000100a00 */
[----:B---3--:R-:W-:Y:S01]  /*40740*/  STL.64 [R1+0x2b58], R18 ;  /* 0x002b581201007387 */ /* 0x008fe20000100a00 */
[----:B--2---:R0:W-:Y:S03]  /*40750*/  STL.64 [R1+0x2b50], R16 ;  /* 0x002b501001007387 */ /* 0x0041e60000100a00 */
        /* <DEDUP_REMOVED lines=8> */
[----:B---3--:R-:W-:Y:S01]  /*407e0*/  STL.64 [R1+0x2b70], R18 ;  /* 0x002b701201007387 */ /* 0x008fe20000100a00 */
[----:B--2---:R0:W-:Y:S03]  /*407f0*/  STL.64 [R1+0x2b68], R16 ;  /* 0x002b681001007387 */ /* 0x0041e60000100a00 */
[----:B0-----:R-:W2:Y:S01]  /*40800*/  LDL.LU R16, [R1+0x440] ;  /* 0x0004400001107983 */ /* 0x001ea20000300800 */
[----:B------:R-:W2:Y:S02]  /*40810*/  LDL.LU R17, [R1+0x444] ;  /* 0x0004440001117983 */ /* 0x000ea40000300800 */
[----:B------:R-:W3:Y:S02]  /*40820*/  LDL.LU R18, [R1+0x448] ;  /* 0x0004480001127983 */ /* 0x000ee40000300800 */
[----:B------:R-:W3:Y:S02]  /*40830*/  LDL.LU R19, [R1+0x44c] ;  /* 0x00044c0001137983 */ /* 0x000ee40000300800 */
        /* <DEDUP_REMOVED lines=10> */
[----:B------:R-:W2:Y:S02]  /*408e0*/  LDL.LU R18, [R1+0x468] ;  /* 0x0004680001127983 */ /* 0x000ea40000300800 */
[----:B------:R-:W2:Y:S01]  /*408f0*/  LDL.LU R19, [R1+0x46c] ;  /* 0x00046c0001137983 */ /* 0x000ea20000300800 */
[----:B-1----:R0:W-:Y:S01]  /*40900*/  STL.64 [R1+0x2ab0], R22 ;  /* 0x002ab01601007387 */ /* 0x0021e20000100a00 */
[----:B------:R1:W-:Y:S03]  /*40910*/  STL.64 [R1+0x2aa8], R20 ;  /* 0x002aa81401007387 */ /* 0x0003e60000100a00 */
[----:B0-----:R-:W4:Y:S02]  /*40920*/  LDL.LU.64 R22, [R1+0x58] ;  /* 0x0000580001167983 */ /* 0x001f240000300a00 */
[----:B----4-:R-:W-:Y:S02]  /*40930*/  HMMA.16816.F32.BF16 R24, R12, R22, R24 ;  /* 0x000000160c18723c */ /* 0x010fe40000041818 */
[----:B------:R0:W-:Y:S01]  /*40940*/  STL.64 [R1+0x2b38], R22 ;  /* 0x002b381601007387 */ /* 0x0001e20000100a00 */
[----:B-1----:R-:W3:Y:S11]  /*40950*/  LDL.LU R20, [R1+0x410] ;  /* 0x0004100001147983 */ /* 0x002ef60000300800 */
[----:B------:R-:W-:Y:S09]  /*40960*/  @!UPT UIADD3 URZ, URZ, URZ, URZ ;  /* 0x0000003f3f3ff290 */ /* 0x000ff2000fffe03f */
[----:B------:R-:W-:Y:S01]  /*40970*/  STL.64 [R1+0x570], R24 ;  /* 0x0005701801007387 */ /* 0x000fe20000100a00 */
[----:B------:R-:W-:Y:S02]  /*40980*/  STL.64 [R1+0x578], R26 ;  /* 0x0005781a01007387 */ /* 0x000fe40000100a00 */
[----:B------:R-:W1:Y:S04]  /*40990*/  LDSM.16.MT88.4 R24, [R0+0x13000] ;  /* 0x013000000018783b */ /* 0x000e680000004200 */
[----:B------:R-:W3:Y:S01]  /*409a0*/  LDL.LU R21, [R1+0x414] ;  /* 0x0004140001157983 */ /* 0x000ee20000300800 */
[----:B0-----:R-:W3:Y:S01]  /*409b0*/  LDL.LU R22, [R1+0x418] ;  /* 0x0004180001167983 */ /* 0x001ee20000300800 */
[----:B------:R-:W3:Y:S03]  /*409c0*/  LDL.LU R23, [R1+0x41c] ;  /* 0x00041c0001177983 */ /* 0x000ee60000300800 */
[----:B-1----:R0:W-:Y:S01]  /*409d0*/  STL.64 [R1+0x2a30], R26 ;  /* 0x002a301a01007387 */ /* 0x0021e20000100a00 */
[----:B------:R-:W-:Y:S03]  /*409e0*/  STL.64 [R1+0x2a28], R24 ;  /* 0x002a281801007387 */ /* 0x000fe60000100a00 */
[----:B0-----:R-:W4:Y:S01]  /*409f0*/  LDL.LU.64 R26, [R1+0x68] ;  /* 0x00006800011a7983 */ /* 0x001f220000300a00 */
[----:B------:R-:W-:-:S02]  /*40a00*/  IMAD.MOV.U32 R6, RZ, RZ, R29 ;  /* 0x000000ffff067224 */ /* 0x000fc400078e001d */
[----:B------:R-:W-:Y:S01]  /*40a10*/  IMAD.MOV.U32 R7, RZ, RZ, R28 ;  /* 0x000000ffff077224 */ /* 0x000fe200078e001c */
[----:B----4-:R-:W-:Y:S01]  /*40a20*/  HMMA.16816.F32.BF16 R12, R12, R26, R8 ;  /* 0x0000001a0c0c723c */ /* 0x010fe20000041808 */
[----:B------:R-:W2:Y:S01]  /*40a30*/  LDL.LU.64 R10, [R1+0x2bb0] ;  /* 0x002bb000010a7983 */ /* 0x000ea20000300a00 */
[----:B------:R-:W2:Y:S11]  /*40a40*/  LDL.LU.64 R8, [R1+0x2ba8] ;  /* 0x002ba80001087983 */ /* 0x000eb60000300a00 */
[----:B------:R-:W-:Y:S10]  /*40a50*/  @!UPT UIADD3 URZ, URZ, URZ, URZ ;  /* 0x0000003f3f3ff290 */ /* 0x000ff4000fffe03f */
[----:B------:R-:W-:Y:S01]  /*40a60*/  STL.64 [R1+0x560], R12 ;  /* 0x0005600c01007387 */ /* 0x000fe20000100a00 */
[----:B------:R-:W-:Y:S02]  /*40a70*/  STL.64 [R1+0x568], R14 ;  /* 0x0005680e01007387 */ /* 0x000fe40000100a00 */
[----:B------:R-:W0:Y:S02]  /*40a80*/  LDSM.16.MT88.4 R12, [R0+0x13080] ;  /* 0x01308000000c783b */ /* 0x000e240000004200 */
[----:B0-----:R0:W-:Y:S02]  /*40a90*/  STL.64 [R1+0x29c8], R14 ;  /* 0x0029c80e01007387 */ /* 0x0011e40000100a00 */
[----:B------:R-:W-:Y:S02]  /*40aa0*/  STL.64 [R1+0x29c0], R12 ;  /* 0x0029c00c01007387 */ /* 0x000fe40000100a00 */
[----:B0-----:R-:W4:Y:S01]  /*40ab0*/  LDL.LU.64 R14, [R1+0x38] ;  /* 0x00003800010e7983 */ /* 0x001f220000300a00 */
[C---:B--2---:R-:W-:Y:S03]  /*40ac0*/  HMMA.16816.F32.BF16 R4, R8.reuse, R6, R16 ;  /* 0x000000060804723c */ /* 0x044fe60000041810 */
[----:B------:R-:W2:Y:S01]  /*40ad0*/  LDL.LU.64 R18, [R1+0x2ba0] ;  /* 0x002ba00001127983 */ /* 0x000ea20000300a00 */
[----:B------:R-:W2:Y:S11]  /*40ae0*/  LDL.LU.64 R16, [R1+0x2b98] ;  /* 0x002b980001107983 */ /* 0x000eb60000300a00 */
[----:B------:R-:W-:Y:S08]  /*40af0*/  @!UPT UIADD3 URZ, URZ, URZ, URZ ;  /* 0x0000003f3f3ff290 */ /* 0x000ff0000fffe03f */
        /* <DEDUP_REMOVED lines=17> */
[C---:B--2---:R-:W-:Y:S01]  /*40c10*/  HMMA.16816.F32.BF16 R16, R8.reuse, R6, R16 ;  /* 0x000000060810723c */ /* 0x044fe20000041810 */
[----:B------:R-:W-:Y:S02]  /*40c20*/  IMAD.MOV.U32 R24, RZ, RZ, R6 ;  /* 0x000000ffff187224 */ /* 0x000fe400078e0006 */
[----:B------:R-:W-:Y:S11]  /*40c30*/  IMAD.MOV.U32 R0, RZ, RZ, R7 ;  /* 0x000000ffff007224 */ /* 0x000ff600078e0007 */
[----:B------:R-:W-:Y:S09]  /*40c40*/  @!UPT UIADD3 URZ, URZ, URZ, URZ ;  /* 0x0000003f3f3ff290 */ /* 0x000ff2000fffe03f */
[----:B------:R-:W-:Y:S01]  /*40c50*/  STL.64 [R1+0x520], R16 ;  /* 0x0005201001007387 */ /* 0x000fe20000100a00 */
[----:B------:R0:W-:Y:S03]  /*40c60*/  STL.64 [R1+0x528], R18 ;  /* 0x0005281201007387 */ /* 0x0001e60000100a00 */
[----:B0-----:R-:W4:Y:S01]  /*40c70*/  LDL.LU.64 R18, [R1+0x2b58] ;  /* 0x002b580001127983 */ /* 0x001f220000300a00 */
[----:B------:R-:W4:Y:S02]  /*40c80*/  LDL.LU.64 R16, [R1+0x2b50] ;  /* 0x002b500001107983 */ /* 0x000f240000300a00 */
[----:B------:R-:W3:Y:S02]  /*40c90*/  LDL.LU.64 R6, [R1+0x2b48] ;  /* 0x002b480001067983 */ /* 0x000ee40000300a00 */
[----:B------:R-:W2:Y:S01]  /*40ca0*/  LDL.LU.64 R4, [R1+0x2b40] ;  /* 0x002b400001047983 */ /* 0x000ea20000300a00 */
[----:B------:R-:W-:Y:S01]  /*40cb0*/  STL.64 [R1+0x2b30], R26 ;  /* 0x002b301a01007387 */ /* 0x000fe20000100a00 */
[----:B------:R0:W-:Y:S03]  /*40cc0*/  STL [R1+0x2b28], R24 ;  /* 0x002b281801007387 */ /* 0x0001e60000100800 */
[----:B0-----:R-:W2:Y:S01]  /*40cd0*/  LDL.LU R24, [R1+0x400] ;  /* 0x0004000001187983 */ /* 0x001ea20000300800 */
[----:B------:R-:W2:Y:S02]  /*40ce0*/  LDL.LU R25, [R1+0x404] ;  /* 0x0004040001197983 */ /* 0x000ea40000300800 */
[----:B------:R-:W2:Y:S02]  /*40cf0*/  LDL.LU R26, [R1+0x408] ;  /* 0x00040800011a7983 */ /* 0x000ea40000300800 */
[----:B------:R-:W2:Y:S01]  /*40d00*/  LDL.LU R27, [R1+0x40c] ;  /* 0x00040c00011b7983 */ /* 0x000ea20000300800 */
[C---:B----4-:R-:W-:Y:S08]  /*40d10*/  HMMA.16816.F32.BF16 R16, R8.reuse, R14, R16 ;  /* 0x0000000e0810723c */ /* 0x050ff00000041810 */
[C---:B---3--:R-:W-:Y:S11]  /*40d20*/  HMMA.16816.F32.BF16 R20, R8.reuse, R6, R20 ;  /* 0x000000060814723c */ /* 0x048ff60000041814 */
[----:B------:R-:W-:Y:S04]  /*40d30*/  @!UPT UIADD3 URZ, URZ, URZ, URZ ;  /* 0x0000003f3f3ff290 */ /* 0x000fe8000fffe03f */
[----:B------:R0:W-:Y:S01]  /*40d40*/  STL.64 [R1+0x510], R16 ;  /* 0x0005101001007387 */ /* 0x0001e20000100a00 */
[----:B------:R1:W-:Y:S03]  /*40d50*/  STL.64 [R1+0x518], R18 ;  /* 0x0005181201007387 */ /* 0x0003e60000100a00 */
[----:B0-----:R-:W3:Y:S01]  /*40d60*/  LDL.LU R16, [R1+0x360] ;  /* 0x0003600001107983 */ /* 0x001ee20000300800 */
[----:B------:R-:W3:Y:S02]  /*40d70*/  LDL.LU R17, [R1+0x364] ;  /* 0x0003640001117983 */ /* 0x000ee40000300800 */
[----:B-1----:R-:W3:Y:S02]  /*40d80*/  LDL.LU R18, [R1+0x368] ;  /* 0x0003680001127983 */ /* 0x002ee40000300800 */
[----:B------:R-:W3:Y:S01]  /*40d90*/  LDL.LU R19, [R1+0x36c] ;  /* 0x00036c0001137983 */ /* 0x000ee20000300800 */
[----:B------:R0:W-:Y:S01]  /*40da0*/  STL.64 [R1+0x2b10], R14 ;  /* 0x002b100e01007387 */ /* 0x0001e20000100a00 */
[----:B------:R-:W4:Y:S02]  /*40db0*/  LDL.LU R12, [R1+0x3d0] ;  /* 0x0003d000010c7983 */ /* 0x000f240000300800 */
[----:B------:R-:W4:Y:S01]  /*40dc0*/  LDL.LU R13, [R1+0x3d4] ;  /* 0x0003d400010d7983 */ /* 0x000f220000300800 */
[----:B0-----:R-:W4:Y:S01]  /*40dd0*/  LDL.LU R14, [R1+0x3d8] ;  /* 0x0003d800010e7983 */ /* 0x001f220000300800 */
[----:B------:R-:W4:Y:S02]  /*40de0*/  LDL.LU R15, [R1+0x3dc] ;  /* 0x0003dc00010f7983 */ /* 0x000f240000300800 */
[----:B------:R-:W-:Y:S02]  /*40df0*/  STL.64 [R1+0x500], R20 ;  /* 0x0005001401007387 */ /* 0x000fe40000100a00 */
[----:B------:R0:W-:Y:S02]  /*40e00*/  STL.64 [R1+0x508], R22 ;  /* 0x0005081601007387 */ /* 0x0001e40000100a00 */
[----:B0-----:R-:W3:Y:S01]  /*40e10*/  LDL.LU.64 R22, [R1+0x2b38] ;  /* 0x002b380001167983 */ /* 0x001ee20000300a00 */
[----:B------:R0:W-:Y:S02]  /*40e20*/  STL.64 [R1+0x2ad8], R6 ;  /* 0x002ad80601007387 */ /* 0x0001e40000100a00 */
[----:B--2---:R-:W-:Y:S01]  /*40e30*/  STL.64 [R1+0x2ad0], R4 ;  /* 0x002ad00401007387 */ /* 0x004fe20000100a00 */
[----:B0-----:R-:W2:Y:S04]  /*40e40*/  LDL.64 R6, [R1+0x18] ;  /* 0x0000180001067983 */ /* 0x001ea80000100a00 */
[----:B--2---:R0:W-:Y:S04]  /*40e50*/  STL.64 [R1+0x2af0], R6 ;  /* 0x002af00601007387 */ /* 0x0041e80000100a00 */
[----:B0-----:R-:W2:Y:S01]  /*40e60*/  LDL.64 R6, [R1+0x28] ;  /* 0x0000280001067983 */ /* 0x001ea20000100a00 */
[C---:B---3--:R-:W-:Y:S03]  /*40e70*/  HMMA.16816.F32.BF16 R24, R8.reuse, R22, R24 ;  /* 0x000000160818723c */ /* 0x048fe60000041818 */
[----:B--2---:R0:W-:Y:S04]  /*40e80*/  STL.64 [R1+0x2b08], R6 ;  /* 0x002b080601007387 */ /* 0x0041e80000100a00 */
[----:B0-----:R-:W2:Y:S11]  /*40e90*/  LDL.64 R6, [R1+0x48] ;  /* 0x0000480001067983 */ /* 0x001eb60000100a00 */
[----:B------:R-:W-:Y:S05]  /*40ea0*/  @!UPT UIADD3 URZ, URZ, URZ, URZ ;  /* 0x0000003f3f3ff290 */ /* 0x000fea000fffe03f */
[----:B------:R-:W-:Y:S02]  /*40eb0*/  STL.64 [R1+0x3f0], R24 ;  /* 0x0003f01801007387 */ /* 0x000fe40000100a00 */
[----:B------:R0:W-:Y:S02]  /*40ec0*/  STL.64 [R1+0x3f8], R26 ;  /* 0x0003f81a01007387 */ /* 0x0001e40000100a00 */
[----:B0-----:R-:W3:Y:S01]  /*40ed0*/  LDL.LU.64 R26, [R1+0x2b30] ;  /* 0x002b3000011a7983 */ /* 0x001ee20000300a00 */
[----:B------:R-:W2:Y:S02]  /*40ee0*/  LDL.LU R24, [R1+0x2b28] ;  /* 0x002b280001187983 */ /* 0x000ea40000300800 */
[----:B------:R0:W-:Y:S02]  /*40ef0*/  STL.64 [R1+0x2ac8], R22 ;  /* 0x002ac81601007387 */ /* 0x0001e40000100a00 */
[----:B------:R-:W2:Y:S01]  /*40f00*/  LDL.LU R20, [R1+0x3a0] ;  /* 0x0003a00001147983 */ /* 0x000ea20000300800 */
[----:B------:R-:W2:Y:S04]  /*40f10*/  LDL.LU R21, [R1+0x3a4] ;  /* 0x0003a40001157983 */ /* 0x000ea80000300800 */
[----:B0-----:R-:W2:Y:S01]  /*40f20*/  LDL.LU R22, [R1+0x3a8] ;  /* 0x0003a80001167983 */ /* 0x001ea20000300800 */
[----:B------:R-:W2:Y:S03]  /*40f30*/  LDL.LU R23, [R1+0x3ac] ;  /* 0x0003ac0001177983 */ /* 0x000ea60000300800 */
[----:B--2---:R-:W-:Y:S01]  /*40f40*/  STL.64 [R1+0x2ae8], R22 ;  /* 0x002ae81601007387 */ /* 0x004fe20000100a00 */
[----:B------:R0:W-:Y:S03]  /*40f50*/  STL.64 [R1+0x2ae0], R20 ;  /* 0x002ae01401007387 */ /* 0x0001e60000100a00 */
[----:B0-----:R-:W2:Y:S01]  /*40f60*/  LDL.LU R20, [R1+0x3b0] ;  /* 0x0003b00001147983 */ /* 0x001ea20000300800 */
[----:B------:R-:W2:Y:S02]  /*40f70*/  LDL.LU R21, [R1+0x3b4] ;  /* 0x0003b40001157983 */ /* 0x000ea40000300800 */
[----:B------:R-:W2:Y:S02]  /*40f80*/  LDL.LU R22, [R1+0x3b8] ;  /* 0x0003b80001167983 */ /* 0x000ea40000300800 */
[----:B------:R-:W2:Y:S01]  /*40f90*/  LDL.LU R23, [R1+0x3bc] ;  /* 0x0003bc0001177983 */ /* 0x000ea20000300800 */
[----:B---3--:R-:W-:Y:S01]  /*40fa0*/  HMMA.16816.F32.BF16 R8, R8, R26, R16 ;  /* 0x0000001a0808723c */ /* 0x008fe20000041810 */
[----:B--2---:R-:W-:Y:S01]  /*40fb0*/  STL.64 [R1+0x2b00], R22 ;  /* 0x002b001601007387 */ /* 0x004fe20000100a00 */
[----:B------:R0:W-:Y:S03]  /*40fc0*/  STL.64 [R1+0x2af8], R20 ;  /* 0x002af81401007387 */ /* 0x0001e60000100a00 */
[----:B0-----:R-:W2:Y:S01]  /*40fd0*/  LDL.LU R20, [R1+0x3c0] ;  /* 0x0003c00001147983 */ /* 0x001ea20000300800 */
[----:B------:R-:W2:Y:S02]  /*40fe0*/  LDL.LU R21, [R1+0x3c4] ;  /* 0x0003c40001157983 */ /* 0x000ea40000300800 */
[----:B------:R-:W2:Y:S02]  /*40ff0*/  LDL.LU R22, [R1+0x3c8] ;  /* 0x0003c80001167983 */ /* 0x000ea40000300800 */
[----:B------:R-:W2:Y:S01]  /*41000*/  LDL.LU R23, [R1+0x3cc] ;  /* 0x0003cc0001177983 */ /* 0x000ea20000300800 */
[----:B------:R-:W4:Y:S01]  /*41010*/  LDL.LU.64 R18, [R1+0x2b20] ;  /* 0x002b200001127983 */ /* 0x000f220000300a00 */
[----:B------:R-:W4:Y:S11]  /*41020*/  LDL.LU.64 R16, [R1+0x2b18] ;  /* 0x002b180001107983 */ /* 0x000f360000300a00 */
[----:B------:R-:W-:Y:S02]  /*41030*/  STL.64 [R1+0x360], R8 ;  /* 0x0003600801007387 */ /* 0x000fe40000100a00 */
[----:B------:R0:W-:Y:S02]  /*41040*/  STL.64 [R1+0x368], R10 ;  /* 0x0003680a01007387 */ /* 0x0001e40000100a00 */
[----:B0-----:R-:W-:-:S02]  /*41050*/  IMAD.MOV.U32 R11, RZ, RZ, R0 ;  /* 0x000000ffff0b7224 */ /* 0x001fc400078e0000 */
[----:B------:R-:W-:Y:S01]  /*41060*/  IMAD.MOV.U32 R0, RZ, RZ, R7 ;  /* 0x000000ffff007224 */ /* 0x000fe200078e0007 */
[C---:B----4-:R-:W-:Y:S11]  /*41070*/  HMMA.16816.F32.BF16 R12, R16.reuse, R6, R12 ;  /* 0x00000006100c723c */ /* 0x050ff6000004180c */
[----:B------:R-:W-:Y:S11]  /*41080*/  @!UPT UIADD3 URZ, URZ, URZ, URZ ;  /* 0x0000003f3f3ff290 */ /* 0x000ff6000fffe03f */
[----:B------:R-:W-:Y:S01]  /*41090*/  @!UPT UIADD3 URZ, URZ, URZ, URZ ;  /* 0x0000003f3f3ff290 */ /* 0x000fe2000fffe03f */
[----:B------:R0:W-:Y:S01]  /*410a0*/  STL.64 [R1+0x4f0], R12 ;  /* 0x0004f00c01007387 */ /* 0x0001e20000100a00 */
[----:B------:R1:W-:Y:S02]  /*410b0*/  STL.64 [R1+0x4f8], R14 ;  /* 0x0004f80e01007387 */ /* 0x0003e40000100a00 */
[----:B0-----:R-:W-:Y:S01]  /*410c0*/  IMAD.MOV.U32 R12, RZ, RZ, R6 ;  /* 0x000000ffff0c7224 */ /* 0x001fe200078e0006 */
[----:B-1----:R-:W3:Y:S01]  /*410d0*/  LDL.LU.64 R14, [R1+0x2b10] ;  /* 0x002b1000010e7983 */ /* 0x002ee20000300a00 */
[----:B------:R-:W2:Y:S02]  /*410e0*/  LDL.LU.64 R6, [R1+0x2b08] ;  /* 0x002b080001067983 */ /* 0x000ea40000300a00 */
[----:B------:R-:W-:Y:S01]  /*410f0*/  IMAD.MOV.U32 R10, RZ, RZ, R24 ;  /* 0x000000ffff0a7224 */ /* 0x000fe200078e0018 */
        /* <DEDUP_REMOVED lines=9> */
[----:B------:R-:W-:Y:S01]  /*41190*/  STL.64 [R1+0x2ac0], R26 ;  /* 0x002ac01a01007387 */ /* 0x000fe20000100a00 */
[----:B------:R0:W-:Y:S04]  /*411a0*/  STL.64 [R1+0x2ab8], R24 ;  /* 0x002ab81801007387 */ /* 0x0001e80000100a00 */
[----:B0-----:R-:W3:Y:S01]  /*411b0*/  LDL.LU R24, [R1+0x390] ;  /* 0x0003900001187983 */ /* 0x001ee20000300800 */
[----:B------:R-:W3:Y:S02]  /*411c0*/  LDL.LU R25, [R1+0x394] ;  /* 0x0003940001197983 */ /* 0x000ee40000300800 */
[----:B------:R-:W3:Y:S02]  /*411d0*/  LDL.LU R26, [R1+0x398] ;  /* 0x00039800011a7983 */ /* 0x000ee40000300800 */
[----:B------:R-:W3:Y:S01]  /*411e0*/  LDL.LU R27, [R1+0x39c] ;  /* 0x00039c00011b7983 */ /* 0x000ee20000300800 */
        /* <DEDUP_REMOVED lines=9> */
[----:B------:R-:W4:Y:S01]  /*41280*/  LDL.LU.64 R6, [R1+0x2ad8] ;  /* 0x002ad80001067983 */ /* 0x000f220000300a00 */
[----:B------:R-:W3:Y:S02]  /*41290*/  LDL.LU.64 R4, [R1+0x2ad0] ;  /* 0x002ad00001047983 */ /* 0x000ee40000300a00 */
[----:B------:R0:W-:Y:S01]  /*412a0*/  STL.64 [R1+0x2a68], R10 ;  /* 0x002a680a01007387 */ /* 0x0001e20000100a00 */
[----:B--2---:R-:W-:Y:S07]  /*412b0*/  HMMA.16816.F32.BF16 R20, R16, R10, R20 ;  /* 0x0000000a1014723c */ /* 0x004fee0000041814 */
[----:B0-----:R-:W-:-:S02]  /*412c0*/  IMAD.MOV.U32 R10, RZ, RZ, R9 ;  /* 0x000000ffff0a7224 */ /* 0x001fc400078e0009 */
[----:B------:R-:W-:Y:S11]  /*412d0*/  IMAD.MOV.U32 R11, RZ, RZ, R8 ;  /* 0x000000ffff0b7224 */ /* 0x000ff600078e0008 */
[----:B------:R-:W-:Y:S03]  /*412e0*/  @!UPT UIADD3 URZ, URZ, URZ, URZ ;  /* 0x0000003f3f3ff290 */ /* 0x000fe6000fffe03f */
[----:B------:R0:W-:Y:S01]  /*412f0*/  STL.64 [R1+0x4c0], R20 ;  /* 0x0004c01401007387 */ /* 0x0001e20000100a00 */
[----:B------:R1:W-:Y:S03]  /*41300*/  STL.64 [R1+0x4c8], R22 ;  /* 0x0004c81601007387 */ /* 0x0003e60000100a00 */
[----:B0-----:R-:W4:Y:S01]  /*41310*/  LDL.LU R20, [R1+0x380] ;  /* 0x0003800001147983 */ /* 0x001f220000300800 */
[----:B------:R-:W4:Y:S02]  /*41320*/  LDL.LU R21, [R1+0x384] ;  /* 0x0003840001157983 */ /* 0x000f240000300800 */
[----:B-1----:R-:W4:Y:S02]  /*41330*/  LDL.LU R22, [R1+0x388] ;  /* 0x0003880001167983 */ /* 0x002f240000300800 */
[----:B------:R-:W4:Y:S01]  /*41340*/  LDL.LU R23, [R1+0x38c] ;  /* 0x00038c0001177983 */ /* 0x000f220000300800 */
[----:B------:R3:W-:Y:S02]  /*41350*/  STL.64 [R1+0x2a80], R10 ;  /* 0x002a800a01007387 */ /* 0x0007e40000100a00 */
[----:B---3--:R-:W-:Y:S02]  /*41360*/  HMMA.16816.F32.BF16 R8, R16, R14, R24 ;  /* 0x0000000e1008723c */ /* 0x008fe40000041818 */
[----:B------:R-:W2:Y:S11]  /*41370*/  LDL.LU R24, [R1+0x370] ;  /* 0x0003700001187983 */ /* 0x000eb60000300800 */
[----:B------:R-:W-:Y:S10]  /*41380*/  @!UPT UIADD3 URZ, URZ, URZ, URZ ;  /* 0x0000003f3f3ff290 */ /* 0x000ff4000fffe03f */
[----:B------:R0:W-:Y:S01]  /*41390*/  STL.64 [R1+0x4b0], R8 ;  /* 0x0004b00801007387 */ /* 0x0001e20000100a00 */
[----:B------:R1:W-:Y:S02]  /*413a0*/  STL.64 [R1+0x4b8], R10 ;  /* 0x0004b80a01007387 */ /* 0x0003e40000100a00 */
[----:B------:R-:W2:Y:S02]  /*413b0*/  LDL.LU R25, [R1+0x374] ;  /* 0x0003740001197983 */ /* 0x000ea40000300800 */
[----:B------:R-:W2:Y:S01]  /*413c0*/  LDL.LU R26, [R1+0x378] ;  /* 0x00037800011a7983 */ /* 0x000ea20000300800 */
[----:B------:R-:W2:Y:S04]  /*413d0*/  LDL.LU R27, [R1+0x37c] ;  /* 0x00037c00011b7983 */ /* 0x000ea80000300800 */
[----:B0-----:R-:W3:Y:S01]  /*413e0*/  LDL.LU R8, [R1+0x280] ;  /* 0x0002800001087983 */ /* 0x001ee20000300800 */
[----:B------:R-:W3:Y:S02]  /*413f0*/  LDL.LU R9, [R1+0x284] ;  /* 0x0002840001097983 */ /* 0x000ee40000300800 */
[----:B-1----:R-:W2:Y:S02]  /*41400*/  LDL.LU R10, [R1+0x288] ;  /* 0x00028800010a7983 */ /* 0x002ea40000300800 */
[----:B------:R-:W2:Y:S02]  /*41410*/  LDL.LU R11, [R1+0x28c] ;  /* 0x00028c00010b7983 */ /* 0x000ea40000300800 */
[----:B--2---:R0:W-:Y:S01]  /*41420*/  STL.64 [R1+0x2a90], R10 ;  /* 0x002a900a01007387 */ /* 0x0041e20000100a00 */
[----:B---3--:R-:W-:Y:S02]  /*41430*/  STL.64 [R1+0x2a88], R8 ;  /* 0x002a880801007387 */ /* 0x008fe40000100a00 */
[----:B------:R1:W-:Y:S02]  /*41440*/  STL.64 [R1+0x2a60], R14 ;  /* 0x002a600e01007387 */ /* 0x0003e40000100a00 */
[----:B0-----:R-:W-:-:S02]  /*41450*/  IMAD.MOV.U32 R10, RZ, RZ, R12 ;  /* 0x000000ffff0a7224 */ /* 0x001fc400078e000c */
[----:B------:R-:W2:Y:S01]  /*41460*/  LDL.LU R12, [R1+0x260] ;  /* 0x00026000010c7983 */ /* 0x000ea20000300800 */
[----:B------:R-:W2:Y:S02]  /*41470*/  LDL.LU R13, [R1+0x264] ;  /* 0x00026400010d7983 */ /* 0x000ea40000300800 */
[----:B-1----:R-:W3:Y:S02]  /*41480*/  LDL.LU R14, [R1+0x268] ;  /* 0x00026800010e7983 */ /* 0x002ee40000300800 */
[----:B------:R-:W3:Y:S01]  /*41490*/  LDL.LU R15, [R1+0x26c] ;  /* 0x00026c00010f7983 */ /* 0x000ee20000300800 */
[C---:B----4-:R-:W-:Y:S01]  /*414a0*/  HMMA.16816.F32.BF16 R20, R16.reuse, R6, R20 ;  /* 0x000000061014723c */ /* 0x050fe20000041814 */
        /* <DEDUP_REMOVED lines=11> */
[----:B------:R-:W2:Y:S02]  /*41560*/  LDL.LU R15, [R1+0x29c] ;  /* 0x00029c00010f7983 */ /* 0x000ea40000300800 */
[----:B------:R-:W-:Y:S01]  /*41570*/  STL.64 [R1+0x4a0], R20 ;  /* 0x0004a01401007387 */ /* 0x000fe20000100a00 */
[----:B------:R0:W-:Y:S03]  /*41580*/  STL.64 [R1+0x4a8], R22 ;  /* 0x0004a81601007387 */ /* 0x0001e60000100a00 */
[----:B0-----:R-:W3:Y:S01]  /*41590*/  LDL.LU.64 R22, [R1+0x2ac8] ;  /* 0x002ac80001167983 */ /* 0x001ee20000300a00 */
[----:B------:R-:W-:Y:S02]  /*415a0*/  STL.64 [R1+0x2a58], R6 ;  /* 0x002a580601007387 */ /* 0x000fe40000100a00 */
[----:B------:R0:W-:Y:S02]  /*415b0*/  STL.64 [R1+0x2a50], R4 ;  /* 0x002a500401007387 */ /* 0x0001e40000100a00 */
[----:B0-----:R-:W4:Y:S01]  /*415c0*/  LDL.LU R4, [R1+0x2a0] ;  /* 0x0002a00001047983 */ /* 0x001f220000300800 */
[----:B------:R-:W4:Y:S02]  /*415d0*/  LDL.LU R5, [R1+0x2a4] ;  /* 0x0002a40001057983 */ /* 0x000f240000300800 */
[----:B------:R-:W4:Y:S02]  /*415e0*/  LDL.LU R6, [R1+0x2a8] ;  /* 0x0002a80001067983 */ /* 0x000f240000300800 */
[----:B------:R-:W4:Y:S02]  /*415f0*/  LDL.LU R7, [R1+0x2ac] ;  /* 0x0002ac0001077983 */ /* 0x000f240000300800 */
[----:B------:R-:W-:Y:S01]  /*41600*/  IMAD.MOV.U32 R11, RZ, RZ, R0 ;  /* 0x000000ffff0b7224 */ /* 0x000fe200078e0000 */
[C---:B---3--:R-:W-:Y:S11]  /*41610*/  HMMA.16816.F32.BF16 R24, R16.reuse, R22, R24 ;  /* 0x000000161018723c */ /* 0x048ff60000041818 */
[----:B------:R-:W-:Y:S11]  /*41620*/  @!UPT UIADD3 URZ, URZ, URZ, URZ ;  /* 0x0000003f3f3ff290 */ /* 0x000ff6000fffe03f */
[----:B------:R-:W-:Y:S01]  /*41630*/  @!UPT UIADD3 URZ, URZ, URZ, URZ ;  /* 0x0000003f3f3ff290 */ /* 0x000fe2000fffe03f */
[----:B------:R-:W-:Y:S01]  /*41640*/  STL.64 [R1+0x490], R24 ;  /* 0x0004901801007387 */ /* 0x000fe20000100a00 */
[----:B------:R0:W-:Y:S03]  /*41650*/  STL.64 [R1+0x498], R26 ;  /* 0x0004981a01007387 */ /* 0x0001e60000100a00 */
[----:B0-----:R-:W4:Y:S01]  /*41660*/  LDL.LU.64 R26, [R1+0x2ac0] ;  /* 0x002ac000011a7983 */ /* 0x001f220000300a00 */
[----:B------:R-:W3:Y:S02]  /*41670*/  LDL.LU.64 R24, [R1+0x2ab8] ;  /* 0x002ab80001187983 */ /* 0x000ee40000300a00 */
[----:B------:R-:W-:Y:S02]  /*41680*/  IMAD.MOV.U32 R8, RZ, RZ, R22 ;  /* 0x000000ffff087224 */ /* 0x000fe400078e0016 */
[----:B------:R-:W-:Y:S02]  /*41690*/  IMAD.MOV.U32 R0, RZ, RZ, R23 ;  /* 0x000000ffff007224 */ /* 0x000fe400078e0017 */
[----:B------:R-:W2:Y:S01]  /*416a0*/  LDL.LU.64 R22, [R1+0x2ab0] ;  /* 0x002ab00001167983 */ /* 0x000ea20000300a00 */
[----:B------:R-:W2:Y:S01]  /*416b0*/  LDL.LU.64 R20, [R1+0x2aa8] ;  /* 0x002aa80001147983 */ /* 0x000ea20000300a00 */
[----:B----4-:R-:W-:Y:S02]  /*416c0*/  HMMA.16816.F32.BF16 R16, R16, R26, R4 ;  /* 0x0000001a1010723c */ /* 0x010fe40000041804 */
[----:B------:R-:W4:Y:S11]  /*416d0*/  LDL.LU R4, [R1+0x250] ;  /* 0x0002500001047983 */ /* 0x000f360000300800 */
[----:B------:R-:W-:Y:S10]  /*416e0*/  @!UPT UIADD3 URZ, URZ, URZ, URZ ;  /* 0x0000003f3f3ff290 */ /* 0x000ff4000fffe03f */
[----:B------:R-:W-:Y:S01]  /*416f0*/  STL.64 [R1+0x2a0], R16 ;  /* 0x0002a01001007387 */ /* 0x000fe20000100a00 */
[----:B------:R0:W-:Y:S02]  /*41700*/  STL.64 [R1+0x2a8], R18 ;  /* 0x0002a81201007387 */ /* 0x0001e40000100a00 */
[----:B------:R-:W4:Y:S02]  /*41710*/  LDL.LU R5, [R1+0x254] ;  /* 0x0002540001057983 */ /* 0x000f240000300800 */
[----:B------:R-:W4:Y:S01]  /*41720*/  LDL.LU R6, [R1+0x258] ;  /* 0x0002580001067983 */ /* 0x000f220000300800 */
[----:B------:R-:W4:Y:S01]  /*41730*/  LDL.LU R7, [R1+0x25c] ;  /* 0x00025c0001077983 */ /* 0x000f220000300800 */
[----:B0-----:R-:W-:Y:S02]  /*41740*/  IMAD.MOV.U32 R18, RZ, RZ, R8 ;  /* 0x000000ffff127224 */ /* 0x001fe400078e0008 */
[----:B--2---:R-:W-:Y:S01]  /*41750*/  HMMA.16816.F32.BF16 R8, R20, R10, R12 ;  /* 0x0000000a1408723c */ /* 0x004fe2000004180c */
[----:B------:R-:W-:Y:S01]  /*41760*/  IMAD.MOV.U32 R19, RZ, RZ, R0 ;  /* 0x000000ffff137224 */ /* 0x000fe200078e0000 */
[----:B------:R-:W-:Y:S04]  /*41770*/  STL.64 [R1+0x2a40], R26 ;  /* 0x002a401a01007387 */ /* 0x000fe80000100a00 */
[----:B------:R0:W-:Y:S01]  /*41780*/  STL.64 [R1+0x2a48], R18 ;  /* 0x002a481201007387 */ /* 0x0001e20000100a00 */
[----:B------:R-:W2:Y:S02]  /*41790*/  LDL.LU R16, [R1+0x240] ;  /* 0x0002400001107983 */ /* 0x000ea40000300800 */
[----:B------:R-:W2:Y:S01]  /*417a0*/  LDL.LU R17, [R1+0x244] ;  /* 0x0002440001117983 */ /* 0x000ea20000300800 */
[----:B0-----:R-:W2:Y:S01]  /*417b0*/  LDL.LU R18, [R1+0x248] ;  /* 0x0002480001127983 */ /* 0x001ea20000300800 */
[----:B------:R-:W2:Y:S02]  /*417c0*/  LDL.LU R19, [R1+0x24c] ;  /* 0x00024c0001137983 */ /* 0x000ea40000300800 */
[----:B------:R-:W2:Y:S02]  /*417d0*/  LDL.LU.64 R14, [R1+0x2aa0] ;  /* 0x002aa000010e7983 */ /* 0x000ea40000300a00 */
[----:B------:R-:W2:Y:S08]  /*417e0*/  LDL.LU.64 R12, [R1+0x2a98] ;  /* 0x002a9800010c7983 */ /* 0x000eb00000300a00 */
[----:B------:R-:W-:Y:S01]  /*417f0*/  STL.64 [R1+0x290], R8 ;  /* 0x0002900801007387 */ /* 0x000fe20000100a00 */
[----:B------:R0:W-:Y:S03]  /*41800*/  STL.64 [R1+0x298], R10 ;  /* 0x0002980a01007387 */ /* 0x0001e60000100a00 */
[----:B0-----:R-:W2:Y:S01]  /*41810*/  LDL.LU.64 R10, [R1+0x2a90] ;  /* 0x002a9000010a7983 */ /* 0x001ea20000300a00 */
[----:B------:R-:W2:Y:S02]  /*41820*/  LDL.LU.64 R8, [R1+0x2a88] ;  /* 0x002a880001087983 */ /* 0x000ea40000300a00 */
[----:B---3--:R-:W-:-:S02]  /*41830*/  IMAD.MOV.U32 R26, RZ, RZ, R25 ;  /* 0x000000ffff1a7224 */ /* 0x008fc400078e0019 */
[----:B------:R-:W-:-:S07]  /*41840*/  IMAD.MOV.U32 R27, RZ, RZ, R24 ;  /* 0x000000ffff1b7224 */ /* 0x000fce00078e0018 */
[C---:B--2---:R-:W-:Y:S01]  /*41850*/  HMMA.16816.F32.BF16 R24, R20.reuse, R26, R8 ;  /* 0x0000001a1418723c */ /* 0x044fe20000041808 */
[----:B------:R-:W2:Y:S11]  /*41860*/  LDL.LU.64 R10, [R1+0x2a80] ;  /* 0x002a8000010a7983 */ /* 0x000eb60000300a00 */
[----:B------:R-:W-:Y:S11]  /*41870*/  @!UPT UIADD3 URZ, URZ, URZ, URZ ;  /* 0x0000003f3f3ff290 */ /* 0x000ff6000fffe03f */
[----:B------:R0:W-:Y:S01]  /*41880*/  STL.64 [R1+0x280], R24 ;  /* 0x0002801801007387 */ /* 0x0001e20000100a00 */
[----:B------:R1:W-:Y:S03]  /*41890*/  STL.64 [R1+0x288], R26 ;  /* 0x0002881a01007387 */ /* 0x0003e60000100a00 */
[----:B0-----:R-:W3:Y:S01]  /*418a0*/  LDL.LU R24, [R1+0x230] ;  /* 0x0002300001187983 */ /* 0x001ee20000300800 */
[----:B------:R-:W3:Y:S02]  /*418b0*/  LDL.LU R25, [R1+0x234] ;  /* 0x0002340001197983 */ /* 0x000ee40000300800 */
[----:B-1----:R-:W3:Y:S02]  /*418c0*/  LDL.LU R26, [R1+0x238] ;  /* 0x00023800011a7983 */ /* 0x002ee40000300800 */
[----:B------:R-:W3:Y:S01]  /*418d0*/  LDL.LU R27, [R1+0x23c] ;  /* 0x00023c00011b7983 */ /* 0x000ee20000300800 */
[C---:B--2---:R-:W-:Y:S01]  /*418e0*/  HMMA.16816.F32.BF16 R8, R20.reuse, R10, R12 ;  /* 0x0000000a1408723c */ /* 0x044fe2000004180c */
[----:B------:R-:W2:Y:S01]  /*418f0*/  LDL.LU.64 R14, [R1+0x2a78] ;  /* 0x002a7800010e7983 */ /* 0x000ea20000300a00 */
[----:B------:R-:W2:Y:S11]  /*41900*/  LDL.LU.64 R12, [R1+0x2a70] ;  /* 0x002a7000010c7983 */ /* 0x000eb60000300a00 */
[----:B------:R-:W-:Y:S10]  /*41910*/  @!UPT UIADD3 URZ, URZ, URZ, URZ ;  /* 0x0000003f3f3ff290 */ /* 0x000ff4000fffe03f */
        /* <DEDUP_REMOVED lines=8> */
[----:B0-----:R-:W4:Y:S01]  /*419a0*/  LDL.LU.64 R14, [R1+0x2a60] ;  /* 0x002a6000010e7983 */ /* 0x001f220000300a00 */
[----:B------:R0:W-:Y:S03]  /*419b0*/  STL.64 [R1+0x29f0], R10 ;  /* 0x0029f00a01007387 */ /* 0x0001e60000100a00 */
[----:B0-----:R-:W2:Y:S04]  /*419c0*/  LDL.LU.64 R10, [R1+0x18] ;  /* 0x00001800010a7983 */ /* 0x001ea80000300a00 */
[----:B--2---:R0:W-:Y:S01]  /*419d0*/  STL.64 [R1+0x2a08], R10 ;  /* 0x002a080a01007387 */ /* 0x0041e20000100a00 */
[----:B------:R-:W2:Y:S02]  /*419e0*/  LDL.LU R8, [R1+0x1e0] ;  /* 0x0001e00001087983 */ /* 0x000ea40000300800 */
[----:B------:R-:W2:Y:S01]  /*419f0*/  LDL.LU R9, [R1+0x1e4] ;  /* 0x0001e40001097983 */ /* 0x000ea20000300800 */
[----:B0-----:R-:W2:Y:S01]  /*41a00*/  LDL.LU R10, [R1+0x1e8] ;  /* 0x0001e800010a7983 */ /* 0x001ea20000300800 */
[----:B------:R-:W2:Y:S01]  /*41a10*/  LDL.LU R11, [R1+0x1ec] ;  /* 0x0001ec00010b7983 */ /* 0x000ea20000300800 */
[C---:B----4-:R-:W-:Y:S02]  /*41a20*/  HMMA.16816.F32.BF16 R4, R20.reuse, R14, R4 ;  /* 0x0000000e1404723c */ /* 0x050fe40000041804 */
[----:B--2---:R0:W-:Y:S01]  /*41a30*/  STL.64 [R1+0x2a18], R10 ;  /* 0x002a180a01007387 */ /* 0x0041e20000100a00 */
[----:B------:R1:W-:Y:S03]  /*41a40*/  STL.64 [R1+0x2a10], R8 ;  /* 0x002a100801007387 */ /* 0x0003e60000100a00 */
[----:B0-----:R-:W2:Y:S04]  /*41a50*/  LDL.LU.64 R10, [R1+0x48] ;  /* 0x00004800010a7983 */ /* 0x001ea80000300a00 */
[----:B--2---:R0:W-:Y:S01]  /*41a60*/  STL.64 [R1+0x2a38], R10 ;  /* 0x002a380a01007387 */ /* 0x0041e20000100a00 */
[----:B-1----:R-:W2:Y:S02]  /*41a70*/  LDL.LU R8, [R1+0x110] ;  /* 0x0001100001087983 */ /* 0x002ea40000300800 */
[----:B------:R-:W2:Y:S01]  /*41a80*/  LDL.LU R9, [R1+0x114] ;  /* 0x0001140001097983 */ /* 0x000ea20000300800 */
[----:B0-----:R-:W2:Y:S01]  /*41a90*/  LDL.LU R10, [R1+0x118] ;  /* 0x00011800010a7983 */ /* 0x001ea20000300800 */
[----:B------:R-:W2:Y:S08]  /*41aa0*/  LDL.LU R11, [R1+0x11c] ;  /* 0x00011c00010b7983 */ /* 0x000eb00000300800 */
[----:B------:R-:W-:Y:S02]  /*41ab0*/  STL.64 [R1+0x250], R4 ;  /* 0x0002500401007387 */ /* 0x000fe40000100a00 */
[----:B------:R0:W-:Y:S02]  /*41ac0*/  STL.64 [R1+0x258], R6 ;  /* 0x0002580601007387 */ /* 0x0001e40000100a00 */
[----:B0-----:R-:W4:Y:S01]  /*41ad0*/  LDL.LU.64 R6, [R1+0x2a58] ;  /* 0x002a580001067983 */ /* 0x001f220000300a00 */
[----:B------:R-:W2:Y:S02]  /*41ae0*/  LDL.LU.64 R4, [R1+0x2a50] ;  /* 0x002a500001047983 */ /* 0x000ea40000300a00 */
[----:B------:R0:W-:Y:S02]  /*41af0*/  STL.64 [R1+0x2a20], R14 ;  /* 0x002a200e01007387 */ /* 0x0001e40000100a00 */
[----:B------:R-:W2:Y:S01]  /*41b00*/  LDL.LU R12, [R1+0x1f0] ;  /* 0x0001f000010c7983 */ /* 0x000ea20000300800 */
[----:B------:R-:W2:Y:S04]  /*41b10*/  LDL.LU R13, [R1+0x1f4] ;  /* 0x0001f400010d7983 */ /* 0x000ea80000300800 */
[----:B0-----:R-:W2:Y:S01]  /*41b20*/  LDL.LU R14, [R1+0x1f8] ;  /* 0x0001f800010e7983 */ /* 0x001ea20000300800 */
[----:B------:R-:W2:Y:S01]  /*41b30*/  LDL.LU R15, [R1+0x1fc] ;  /* 0x0001fc00010f7983 */ /* 0x000ea20000300800 */
[C---:B----4-:R-:W-:Y:S11]  /*41b40*/  HMMA.16816.F32.BF16 R16, R20.reuse, R6, R16 ;  /* 0x000000061410723c */ /* 0x050ff60000041810 */
[----:B------:R-:W-:Y:S11]  /*41b50*/  @!UPT UIADD3 URZ, URZ, URZ, URZ ;  /* 0x0000003f3f3ff290 */ /* 0x000ff6000fffe03f */
[----:B------:R-:W-:Y:S01]  /*41b60*/  @!UPT UIADD3 URZ, URZ, URZ, URZ ;  /* 0x0000003f3f3ff290 */ /* 0x000fe2000fffe03f */
[----:B------:R-:W-:Y:S01]  /*41b70*/  STL.64 [R1+0x240], R16 ;  /* 0x0002401001007387 */ /* 0x000fe20000100a00 */
[----:B------:R0:W-:Y:S03]  /*41b80*/  STL.64 [R1+0x248], R18 ;  /* 0x0002481201007387 */ /* 0x0001e60000100a00 */
[----:B0-----:R-:W3:Y:S01]  /*41b90*/  LDL.LU.64 R18, [R1+0x2a48] ;  /* 0x002a480001127983 */ /* 0x001ee20000300a00 */
[----:B------:R-:W-:Y:S02]  /*41ba0*/  STL.64 [R1+0x2a00], R6 ;  /* 0x002a000601007387 */ /* 0x000fe40000100a00 */
[----:B--2---:R0:W-:Y:S02]  /*41bb0*/  STL.64 [R1+0x29f8], R4 ;  /* 0x0029f80401007387 */ /* 0x0041e40000100a00 */
[----:B0-----:R-:W2:Y:S01]  /*41bc0*/  LDL.LU R4, [R1+0x1d0] ;  /* 0x0001d00001047983 */ /* 0x001ea20000300800 */
[----:B------:R-:W2:Y:S02]  /*41bd0*/  LDL.LU R5, [R1+0x1d4] ;  /* 0x0001d40001057983 */ /* 0x000ea40000300800 */
[----:B------:R-:W2:Y:S02]  /*41be0*/  LDL.LU R6, [R1+0x1d8] ;  /* 0x0001d80001067983 */ /* 0x000ea40000300800 */
[----:B------:R-:W2:Y:S01]  /*41bf0*/  LDL.LU R7, [R1+0x1dc] ;  /* 0x0001dc0001077983 */ /* 0x000ea20000300800 */
[C---:B---3--:R-:W-:Y:S11]  /*41c00*/  HMMA.16816.F32.BF16 R24, R20.reuse, R18, R24 ;  /* 0x000000121418723c */ /* 0x048ff60000041818 */
[----:B------:R-:W-:Y:S11]  /*41c10*/  @!UPT UIADD3 URZ, URZ, URZ, URZ ;  /* 0x0000003f3f3ff290 */ /* 0x000ff6000fffe03f */
[----:B------:R-:W-:Y:S01]  /*41c20*/  @!UPT UIADD3 URZ, URZ, URZ, URZ ;  /* 0x0000003f3f3ff290 */ /* 0x000fe2000fffe03f */
[----:B------:R-:W-:Y:S01]  /*41c30*/  STL.64 [R1+0x230], R24 ;  /* 0x0002301801007387 */ /* 0x000fe20000100a00 */
[----:B------:R0:W-:Y:S03]  /*41c40*/  STL.64 [R1+0x238], R26 ;  /* 0x0002381a01007387 */ /* 0x0001e60000100a00 */
[----:B0-----:R-:W3:Y:S01]  /*41c50*/  LDL.LU.64 R26, [R1+0x2a40] ;  /* 0x002a4000011a7983 */ /* 0x001ee20000300a00 */
[----:B------:R0:W-:Y:S03]  /*41c60*/  STL.64 [R1+0x29e0], R18 ;  /* 0x0029e01201007387 */ /* 0x0001e60000100a00 */
[----:B0-----:R-:W4:Y:S01]  /*41c70*/  LDL.LU.64 R18, [R1+0x28] ;  /* 0x0000280001127983 */ /* 0x001f220000300a00 */
[----:B---3--:R-:W-:Y:S03]  /*41c80*/  HMMA.16816.F32.BF16 R20, R20, R26, R8 ;  /* 0x0000001a1414723c */ /* 0x008fe60000041808 */
[----:B------:R-:W3:Y:S01]  /*41c90*/  LDL.LU.64 R10, [R1+0x2a38] ;  /* 0x002a3800010a7983 */ /* 0x000ee20000300a00 */
[----:B------:R-:W-:-:S03]  /*41ca0*/  IMAD.MOV.U32 R0, RZ, RZ, R27 ;  /* 0x000000ffff007224 */ /* 0x000fc600078e001b */
[----:B------:R-:W-:Y:S11]  /*41cb0*/  IMAD.MOV.U32 R8, RZ, RZ, R26 ;  /* 0x000000ffff087224 */ /* 0x000ff600078e001a */
[----:B------:R-:W-:Y:S05]  /*41cc0*/  @!UPT UIADD3 URZ, URZ, URZ, URZ ;  /* 0x0000003f3f3ff290 */ /* 0x000fea000fffe03f */
[----:B------:R-:W-:Y:S01]  /*41cd0*/  STL.64 [R1+0x110], R20 ;  /* 0x0001101401007387 */ /* 0x000fe20000100a00 */
[----:B------:R0:W-:Y:S02]  /*41ce0*/  STL.64 [R1+0x118], R22 ;  /* 0x0001181601007387 */ /* 0x0001e40000100a00 */
[----:B------:R-:W2:Y:S02]  /*41cf0*/  LDL.LU.64 R26, [R1+0x2a30] ;  /* 0x002a3000011a7983 */ /* 0x000ea40000300a00 */
[----:B------:R-:W2:Y:S02]  /*41d00*/  LDL.LU.64 R24, [R1+0x2a28] ;  /* 0x002a280001187983 */ /* 0x000ea40000300a00 */
[----:B0-----:R-:W-:Y:S02]  /*41d10*/  IMAD.MOV.U32 R23, RZ, RZ, R0 ;  /* 0x000000ffff177224 */ /* 0x001fe400078e0000 */
[----:B------:R-:W-:Y:S02]  /*41d20*/  IMAD.MOV.U32 R22, RZ, RZ, R8 ;  /* 0x000000ffff167224 */ /* 0x000fe400078e0008 */
[----:B---3--:R-:W-:Y:S01]  /*41d30*/  IMAD.MOV.U32 R0, RZ, RZ, R10 ;  /* 0x000000ffff007224 */ /* 0x008fe200078e000a */
[C---:B--2---:R-:W-:Y:S01]  /*41d40*/  HMMA.16816.F32.BF16 R12, R24.reuse, R10, R12 ;  /* 0x0000000a180c723c */ /* 0x044fe2000004180c */
[----:B------:R-:W-:Y:S11]  /*41d50*/  IMAD.MOV.U32 R29, RZ, RZ, R11 ;  /* 0x000000ffff1d7224 */ /* 0x000ff600078e000b */
[----:B------:R-:W-:Y:S11]  /*41d60*/  @!UPT UIADD3 URZ, URZ, URZ, URZ ;  /* 0x0000003f3f3ff290 */ /* 0x000ff6000fffe03f */
[----:B------:R-:W-:Y:S01]  /*41d70*/  STL.64 [R1+0x1f0], R12 ;  /* 0x0001f00c01007387 */ /* 0x000fe20000100a00 */
[----:B------:R0:W-:Y:S03]  /*41d80*/  STL.64 [R1+0x1f8], R14 ;  /* 0x0001f80e01007387 */ /* 0x0001e60000100a00 */
[----:B0-----:R-:W2:Y:S01]  /*41d90*/  LDL.LU.64 R14, [R1+0x2a20] ;  /* 0x002a2000010e7983 */ /* 0x001ea20000300a00 */
[----:B------:R-:W4:Y:S02]  /*41da0*/  LDL.LU.64 R10, [R1+0x2a18] ;  /* 0x002a1800010a7983 */ /* 0x000f240000300a00 */
[----:B------:R-:W4:Y:S02]  /*41db0*/  LDL.LU.64 R8, [R1+0x2a10] ;  /* 0x002a100001087983 */ /* 0x000f240000300a00 */
[C---:B----4-:R-:W-:Y:S11]  /*41dc0*/  HMMA.16816.F32.BF16 R8, R24.reuse, R18, R8 ;  /* 0x000000121808723c */ /* 0x050ff60000041808 */
[----:B------:R-:W-:Y:S11]  /*41dd0*/  @!UPT UIADD3 URZ, URZ, URZ, URZ ;  /* 0x0000003f3f3ff290 */ /* 0x000ff6000fffe03f */
[----:B------:R-:W-:Y:S01]  /*41de0*/  @!UPT UIADD3 URZ, URZ, URZ, URZ ;  /* 0x0000003f3f3ff290 */ /* 0x000fe2000fffe03f */
[----:B------:R-:W-:Y:S01]  /*41df0*/  STL.64 [R1+0x1e0], R8 ;  /* 0x0001e00801007387 */ /* 0x000fe20000100a00 */
[----:B------:R0:W-:Y:S03]  /*41e00*/  STL.64 [R1+0x1e8], R10 ;  /* 0x0001e80a01007387 */ /* 0x0001e60000100a00 */
[----:B0-----:R-:W3:Y:S01]  /*41e10*/  LDL.LU.64 R10, [R1+0x2a08] ;  /* 0x002a0800010a7983 */ /* 0x001ee20000300a00 */
[----:B------:R-:W4:Y:S02]  /*41e20*/  LDL.LU R16, [R1+0x1a0] ;  /* 0x0001a00001107983 */ /* 0x000f240000300800 */
[----:B------:R-:W-:Y:S02]  /*41e30*/  IMAD.MOV.U32 R13, RZ, RZ, R18 ;  /* 0x000000ffff0d7224 */ /* 0x000fe400078e0012 */
[----:B------:R-:W4:Y:S02]  /*41e40*/  LDL.LU R17, [R1+0x1a4] ;  /* 0x0001a40001117983 */ /* 0x000f240000300800 */
[----:B------:R-:W-:Y:S01]  /*41e50*/  IMAD.MOV.U32 R12, RZ, RZ, R19 ;  /* 0x000000ffff0c7224 */ /* 0x000fe200078e0013 */
[----:B------:R-:W4:Y:S01]  /*41e60*/  LDL.LU R18, [R1+0x1a8] ;  /* 0x0001a80001127983 */ /* 0x000f220000300800 */
[----:B------:R-:W4:Y:S02]  /*41e70*/  LDL.LU R19, [R1+0x1ac] ;  /* 0x0001ac0001137983 */ /* 0x000f240000300800 */
[----:B------:R-:W2:Y:S01]  /*41e80*/  LDL R28, [R1+0x5c4] ;  /* 0x0005c400011c7983 */ /* 0x000ea20000100800 */
[----:B---3--:R-:W-:Y:S01]  /*41e90*/  HMMA.16816.F32.BF16 R4, R24, R10, R4 ;  /* 0x0000000a1804723c */ /* 0x008fe20000041804 */
[----:B------:R-:W-:-:S02]  /*41ea0*/  IMAD.MOV.U32 R21, RZ, RZ, R10 ;  /* 0x000000ffff157224 */ /* 0x000fc400078e000a */
[----:B------:R-:W-:Y:S11]  /*41eb0*/  IMAD.MOV.U32 R20, RZ, RZ, R11 ;  /* 0x000000ffff147224 */ /* 0x000ff600078e000b */
[----:B------:R-:W-:Y:S09]  /*41ec0*/  @!UPT UIADD3 URZ, URZ, URZ, URZ ;  /* 0x0000003f3f3ff290 */ /* 0x000ff2000fffe03f */
[----:B------:R-:W-:Y:S01]  /*41ed0*/  STL.64 [R1+0x1d0], R4 ;  /* 0x0001d00401007387 */ /* 0x000fe20000100a00 */
[----:B------:R0:W-:Y:S03]  /*41ee0*/  STL.64 [R1+0x1d8], R6 ;  /* 0x0001d80601007387 */ /* 0x0001e60000100a00 */
[----:B0-----:R-:W4:Y:S01]  /*41ef0*/  LDL.LU.64 R6, [R1+0x2a00] ;  /* 0x002a000001067983 */ /* 0x001f220000300a00 */
[----:B------:R-:W3:Y:S02]  /*41f00*/  LDL.LU.64 R4, [R1+0x29f8] ;  /* 0x0029f80001047983 */ /* 0x000ee40000300a00 */
[----:B------:R-:W2:Y:S02]  /*41f10*/  LDL.LU.64 R10, [R1+0x29f0] ;  /* 0x0029f000010a7983 */ /* 0x000ea40000300a00 */
[----:B------:R-:W-:Y:S01]  /*41f20*/  STL.64 [R1+0x29d8], R22 ;  /* 0x0029d81601007387 */ /* 0x000fe20000100a00 */
[----:B------:R0:W-:Y:S04]  /*41f30*/  STL.64 [R1+0x29d0], R20 ;  /* 0x0029d01401007387 */ /* 0x0001e80000100a00 */
[----:B0-----:R-:W2:Y:S01]  /*41f40*/  LDL.LU R20, [R1+0x1c0] ;  /* 0x0001c00001147983 */ /* 0x001ea20000300800 */
[----:B------:R-:W2:Y:S02]  /*41f50*/  LDL.LU R21, [R1+0x1c4] ;  /* 0x0001c40001157983 */ /* 0x000ea40000300800 */
[----:B------:R-:W2:Y:S02]  /*41f60*/  LDL.LU R22, [R1+0x1c8] ;  /* 0x0001c80001167983 */ /* 0x000ea40000300800 */
[----:B------:R-:W2:Y:S02]  /*41f70*/  LDL.LU R23, [R1+0x1cc] ;  /* 0x0001cc0001177983 */ /* 0x000ea40000300800 */
[----:B--2---:R-:W-:Y:S11]  /*41f80*/  HMMA.16816.F32.BF16 R20, R24, R10, R20 ;  /* 0x0000000a1814723c */ /* 0x004ff60000041814 */
[----:B------:R-:W-:Y:S11]  /*41f90*/  @!UPT UIADD3 URZ, URZ, URZ, URZ ;  /* 0x0000003f3f3ff290 */ /* 0x000ff6000fffe03f */
[----:B------:R-:W-:Y:S01]  /*41fa0*/  @!UPT UIADD3 URZ, URZ, URZ, URZ ;  /* 0x0000003f3f3ff290 */ /* 0x000fe2000fffe03f */
[----:B------:R0:W-:Y:S01]  /*41fb0*/  STL.64 [R1+0x1c0], R20 ;  /* 0x0001c01401007387 */ /* 0x0001e20000100a00 */
[----:B------:R1:W-:Y:S03]  /*41fc0*/  STL.64 [R1+0x1c8], R22 ;  /* 0x0001c81601007387 */ /* 0x0003e60000100a00 */
[----:B0-----:R-:W2:Y:S01]  /*41fd0*/  LDL.LU R20, [R1+0x190] ;  /* 0x0001900001147983 */ /* 0x001ea20000300800 */
[----:B------:R-:W2:Y:S02]  /*41fe0*/  LDL.LU R21, [R1+0x194] ;  /* 0x0001940001157983 */ /* 0x000ea40000300800 */
[----:B-1----:R-:W2:Y:S02]  /*41ff0*/  LDL.LU R22, [R1+0x198] ;  /* 0x0001980001167983 */ /* 0x002ea40000300800 */
[----:B------:R-:W2:Y:S01]  /*42000*/  LDL.LU R23, [R1+0x19c] ;  /* 0x00019c0001177983 */ /* 0x000ea20000300800 */
[----:B------:R0:W-:Y:S01]  /*42010*/  STL.64 [R1+0x2988], R10 ;  /* 0x0029880a01007387 */ /* 0x0001e20000100a00 */
[----:B------:R-:W2:Y:S02]  /*42020*/  LDL.LU R8, [R1+0x80] ;  /* 0x0000800001087983 */ /* 0x000ea40000300800 */
[----:B------:R-:W2:Y:S01]  /*42030*/  LDL.LU R9, [R1+0x84] ;  /* 0x0000840001097983 */ /* 0x000ea20000300800 */
[----:B0-----:R-:W2:Y:S01]  /*42040*/  LDL.LU R10, [R1+0x88] ;  /* 0x00008800010a7983 */ /* 0x001ea20000300800 */
[----:B------:R-:W2:Y:S03]  /*42050*/  LDL.LU R11, [R1+0x8c] ;  /* 0x00008c00010b7983 */ /* 0x000ea60000300800 */
[----:B--2---:R0:W-:Y:S01]  /*42060*/  STL.64 [R1+0x2998], R10 ;  /* 0x0029980a01007387 */ /* 0x0041e20000100a00 */
[----:B------:R1:W-:Y:S02]  /*42070*/  STL.64 [R1+0x2990], R8 ;  /* 0x0029900801007387 */ /* 0x0003e40000100a00 */
[----:B0-----:R-:W-:-:S02]  /*42080*/  IMAD.MOV.U32 R10, RZ, RZ, R13 ;  /* 0x000000ffff0a7224 */ /* 0x001fc400078e000d */
[----:B------:R-:W-:-:S05]  /*42090*/  IMAD.MOV.U32 R11, RZ, RZ, R12 ;  /* 0x000000ffff0b7224 */ /* 0x000fca00078e000c */
[----:B------:R0:W-:Y:S01]  /*420a0*/  STL.64 [R1+0x29a8], R10 ;  /* 0x0029a80a01007387 */ /* 0x0001e20000100a00 */
[----:B-1----:R-:W2:Y:S02]  /*420b0*/  LDL.LU R8, [R1+0x1b0] ;  /* 0x0001b00001087983 */ /* 0x002ea40000300800 */
[----:B------:R-:W2:Y:S01]  /*420c0*/  LDL.LU R9, [R1+0x1b4] ;  /* 0x0001b40001097983 */ /* 0x000ea20000300800 */
[----:B0-----:R-:W2:Y:S01]  /*420d0*/  LDL.LU R10, [R1+0x1b8] ;  /* 0x0001b800010a7983 */ /* 0x001ea20000300800 */
[----:B------:R-:W2:Y:S01]  /*420e0*/  LDL.LU R11, [R1+0x1bc] ;  /* 0x0001bc00010b7983 */ /* 0x000ea20000300800 */
[C---:B----4-:R-:W-:Y:S08]  /*420f0*/  HMMA.16816.F32.BF16 R16, R24.reuse, R6, R16 ;  /* 0x000000061810723c */ /* 0x050ff00000041810 */
[----:B--2---:R-:W-:Y:S11]  /*42100*/  HMMA.16816.F32.BF16 R8, R24, R14, R8 ;  /* 0x0000000e1808723c */ /* 0x004ff60000041808 */
[----:B------:R-:W-:Y:S11]  /*42110*/  @!UPT UIADD3 URZ, URZ, URZ, URZ ;  /* 0x0000003f3f3ff290 */ /* 0x000ff6000fffe03f */
[----:B------:R-:W-:Y:S01]  /*42120*/  @!UPT UIADD3 URZ, URZ, URZ, URZ ;  /* 0x0000003f3f3ff290 */ /* 0x000fe2000fffe03f */
[----:B------:R0:W-:Y:S01]  /*42130*/  STL.64 [R1+0x1b0], R8 ;  /* 0x0001b00801007387 */ /* 0x0001e20000100a00 */
[----:B------:R1:W-:Y:S02]  /*42140*/  STL.64 [R1+0x1b8], R10 ;  /* 0x0001b80a01007387 */ /* 0x0003e40000100a00 */
[----:B------:R-:W2:Y:S02]  /*42150*/  LDL.LU R12, [R1+0xc0] ;  /* 0x0000c000010c7983 */ /* 0x000ea40000300800 */
[----:B------:R-:W2:Y:S02]  /*42160*/  LDL.LU R13, [R1+0xc4] ;  /* 0x0000c400010d7983 */ /* 0x000ea40000300800 */
[----:B0-----:R-:W-:Y:S02]  /*42170*/  IMAD.MOV.U32 R9, RZ, RZ, R14 ;  /* 0x000000ffff097224 */ /* 0x001fe400078e000e */
[----:B------:R-:W-:Y:S01]  /*42180*/  IMAD.MOV.U32 R8, RZ, RZ, R15 ;  /* 0x000000ffff087224 */ /* 0x000fe200078e000f */
[----:B------:R-:W2:Y:S01]  /*42190*/  LDL.LU R14, [R1+0xc8] ;  /* 0x0000c800010e7983 */ /* 0x000ea20000300800 */
[----:B------:R-:W2:Y:S02]  /*421a0*/  LDL.LU R15, [R1+0xcc] ;  /* 0x0000cc00010f7983 */ /* 0x000ea40000300800 */
[----:B-1----:R-:W-:-:S02]  /*421b0*/  IMAD.MOV.U32 R10, RZ, RZ, R0 ;  /* 0x000000ffff0a7224 */ /* 0x002fc400078e0000 */
[----:B------:R-:W4:Y:S01]  /*421c0*/  LDL.LU R0, [R1+0x29e8] ;  /* 0x0029e80001007983 */ /* 0x000f220000300800 */
[----:B------:R-:W-:Y:S02]  /*421d0*/  STL.64 [R1+0x1a0], R16 ;  /* 0x0001a01001007387 */ /* 0x000fe40000100a00 */
[----:B------:R0:W-:Y:S02]  /*421e0*/  STL.64 [R1+0x1a8], R18 ;  /* 0x0001a81201007387 */ /* 0x0001e40000100a00 */
[----:B0-----:R-:W2:Y:S01]  /*421f0*/  LDL.LU.64 R18, [R1+0x29e0] ;  /* 0x0029e00001127983 */ /* 0x001ea20000300a00 */
[----:B------:R0:W-:Y:S02]  /*42200*/  STL.64 [R1+0x2968], R6 ;  /* 0x0029680601007387 */ /* 0x0001e40000100a00 */
[----:B---3--:R1:W-:Y:S02]  /*42210*/  STL.64 [R1+0x2960], R4 ;  /* 0x0029600401007387 */ /* 0x0083e40000100a00 */
[----:B0-----:R-:W-:-:S02]  /*42220*/  IMAD.MOV.U32 R6, RZ, RZ, R9 ;  /* 0x000000ffff067224 */ /* 0x001fc400078e0009 */
[----:B------:R-:W-:-:S05]  /*42230*/  IMAD.MOV.U32 R7, RZ, RZ, R8 ;  /* 0x000000ffff077224 */ /* 0x000fca00078e0008 */
[----:B------:R0:W-:Y:S01]  /*42240*/  STL.64 [R1+0x29a0], R6 ;  /* 0x0029a00601007387 */ /* 0x0001e20000100a00 */
[----:B-1----:R-:W3:Y:S02]  /*42250*/  LDL.LU R4, [R1+0x90] ;  /* 0x0000900001047983 */ /* 0x002ee40000300800 */
[----:B------:R-:W3:Y:S01]  /*42260*/  LDL.LU R5, [R1+0x94] ;  /* 0x0000940001057983 */ /* 0x000ee20000300800 */
[----:B0-----:R-:W3:Y:S01]  /*42270*/  LDL.LU R6, [R1+0x98] ;  /* 0x0000980001067983 */ /* 0x001ee20000300800 */
[----:B------:R-:W3:Y:S01]  /*42280*/  LDL.LU R7, [R1+0x9c] ;  /* 0x00009c0001077983 */ /* 0x000ee20000300800 */
[C---:B--2---:R-:W-:Y:S02]  /*42290*/  HMMA.16816.F32.BF16 R20, R24.reuse, R18, R20 ;  /* 0x000000121814723c */ /* 0x044fe40000041814 */
[----:B---3--:R-:W-:Y:S01]  /*422a0*/  STL.64 [R1+0x29b8], R6 ;  /* 0x0029b80601007387 */ /* 0x008fe20000100a00 */
        /* <DEDUP_REMOVED lines=8> */
[----:B0-----:R-:W3:Y:S01]  /*42330*/  LDL.LU.64 R22, [R1+0x29d8] ;  /* 0x0029d80001167983 */ /* 0x001ee20000300a00 */
[----:B------:R-:W2:Y:S02]  /*42340*/  LDL.LU.64 R20, [R1+0x29d0] ;  /* 0x0029d00001147983 */ /* 0x000ea40000300a00 */
[----:B------:R0:W-:Y:S02]  /*42350*/  STL.64 [R1+0x2958], R18 ;  /* 0x0029581201007387 */ /* 0x0001e40000100a00 */
[----:B------:R-:W2:Y:S01]  /*42360*/  LDL.LU R16, [R1+0x340] ;  /* 0x0003400001107983 */ /* 0x000ea20000300800 */
[----:B------:R-:W2:Y:S04]  /*42370*/  LDL.LU R17, [R1+0x344] ;  /* 0x0003440001117983 */ /* 0x000ea80000300800 */
        /* <DEDUP_REMOVED lines=9> */
[----:B------:R-:W3:Y:S01]  /*42410*/  LDL.LU.64 R14, [R1+0x29c8] ;  /* 0x0029c800010e7983 */ /* 0x000ee20000300a00 */
[----:B------:R-:W3:Y:S02]  /*42420*/  LDL.LU.64 R12, [R1+0x29c0] ;  /* 0x0029c000010c7983 */ /* 0x000ee40000300a00 */
[----:B------:R-:W-:-:S08]  /*42430*/  IMAD.MOV.U32 R11, RZ, RZ, R29 ;  /* 0x000000ffff0b7224 */ /* 0x000fd000078e001d */
[----:B------:R0:W-:Y:S01]  /*42440*/  STL.64 [R1+0xc0], R24 ;  /* 0x0000c01801007387 */ /* 0x0001e20000100a00 */
[----:B------:R1:W-:Y:S04]  /*42450*/  STL.64 [R1+0xc8], R26 ;  /* 0x0000c81a01007387 */ /* 0x0003e80000100a00 */
[----:B0-----:R-:W2:Y:S01]  /*42460*/  LDL.LU R24, [R1+0x70] ;  /* 0x0000700001187983 */ /* 0x001ea20000300800 */
[----:B------:R-:W2:Y:S02]  /*42470*/  LDL.LU R25, [R1+0x74] ;  /* 0x0000740001197983 */ /* 0x000ea40000300800 */
[----:B-1----:R-:W2:Y:S02]  /*42480*/  LDL.LU R26, [R1+0x78] ;  /* 0x00007800011a7983 */ /* 0x002ea40000300800 */
[----:B------:R-:W2:Y:S01]  /*42490*/  LDL.LU R27, [R1+0x7c] ;  /* 0x00007c00011b7983 */ /* 0x000ea20000300800 */
[----:B------:R-:W-:Y:S01]  /*424a0*/  STL.64 [R1+0x2950], R22 ;  /* 0x0029501601007387 */ /* 0x000fe20000100a00 */
[C---:B---3--:R-:W-:Y:S03]  /*424b0*/  HMMA.16816.F32.BF16 R8, R12.reuse, R10, R4 ;  /* 0x0000000a0c08723c */ /* 0x048fe60000041804 */
[----:B------:R-:W3:Y:S01]  /*424c0*/  LDL.LU.64 R6, [R1+0x29b8] ;  /* 0x0029b80001067983 */ /* 0x000ee20000300a00 */
[----:B------:R-:W3:Y:S11]  /*424d0*/  LDL.LU.64 R4, [R1+0x29b0] ;  /* 0x0029b00001047983 */ /* 0x000ef60000300a00 */
[----:B------:R-:W-:Y:S08]  /*424e0*/  @!UPT UIADD3 URZ, URZ, URZ, URZ ;  /* 0x0000003f3f3ff290 */ /* 0x000ff0000fffe03f */
[----:B------:R-:W-:Y:S01]  /*424f0*/  STL.64 [R1+0xa0], R8 ;  /* 0x0000a00801007387 */ /* 0x000fe20000100a00 */
[----:B------:R0:W-:Y:S03]  /*42500*/  STL.64 [R1+0xa8], R10 ;  /* 0x0000a80a01007387 */ /* 0x0001e60000100a00 */
[----:B0-----:R-:W3:Y:S02]  /*42510*/  LDL.LU.64 R10, [R1+0x29a8] ;  /* 0x0029a800010a7983 */ /* 0x001ee40000300a00 */
[----:B---3--:R-:W-:Y:S02]  /*42520*/  HMMA.16816.F32.BF16 R8, R12, R10, R4 ;  /* 0x0000000a0c08723c */ /* 0x008fe40000041804 */
[----:B------:R-:W3:Y:S11]  /*42530*/  LDL.LU.64 R6, [R1+0x29a0] ;  /* 0x0029a00001067983 */ /* 0x000ef60000300a00 */
[----:B------:R-:W-:Y:S10]  /*42540*/  @!UPT UIADD3 URZ, URZ, URZ, URZ ;  /* 0x0000003f3f3ff290 */ /* 0x000ff4000fffe03f */
[----:B------:R-:W-:Y:S01]  /*42550*/  STL.64 [R1+0x90], R8 ;  /* 0x0000900801007387 */ /* 0x000fe20000100a00 */
[----:B------:R0:W-:Y:S03]  /*42560*/  STL.64 [R1+0x98], R10 ;  /* 0x0000980a01007387 */ /* 0x0001e60000100a00 */
[----:B0-----:R-:W2:Y:S01]  /*42570*/  LDL.LU.64 R10, [R1+0x2998] ;  /* 0x00299800010a7983 */ /* 0x001ea20000300a00 */
[----:B------:R-:W2:Y:S02]  /*42580*/  LDL.LU.64 R8, [R1+0x2990] ;  /* 0x0029900001087983 */ /* 0x000ea40000300a00 */
[----:B------:R-:W-:Y:S02]  /*42590*/  IMAD.MOV.U32 R22, RZ, RZ, R21 ;  /* 0x000000ffff167224 */ /* 0x000fe400078e0015 */
[----:B------:R-:W-:-:S07]  /*425a0*/  IMAD.MOV.U32 R23, RZ, RZ, R20 ;  /* 0x000000ffff177224 */ /* 0x000fce00078e0014 */
[C---:B--2---:R-:W-:Y:S01]  /*425b0*/  HMMA.16816.F32.BF16 R20, R12.reuse, R22, R8 ;  /* 0x000000160c14723c */ /* 0x044fe20000041808 */
[----:B------:R-:W2:Y:S11]  /*425c0*/  LDL.LU.64 R10, [R1+0x2988] ;  /* 0x00298800010a7983 */ /* 0x000eb60000300a00 */
[----:B------:R-:W-:Y:S11]  /*425d0*/  @!UPT UIADD3 URZ, URZ, URZ, URZ ;  /* 0x0000003f3f3ff290 */ /* 0x000ff6000fffe03f */
[----:B------:R0:W-:Y:S01]  /*425e0*/  STL.64 [R1+0x480], R20 ;  /* 0x0004801401007387 */ /* 0x0001e20000100a00 */
[----:B------:R4:W-:Y:S03]  /*425f0*/  STL.64 [R1+0x488], R22 ;  /* 0x0004881601007387 */ /* 0x0009e60000100a00 */
[----:B0-----:R-:W3:Y:S01]  /*42600*/  LDL.LU R20, [R1+0x350] ;  /* 0x0003500001147983 */ /* 0x001ee20000300800 */
[----:B----4-:R-:W-:Y:S01]  /*42610*/  IMAD.MOV.U32 R22, RZ, RZ, R0 ;  /* 0x000000ffff167224 */ /* 0x010fe200078e0000 */
[C---:B--2---:R-:W-:Y:S11]  /*42620*/  HMMA.16816.F32.BF16 R8, R12.reuse, R10, R24 ;  /* 0x0000000a0c08723c */ /* 0x044ff60000041818 */
[----:B------:R-:W-:Y:S11]  /*42630*/  @!UPT UIADD3 URZ, URZ, URZ, URZ ;  /* 0x0000003f3f3ff290 */ /* 0x000ff6000fffe03f */
[----:B------:R-:W-:Y:S01]  /*42640*/  @!UPT UIADD3 URZ, URZ, URZ, URZ ;  /* 0x0000003f3f3ff290 */ /* 0x000fe2000fffe03f */
[----:B------:R-:W-:Y:S01]  /*42650*/  STL.64 [R1+0x470], R8 ;  /* 0x0004700801007387 */ /* 0x000fe20000100a00 */
[----:B------:R-:W-:Y:S02]  /*42660*/  STL.64 [R1+0x478], R10 ;  /* 0x0004780a01007387 */ /* 0x000fe40000100a00 */
[----:B------:R-:W2:Y:S02]  /*42670*/  LDL.LU R21, [R1+0x354] ;  /* 0x0003540001157983 */ /* 0x000ea40000300800 */
[----:B------:R-:W4:Y:S01]  /*42680*/  LDL.LU R0, [R1+0x2980] ;  /* 0x0029800001007983 */ /* 0x000f220000300800 */
[----:B------:R-:W0:Y:S01]  /*42690*/  LDSM.16.MT88.4 R8, [R28+0x14000] ;  /* 0x014000001c08783b */ /* 0x000e220000004200 */
[----:B---3--:R-:W-:Y:S03]  /*426a0*/  HMMA.16816.F32.BF16 R4, R12, R6, R16 ;  /* 0x000000060c04723c */ /* 0x008fe60000041810 */
[----:B------:R-:W2:Y:S04]  /*426b0*/  LDL.LU R23, [R1+0x35c] ;  /* 0x00035c0001177983 */ /* 0x000ea80000300800 */
[----:B0-----:R-:W-:Y:S01]  /*426c0*/  STL.64 [R1+0x2948], R10 ;  /* 0x0029480a01007387 */ /* 0x001fe20000100a00 */
[----:B------:R0:W-:Y:S03]  /*426d0*/  STL.64 [R1+0x2940], R8 ;  /* 0x0029400801007387 */ /* 0x0001e60000100a00 */
[----:B0-----:R-:W3:Y:S01]  /*426e0*/  LDL.LU R8, [R1+0x330] ;  /* 0x0003300001087983 */ /* 0x001ee20000300800 */
[----:B------:R-:W3:Y:S02]  /*426f0*/  LDL.LU R9, [R1+0x334] ;  /* 0x0003340001097983 */ /* 0x000ee40000300800 */
[----:B------:R-:W2:Y:S02]  /*42700*/  LDL.LU.64 R18, [R1+0x2978] ;  /* 0x0029780001127983 */ /* 0x000ea40000300a00 */
[----:B------:R-:W2:Y:S07]  /*42710*/  LDL.LU.64 R16, [R1+0x2970] ;  /* 0x0029700001107983 */ /* 0x000eae0000300a00 */
[----:B------:R-:W-:Y:S01]  /*42720*/  STL.64 [R1+0x220], R4 ;  /* 0x0002200401007387 */ /* 0x000fe20000100a00 */
[----:B------:R-:W-:Y:S03]  /*42730*/  STL.64 [R1+0x228], R6 ;  /* 0x0002280601007387 */ /* 0x000fe60000100a00 */
[----:B----4-:R-:W0:Y:S04]  /*42740*/  LDSM.16.M88.4 R4, [R0+0x2080] ;  /* 0x002080000004783b */ /* 0x010e280000000200 */
[----:B------:R-:W1:Y:S04]  /*42750*/  LDSM.16.M88.4 R24, [R0+0x80] ;  /* 0x000080000018783b */ /* 0x000e680000000200 */
[----:B0-----:R-:W-:Y:S01]  /*42760*/  STL.64 [R1+0x30], R4 ;  /* 0x0000300401007387 */ /* 0x001fe20000100a00 */
[----:B------:R0:W-:Y:S03]  /*42770*/  STL.64 [R1+0x38], R6 ;  /* 0x0000380601007387 */ /* 0x0001e60000100a00 */
[----:B0-----:R-:W2:Y:S01]  /*42780*/  LDL.LU.64 R6, [R1+0x2968] ;  /* 0x0029680001067983 */ /* 0x001ea20000300a00 */
[----:B------:R-:W-:-:S02]  /*42790*/  IMAD.MOV.U32 R11, RZ, RZ, R2 ;  /* 0x000000ffff0b7224 */ /* 0x000fc400078e0002 */
[----:B------:R-:W-:Y:S02]  /*427a0*/  IMAD.MOV.U32 R28, RZ, RZ, R4 ;  /* 0x000000ffff1c7224 */ /* 0x000fe400078e0004 */
[----:B------:R-:W-:Y:S02]  /*427b0*/  IMAD.MOV.U32 R29, RZ, RZ, R5 ;  /* 0x000000ffff1d7224 */ /* 0x000fe400078e0005 */
[----:B------:R-:W4:Y:S01]  /*427c0*/  LDL.LU.64 R4, [R1+0x2960] ;  /* 0x0029600001047983 */ /* 0x000f220000300a00 */
[----:B--2---:R-:W-:Y:S11]  /*427d0*/  HMMA.16816.F32.BF16 R16, R12, R6, R16 ;  /* 0x000000060c10723c */ /* 0x004ff60000041810 */
[----:B------:R-:W-:Y:S11]  /*427e0*/  @!UPT UIADD3 URZ, URZ, URZ, URZ ;  /* 0x0000003f3f3ff290 */ /* 0x000ff6000fffe03f */
[----:B------:R-:W-:Y:S02]  /*427f0*/  @!UPT UIADD3 URZ, URZ, URZ, URZ ;  /* 0x0000003f3f3ff290 */ /* 0x000fe4000fffe03f */
[----:B------:R-:W-:Y:S02]  /*42800*/  IMAD.MOV.U32 R0, RZ, RZ, R19 ;  /* 0x000000ffff007224 */ /* 0x000fe400078e0013 */
[----:B------:R-:W-:Y:S01]  /*42810*/  IMAD.MOV.U32 R2, RZ, RZ, R18 ;  /* 0x000000ffff027224 */ /* 0x000fe200078e0012 */
[----:B------:R-:W-:Y:S01]  /*42820*/  STL [R1+0x340], R16 ;  /* 0x0003401001007387 */ /* 0x000fe20000100800 */
[----:B-1----:R-:W-:Y:S02]  /*42830*/  STL.64 [R1+0x40], R24 ;  /* 0x0000401801007387 */ /* 0x002fe40000100a00 */
[----:B------:R-:W-:Y:S02]  /*42840*/  STL.64 [R1+0x48], R26 ;  /* 0x0000481a01007387 */ /* 0x000fe40000100a00 */
[----:B------:R-:W-:Y:S01]  /*42850*/  STL [R1+0x2630], R0 ;  /* 0x0026300001007387 */ /* 0x000fe20000100800 */
[----:B------:R0:W-:Y:S04]  /*42860*/  STL [R1+0x25c4], R2 ;  /* 0x0025c40201007387 */ /* 0x0001e80000100800 */
[----:B0-----:R-:W2:Y:S01]  /*42870*/  LDL R2, [R1+0x13a4] ;  /* 0x0013a40001027983 */ /* 0x001ea20000100800 */
[----:B------:R-:W-:-:S03]  /*42880*/  IMAD.MOV.U32 R10, RZ, RZ, R3 ;  /* 0x000000ffff0a7224 */ /* 0x000fc600078e0003 */
[----:B--2---:R0:W-:Y:S04]  /*42890*/  STL [R1+0x2918], R2 ;  /* 0x0029180201007387 */ /* 0x0041e80000100800 */
[----:B0-----:R-:W2:Y:S01]  /*428a0*/  LDL R2, [R1+0x5cc] ;  /* 0x0005cc0001027983 */ /* 0x001ea20000100800 */
[----:B------:R-:W-:-:S05]  /*428b0*/  IMAD.MOV.U32 R3, RZ, RZ, R17 ;  /* 0x000000ffff037224 */ /* 0x000fca00078e0011 */
[----:B------:R-:W-:Y:S04]  /*428c0*/  STL [R1+0x25c0], R3 ;  /* 0x0025c00301007387 */ /* 0x000fe80000100800 */
[----:B--2---:R-:W0:Y:S04]  /*428d0*/  LDSM.16.M88.4 R16, [R2+0x4080] ;  /* 0x004080000210783b */ /* 0x004e280000000200 */
[----:B0-----:R-:W-:Y:S01]  /*428e0*/  STL.64 [R1+0x10], R16 ;  /* 0x0000101001007387 */ /* 0x001fe20000100a00 */
[----:B------:R-:W-:Y:S02]  /*428f0*/  IMAD.MOV.U32 R3, RZ, RZ, R16 ;  /* 0x000000ffff037224 */ /* 0x000fe400078e0010 */
[----:B------:R-:W-:Y:S02]  /*42900*/  STL.64 [R1+0x18], R18 ;  /* 0x0000181201007387 */ /* 0x000fe40000100a00 */
[----:B------:R-:W-:-:S02]  /*42910*/  IMAD.MOV.U32 R0, RZ, RZ, R17 ;  /* 0x000000ffff007224 */ /* 0x000fc400078e0011 */
[----:B------:R-:W0:Y:S04]  /*42920*/  LDSM.16.M88.4 R16, [R2+0x6080] ;  /* 0x006080000210783b */ /* 0x000e280000000200 */
[----:B0-----:R-:W-:Y:S01]  /*42930*/  STL.64 [R1], R16 ;  /* 0x0000001001007387 */ /* 0x001fe20000100a00 */
[----:B------:R0:W-:Y:S03]  /*42940*/  STL.64 [R1+0x8], R18 ;  /* 0x0000081201007387 */ /* 0x0001e60000100a00 */
[----:B0-----:R-:W2:Y:S01]  /*42950*/  LDL.LU.64 R18, [R1+0x2958] ;  /* 0x0029580001127983 */ /* 0x001ea20000300a00 */
[----:B------:R-:W-:Y:S02]  /*42960*/  IMAD.MOV.U32 R7, RZ, RZ, R16 ;  /* 0x000000ffff077224 */ /* 0x000fe400078e0010 */
[----:B------:R-:W-:-:S02]  /*42970*/  IMAD.MOV.U32 R6, RZ, RZ, R17 ;  /* 0x000000ffff067224 */ /* 0x000fc400078e0011 */
[C---:B--2---:R-:W-:Y:S01]  /*42980*/  HMMA.16816.F32.BF16 R16, R12.reuse, R18, R20 ;  /* 0x000000120c10723c */ /* 0x044fe20000041814 */
[----:B------:R-:W3:Y:S11]  /*42990*/  LDL.LU.64 R22, [R1+0x2950] ;  /* 0x0029500001167983 */ /* 0x000ef60000300a00 */
[----:B------:R-:W-:Y:S11]  /*429a0*/  @!UPT UIADD3 URZ, URZ, URZ, URZ ;  /* 0x0000003f3f3ff290 */ /* 0x000ff6000fffe03f */
[----:B------:R-:W-:Y:S01]  /*429b0*/  STL.64 [R1+0x460], R16 ;  /* 0x0004601001007387 */ /* 0x000fe20000100a00 */
[----:B------:R-:W-:Y:S02]  /*429c0*/  STL.64 [R1+0x468], R18 ;  /* 0x0004681201007387 */ /* 0x000fe40000100a00 */
[----:B------:R-:W0:Y:S01]  /*429d0*/  LDSM.16.M88.4 R16, [R2+0x8080] ;  /* 0x008080000210783b */ /* 0x000e220000000200 */
[----:B---3--:R-:W-:Y:S01]  /*429e0*/  HMMA.16816.F32.BF16 R12, R12, R22, R8 ;  /* 0x000000160c0c723c */ /* 0x008fe20000041808 */
[----:B------:R-:W2:Y:S02]  /*429f0*/  LDL.LU.64 R10, [R1+0x2948] ;  /* 0x00294800010a7983 */ /* 0x000ea40000300a00 */
[----:B------:R-:W2:Y:S02]  /*42a00*/  LDL.LU.64 R8, [R1+0x2940] ;  /* 0x0029400001087983 */ /* 0x000ea40000300a00 */
[----:B------:R-:W3:Y:S11]  /*42a10*/  LDL.LU R20, [R1+0x2d0] ;  /* 0x0002d00001147983 */ /* 0x000ef60000300800 */
[----:B------:R-:W-:Y:S07]  /*42a20*/  @!UPT UIADD3 URZ, URZ, URZ, URZ ;  /* 0x0000003f3f3ff290 */ /* 0x000fee000fffe03f */
[----:B------:R-:W-:Y:S01]  /*42a30*/  STL.64 [R1+0x330], R12 ;  /* 0x0003300c01007387 */ /* 0x000fe20000100a00 */
[----:B------:R-:W-:Y:S02]  /*42a40*/  STL.64 [R1+0x338], R14 ;  /* 0x0003380e01007387 */ /* 0x000fe40000100a00 */
[----:B------:R-:W3:Y:S02]  /*42a50*/  LDL.LU R21, [R1+0x2d4] ;  /* 0x0002d40001157983 */ /* 0x000ee40000300800 */
[----:B0-----:R-:W-:Y:S01]  /*42a60*/  STL.64 [R1+0x20], R16 ;  /* 0x0000201001007387 */ /* 0x001fe20000100a00 */
[----:B------:R-:W-:Y:S01]  /*42a70*/  STL.64 [R1+0x28], R18 ;  /* 0x0000281201007387 */ /* 0x000fe20000100a00 */
[----:B------:R0:W-:Y:S02]  /*42a80*/  STL.64 [R1+0x28e8], R16 ;  /* 0x0028e81001007387 */ /* 0x0001e40000100a00 */
[----:B------:R-:W2:Y:S02]  /*42a90*/  LDL.LU R22, [R1+0x2d8] ;  /* 0x0002d80001167983 */ /* 0x000ea40000300800 */
[----:B------:R-:W2:Y:S02]  /*42aa0*/  LDL.LU R23, [R1+0x2dc] ;  /* 0x0002dc0001177983 */ /* 0x000ea40000300800 */
[----:B0-----:R-:W-:-:S02]  /*42ab0*/  IMAD.MOV.U32 R16, RZ, RZ, R7 ;  /* 0x000000ffff107224 */ /* 0x001fc400078e0007 */
[----:B------:R-:W-:-:S05]  /*42ac0*/  IMAD.MOV.U32 R17, RZ, RZ, R6 ;  /* 0x000000ffff117224 */ /* 0x000fca00078e0006 */
[----:B------:R0:W-:Y:S02]  /*42ad0*/  STL.64 [R1+0x28f8], R16 ;  /* 0x0028f81001007387 */ /* 0x0001e40000100a00 */
[----:B0-----:R-:W-:Y:S02]  /*42ae0*/  IMAD.MOV.U32 R16, RZ, RZ, R3 ;  /* 0x000000ffff107224 */ /* 0x001fe400078e0003 */
[----:B------:R-:W-:-:S05]  /*42af0*/  IMAD.MOV.U32 R17, RZ, RZ, R0 ;  /* 0x000000ffff117224 */ /* 0x000fca00078e0000 */
[----:B------:R0:W-:Y:S02]  /*42b00*/  STL.64 [R1+0x2910], R16 ;  /* 0x0029101001007387 */ /* 0x0001e40000100a00 */
[----:B0-----:R-:W-:Y:S02]  /*42b10*/  IMAD.MOV.U32 R16, RZ, RZ, R28 ;  /* 0x000000ffff107224 */ /* 0x001fe400078e001c */
[----:B------:R-:W-:Y:S01]  /*42b20*/  IMAD.MOV.U32 R17, RZ, RZ, R29 ;  /* 0x000000ffff117224 */ /* 0x000fe200078e001d */
[----:B------:R-:W2:Y:S01]  /*42b30*/  LDL.LU R28, [R1+0x293c] ;  /* 0x00293c00011c7983 */ /* 0x000ea20000300800 */
[----:B------:R-:W2:Y:S03]  /*42b40*/  LDL.LU R29, [R1+0x2938] ;  /* 0x00293800011d7983 */ /* 0x000ea60000300800 */
[----:B------:R0:W-:Y:S04]  /*42b50*/  STL.64 [R1+0x2930], R16 ;  /* 0x0029301001007387 */ /* 0x0001e80000100a00 */
[----:B0-----:R-:W2:Y:S01]  /*42b60*/  LDL.LU R16, [R1+0x320] ;  /* 0x0003200001107983 */ /* 0x001ea20000300800 */
[----:B------:R-:W2:Y:S02]  /*42b70*/  LDL.LU R17, [R1+0x324] ;  /* 0x0003240001117983 */ /* 0x000ea40000300800 */
[----:B------:R-:W2:Y:S02]  /*42b80*/  LDL.LU R18, [R1+0x328] ;  /* 0x0003280001127983 */ /* 0x000ea40000300800 */
[----:B------:R-:W2:Y:S01]  /*42b90*/  LDL.LU R19, [R1+0x32c] ;  /* 0x00032c0001137983 */ /* 0x000ea20000300800 */
[----:B------:R-:W2:Y:S04]  /*42ba0*/  LDL R15, [R1+0x5c4] ;  /* 0x0005c400010f7983 */ /* 0x000ea80000100800 */
[----:B--2---:R0:W-:Y:S01]  /*42bb0*/  STL [R1+0x28f0], R15 ;  /* 0x0028f00f01007387 */ /* 0x0041e20000100800 */
[----:B------:R-:W2:Y:S02]  /*42bc0*/  LDL.LU R12, [R1+0x2f0] ;  /* 0x0002f000010c7983 */ /* 0x000ea40000300800 */
[----:B------:R-:W2:Y:S02]  /*42bd0*/  LDL.LU R13, [R1+0x2f4] ;  /* 0x0002f400010d7983 */ /* 0x000ea40000300800 */
[----:B------:R-:W2:Y:S01]  /*42be0*/  LDL.LU R14, [R1+0x2f8] ;  /* 0x0002f800010e7983 */ /* 0x000ea20000300800 */
[----:B0-----:R-:W2:Y:S04]  /*42bf0*/  LDL.LU R15, [R1+0x2fc] ;  /* 0x0002fc00010f7983 */ /* 0x001ea80000300800 */
[----:B--2---:R-:W-:Y:S01]  /*42c00*/  STL.64 [R1+0x2908], R14 ;  /* 0x0029080e01007387 */ /* 0x004fe20000100a00 */
[----:B------:R0:W-:Y:S03]  /*42c10*/  STL.64 [R1+0x2900], R12 ;  /* 0x0029000c01007387 */ /* 0x0001e60000100a00 */
[----:B0-----:R-:W2:Y:S01]  /*42c20*/  LDL.LU R12, [R1+0x300] ;  /* 0x00030000010c7983 */ /* 0x001ea20000300800 */
[----:B------:R-:W2:Y:S02]  /*42c30*/  LDL.LU R13, [R1+0x304] ;  /* 0x00030400010d7983 */ /* 0x000ea40000300800 */
[----:B------:R-:W2:Y:S02]  /*42c40*/  LDL.LU R14, [R1+0x308] ;  /* 0x00030800010e7983 */ /* 0x000ea40000300800 */
[----:B------:R-:W2:Y:S01]  /*42c50*/  LDL.LU R15, [R1+0x30c] ;  /* 0x00030c00010f7983 */ /* 0x000ea20000300800 */
[----:B------:R-:W-:Y:S01]  /*42c60*/  HMMA.16816.F32.BF16 R16, R8, R24, R16 ;  /* 0x000000180810723c */ /* 0x000fe20000041810 */
[----:B------:R-:W-:Y:S01]  /*42c70*/  IMAD.MOV.U32 R3, RZ, RZ, R25 ;  /* 0x000000ffff037224 */ /* 0x000fe200078e0019 */
[----:B--2---:R-:W-:Y:S01]  /*42c80*/  STL.64 [R1+0x2928], R14 ;  /* 0x0029280e01007387 */ /* 0x004fe20000100a00 */
[----:B------:R0:W-:Y:S03]  /*42c90*/  STL.64 [R1+0x2920], R12 ;  /* 0x0029200c01007387 */ /* 0x0001e60000100a00 */
[----:B0-----:R-:W2:Y:S01]  /*42ca0*/  LDL.LU R12, [R1+0x310] ;  /* 0x00031000010c7983 */ /* 0x001ea20000300800 */
[----:B------:R-:W2:Y:S02]  /*42cb0*/  LDL.LU R13, [R1+0x314] ;  /* 0x00031400010d7983 */ /* 0x000ea40000300800 */
[----:B------:R-:W2:Y:S02]  /*42cc0*/  LDL.LU R14, [R1+0x318] ;  /* 0x00031800010e7983 */ /* 0x000ea40000300800 */
[----:B------:R-:W2:Y:S01]  /*42cd0*/  LDL.LU R15, [R1+0x31c] ;  /* 0x00031c00010f7983 */ /* 0x000ea20000300800 */
[----:B------:R4:W-:Y:S02]  /*42ce0*/  STL.64 [R1+0x28e0], R22 ;  /* 0x0028e01601007387 */ /* 0x0009e40000100a00 */
[----:B----4-:R-:W-:-:S02]  /*42cf0*/  IMAD.MOV.U32 R22, RZ, RZ, R5 ;  /* 0x000000ffff167224 */ /* 0x010fc400078e0005 */
[----:B------:R-:W-:Y:S02]  /*42d00*/  IMAD.MOV.U32 R23, RZ, RZ, R4 ;  /* 0x000000ffff177224 */ /* 0x000fe400078e0004 */
[----:B------:R-:W0:Y:S04]  /*42d10*/  LDSM.16.M88.4 R4, [R2+0xa080] ;  /* 0x00a080000204783b */ /* 0x000e280000000200 */
[----:B---3--:R1:W-:Y:S02]  /*42d20*/  STL.64 [R1+0x28d8], R20 ;  /* 0x0028d81401007387 */ /* 0x0083e40000100a00 */
[----:B-1----:R-:W-:Y:S02]  /*42d30*/  IMAD.MOV.U32 R20, RZ, RZ, R29 ;  /* 0x000000ffff147224 */ /* 0x002fe400078e001d */
[----:B------:R-:W-:-:S02]  /*42d40*/  IMAD.MOV.U32 R21, RZ, RZ, R28 ;  /* 0x000000ffff157224 */ /* 0x000fc400078e001c */
[----:B------:R-:W-:Y:S02]  /*42d50*/  IMAD.MOV.U32 R29, RZ, RZ, R18 ;  /* 0x000000ffff1d7224 */ /* 0x000fe400078e0012 */
[----:B------:R-:W-:Y:S01]  /*42d60*/  IMAD.MOV.U32 R28, RZ, RZ, R19 ;  /* 0x000000ffff1c7224 */ /* 0x000fe200078e0013 */
[----:B0-----:R-:W-:Y:S01]  /*42d70*/  STL [R1+0x249c], R6 ;  /* 0x00249c0601007387 */ /* 0x001fe20000100800 */
[----:B------:R-:W-:Y:S02]  /*42d80*/  STL [R1+0x2498], R7 ;  /* 0x0024980701007387 */ /* 0x000fe40000100800 */
[----:B------:R-:W-:Y:S02]  /*42d90*/  STL.64 [R1+0x320], R16 ;  /* 0x0003201001007387 */ /* 0x000fe40000100a00 */
[----:B------:R-:W0:Y:S04]  /*42da0*/  LDSM.16.M88.4 R16, [R2+0xc080] ;  /* 0x00c080000210783b */ /* 0x000e280000000200 */
[----:B------:R-:W3:Y:S01]  /*42db0*/  LDL.LU R24, [R1+0x2c0] ;  /* 0x0002c00001187983 */ /* 0x000ee20000300800 */
[----:B------:R-:W3:Y:S02]  /*42dc0*/  LDL.LU R25, [R1+0x2c4] ;  /* 0x0002c40001197983 */ /* 0x000ee40000300800 */
[----:B------:R-:W3:Y:S02]  /*42dd0*/  LDL.LU R26, [R1+0x2c8] ;  /* 0x0002c800011a7983 */ /* 0x000ee40000300800 */
[----:B------:R-:W3:Y:S01]  /*42de0*/  LDL.LU R27, [R1+0x2cc] ;  /* 0x0002cc00011b7983 */ /* 0x000ee20000300800 */
[----:B------:R-:W4:Y:S01]  /*42df0*/  LDL R0, [R1+0x13a0] ;  /* 0x0013a00001007983 */ /* 0x000f220000100800 */
[----:B------:R-:W-:Y:S02]  /*42e00*/  STL [R1+0x2504], R28 ;  /* 0x0025041c01007387 */ /* 0x000fe40000100800 */
[----:B------:R-:W-:Y:S01]  /*42e10*/  STL [R1+0x2500], R29 ;  /* 0x0025001d01007387 */ /* 0x000fe20000100800 */
[----:B0-----:R0:W-:Y:S01]  /*42e20*/  STL.64 [R1+0x70], R16 ;  /* 0x0000701001007387 */ /* 0x0011e20000100a00 */
[----:B------:R2:W-:Y:S03]  /*42e30*/  STL.64 [R1+0x78], R18 ;  /* 0x0000781201007387 */ /* 0x0005e60000100a00 */
[----:B0-----:R-:W2:Y:S02]  /*42e40*/  LDL.LU.64 R16, [R1+0x2930] ;  /* 0x0029300001107983 */ /* 0x001ea40000300a00 */
[----:B--2---:R-:W-:Y:S02]  /*42e50*/  HMMA.16816.F32.BF16 R16, R8, R16, R12 ;  /* 0x000000100810723c */ /* 0x004fe4000004180c */
[----:B------:R-:W2:Y:S01]  /*42e60*/  LDL.LU.64 R14, [R1+0x2928] ;  /* 0x00292800010e7983 */ /* 0x000ea20000300a00 */
[----:B------:R-:W2:Y:S11]  /*42e70*/  LDL.LU.64 R12, [R1+0x2920] ;  /* 0x00292000010c7983 */ /* 0x000eb60000300a00 */
[----:B------:R-:W-:Y:S09]  /*42e80*/  @!UPT UIADD3 URZ, URZ, URZ, URZ ;  /* 0x0000003f3f3ff290 */ /* 0x000ff2000fffe03f */
[----:B------:R-:W-:Y:S01]  /*42e90*/  STL.64 [R1+0x318], R18 ;  /* 0x0003181201007387 */ /* 0x000fe20000100a00 */
[----:B------:R-:W-:Y:S02]  /*42ea0*/  IMAD.MOV.U32 R28, RZ, RZ, R16 ;  /* 0x000000ffff1c7224 */ /* 0x000fe400078e0010 */
[----:B------:R-:W-:Y:S02]  /*42eb0*/  IMAD.MOV.U32 R29, RZ, RZ, R17 ;  /* 0x000000ffff1d7224 */ /* 0x000fe400078e0011 */
[----:B------:R0:W1:Y:S04]  /*42ec0*/  LDSM.16.M88.4 R16, [R2+0xe080] ;  /* 0x00e080000210783b */ /* 0x0000680000000200 */
[----:B------:R-:W-:Y:S01]  /*42ed0*/  STL [R1+0x250c], R28 ;  /* 0x00250c1c01007387 */ /* 0x000fe20000100800 */
[----:B------:R-:W-:Y:S03]  /*42ee0*/  STL [R1+0x2508], R29 ;  /* 0x0025081d01007387 */ /* 0x000fe60000100800 */
[----:B0-----:R-:W2:Y:S04]  /*42ef0*/  LDL.LU R2, [R1+0x2918] ;  /* 0x0029180001027983 */ /* 0x001ea80000300800 */
[----:B-1----:R0:W-:Y:S01]  /*42f00*/  STL.64 [R1+0x80], R16 ;  /* 0x0000801001007387 */ /* 0x0021e20000100a00 */
[----:B------:R-:W-:-:S02]  /*42f10*/  IMAD.MOV.U32 R7, RZ, RZ, R16 ;  /* 0x000000ffff077224 */ /* 0x000fc400078e0010 */
[----:B------:R2:W-:Y:S02]  /*42f20*/  STL.64 [R1+0x88], R18 ;  /* 0x0000881201007387 */ /* 0x0005e40000100a00 */
[----:B------:R-:W-:Y:S02]  /*42f30*/  IMAD.MOV.U32 R6, RZ, RZ, R17 ;  /* 0x000000ffff067224 */ /* 0x000fe400078e0011 */
[----:B0-----:R-:W2:Y:S02]  /*42f40*/  LDL.LU.64 R16, [R1+0x2910] ;  /* 0x0029100001107983 */ /* 0x001ea40000300a00 */
[C---:B--2---:R-:W-:Y:S02]  /*42f50*/  HMMA.16816.F32.BF16 R16, R8.reuse, R16, R12 ;  /* 0x000000100810723c */ /* 0x044fe4000004180c */
[----:B------:R-:W2:Y:S01]  /*42f60*/  LDL.LU.64 R14, [R1+0x2908] ;  /* 0x00290800010e7983 */ /* 0x000ea20000300a00 */
[----:B------:R-:W2:Y:S11]  /*42f70*/  LDL.LU.64 R12, [R1+0x2900] ;  /* 0x00290000010c7983 */ /* 0x000eb60000300a00 */
[----:B------:R-:W-:Y:S09]  /*42f80*/  @!UPT UIADD3 URZ, URZ, URZ, URZ ;  /* 0x0000003f3f3ff290 */ /* 0x000ff2000fffe03f */
[----:B------:R0:W-:Y:S01]  /*42f90*/  STL.64 [R1+0x300], R16 ;  /* 0x0003001001007387 */ /* 0x0001e20000100a00 */
[----:B------:R2:W-:Y:S03]  /*42fa0*/  STL.64 [R1+0x308], R18 ;  /* 0x0003081201007387 */ /* 0x0005e60000100a00 */
[----:B0-----:R-:W2:Y:S02]  /*42fb0*/  LDL.LU.64 R16, [R1+0x28f8] ;  /* 0x0028f80001107983 */ /* 0x001ea40000300a00 */
[C---:B--2---:R-:W-:Y:S02]  /*42fc0*/  HMMA.16816.F32.BF16 R16, R8.reuse, R16, R12 ;  /* 0x000000100810723c */ /* 0x044fe4000004180c */
[----:B------:R-:W2:Y:S11]  /*42fd0*/  LDL.LU R15, [R1+0x28f0] ;  /* 0x0028f000010f7983 */ /* 0x000eb60000300800 */
[----:B------:R-:W-:Y:S10]  /*42fe0*/  @!UPT UIADD3 URZ, URZ, URZ, URZ ;  /* 0x0000003f3f3ff290 */ /* 0x000ff4000fffe03f */
[----:B------:R0:W-:Y:S01]  /*42ff0*/  STL.64 [R1+0x2f8], R18 ;  /* 0x0002f81201007387 */ /* 0x0001e20000100a00 */
[----:B------:R-:W-:Y:S02]  /*43000*/  IMAD.MOV.U32 R28, RZ, RZ, R16 ;  /* 0x000000ffff1c7224 */ /* 0x000fe400078e0010 */
[----:B------:R-:W-:Y:S02]  /*43010*/  IMAD.MOV.U32 R29, RZ, RZ, R17 ;  /* 0x000000ffff1d7224 */ /* 0x000fe400078e0011 */
[----:B------:R-:W0:Y:S03]  /*43020*/  LDL.LU.64 R16, [R1+0x28e8] ;  /* 0x0028e80001107983 */ /* 0x000e260000300a00 */
[----:B------:R-:W-:Y:S02]  /*43030*/  STL [R1+0x2514], R29 ;  /* 0x0025141d01007387 */ /* 0x000fe40000100800 */
[----:B------:R-:W-:Y:S01]  /*43040*/  STL [R1+0x2510], R28 ;  /* 0x0025101c01007387 */ /* 0x000fe20000100800 */
[----:B--2---:R-:W-:Y:S01]  /*43050*/  LDSM.16.MT88.4 R12, [R15+0x14080] ;  /* 0x014080000f0c783b */ /* 0x004fe20000004200 */
[C---:B0-----:R-:W-:Y:S03]  /*43060*/  HMMA.16816.F32.BF16 R16, R8.reuse, R16, R20 ;  /* 0x000000100810723c */ /* 0x041fe60000041814 */
[----:B------:R-:W2:Y:S01]  /*43070*/  LDL.LU.64 R22, [R1+0x28e0] ;  /* 0x0028e00001167983 */ /* 0x000ea20000300a00 */
[----:B------:R-:W2:Y:S11]  /*43080*/  LDL.LU.64 R20, [R1+0x28d8] ;  /* 0x0028d80001147983 */ /* 0x000eb60000300a00 */
[----:B------:R-:W-:Y:S08]  /*43090*/  @!UPT UIADD3 URZ, URZ, URZ, URZ ;  /* 0x0000003f3f3ff290 */ /* 0x000ff0000fffe03f */
[----:B------:R-:W-:Y:S01]  /*430a0*/  STL.64 [R1+0x2e0], R16 ;  /* 0x0002e01001007387 */ /* 0x000fe20000100a00 */
[----:B------:R-:W-:Y:S02]  /*430b0*/  STL.64 [R1+0x2e8], R18 ;  /* 0x0002e81201007387 */ /* 0x000fe40000100a00 */
[----:B------:R-:W0:Y:S02]  /*430c0*/  LDSM.16.MT88.4 R16, [R2+0x14000] ;  /* 0x014000000210783b */ /* 0x000e240000004200 */
[----:B0-----:R-:W-:Y:S02]  /*430d0*/  STL.64 [R1+0x2868], R18 ;  /* 0x0028681201007387 */ /* 0x001fe40000100a00 */
[----:B------:R-:W-:Y:S01]  /*430e0*/  STL.64 [R1+0x2860], R16 ;  /* 0x0028601001007387 */ /* 0x000fe20000100a00 */
[C---:B--2---:R-:W-:Y:S11]  /*430f0*/  HMMA.16816.F32.BF16 R20, R8.reuse, R4, R20 ;  /* 0x000000040814723c */ /* 0x044ff60000041814 */
[----:B------:R-:W-:Y:S11]  /*43100*/  @!UPT UIADD3 URZ, URZ, URZ, URZ ;  /* 0x0000003f3f3ff290 */ /* 0x000ff6000fffe03f */
[----:B------:R-:W-:Y:S01]  /*43110*/  @!UPT UIADD3 URZ, URZ, URZ, URZ ;  /* 0x0000003f3f3ff290 */ /* 0x000fe2000fffe03f */
[----:B------:R-:W-:Y:S01]  /*43120*/  STL.64 [R1+0x2d0], R20 ;  /* 0x0002d01401007387 */ /* 0x000fe20000100a00 */
[----:B------:R-:W-:Y:S02]  /*43130*/  IMAD.MOV.U32 R29, RZ, RZ, R22 ;  /* 0x000000ffff1d7224 */ /* 0x000fe400078e0016 */
[----:B------:R-:W-:Y:S02]  /*43140*/  IMAD.MOV.U32 R28, RZ, RZ, R23 ;  /* 0x000000ffff1c7224 */ /* 0x000fe400078e0017 */
[----:B------:R-:W0:Y:S04]  /*43150*/  LDSM.16.MT88.4 R20, [R2+0x14080] ;  /* 0x014080000214783b */ /* 0x000e280000004200 */
[----:B------:R-:W-:Y:S01]  /*43160*/  STL [R1+0x2638], R28 ;  /* 0x0026381c01007387 */ /* 0x000fe20000100800 */
[----:B------:R-:W-:Y:S03]  /*43170*/  STL [R1+0x2634], R29 ;  /* 0x0026341d01007387 */ /* 0x000fe60000100800 */
[----:B0-----:R-:W-:Y:S01]  /*43180*/  STL.64 [R1+0x27d0], R22 ;  /* 0x0027d01601007387 */ /* 0x001fe20000100a00 */
[----:B------:R0:W-:Y:S03]  /*43190*/  STL.64 [R1+0x27c8], R20 ;  /* 0x0027c81401007387 */ /* 0x0001e60000100a00 */
[----:B0-----:R-:W3:Y:S01]  /*431a0*/  LDL.64 R20, [R1+0x70] ;  /* 0x0000700001147983 */ /* 0x001ee20000100a00 */
[----:B------:R-:W-:Y:S01]  /*431b0*/  STL [R1+0x263c], R2 ;  /* 0x00263c0201007387 */ /* 0x000fe20000100800 */
[----:B---3--:R-:W-:Y:S02]  /*431c0*/  HMMA.16816.F32.BF16 R24, R8, R20, R24 ;  /* 0x000000140818723c */ /* 0x008fe40000041818 */
[----:B------:R0:W-:Y:S04]  /*431d0*/  STL.64 [R1+0x2878], R20 ;  /* 0x0028781401007387 */ /* 0x0001e80000100a00 */
[----:B0-----:R-:W2:Y:S11]  /*431e0*/  LDL.LU R20, [R1+0x210] ;  /* 0x0002100001147983 */ /* 0x001eb60000300800 */
[----:B------:R-:W-:Y:S06]  /*431f0*/  @!UPT UIADD3 URZ, URZ, URZ, URZ ;  /* 0x0000003f3f3ff290 */ /* 0x000fec000fffe03f */
[----:B------:R-:W-:Y:S01]  /*43200*/  STL.64 [R1+0x2c0], R24 ;  /* 0x0002c01801007387 */ /* 0x000fe20000100a00 */
[----:B------:R-:W-:Y:S02]  /*43210*/  STL.64 [R1+0x2c8], R26 ;  /* 0x0002c81a01007387 */ /* 0x000fe40000100a00 */
[----:B------:R-:W2:Y:S02]  /*43220*/  LDL.LU R21, [R1+0x214] ;  /* 0x0002140001157983 */ /* 0x000ea40000300800 */
[----:B------:R-:W2:Y:S01]  /*43230*/  LDL.LU R22, [R1+0x218] ;  /* 0x0002180001167983 */ /* 0x000ea20000300800 */
[----:B------:R-:W2:Y:S04]  /*43240*/  LDL.LU R23, [R1+0x21c] ;  /* 0x00021c0001177983 */ /* 0x000ea80000300800 */
[----:B----4-:R-:W0:Y:S01]  /*43250*/  LDSM.16.MT88.4 R24, [R0+0x14000] ;  /* 0x014000000018783b */ /* 0x010e220000004200 */
[----:B------:R-:W-:-:S02]  /*43260*/  IMAD.MOV.U32 R16, RZ, RZ, R7 ;  /* 0x000000ffff107224 */ /* 0x000fc400078e0007 */
[----:B------:R-:W-:Y:S01]  /*43270*/  IMAD.MOV.U32 R17, RZ, RZ, R6 ;  /* 0x000000ffff117224 */ /* 0x000fe200078e0006 */
[----:B0-----:R-:W-:Y:S01]  /*43280*/  STL.64 [R1+0x2738], R26 ;  /* 0x0027381a01007387 */ /* 0x001fe20000100a00 */
[----:B------:R-:W-:Y:S05]  /*43290*/  STL.64 [R1+0x2730], R24 ;  /* 0x0027301801007387 */ /* 0x000fea0000100a00 */
[----:B--2---:R-:W-:Y:S01]  /*432a0*/  HMMA.16816.F32.BF16 R16, R8, R16, R20 ;  /* 0x000000100810723c */ /* 0x004fe20000041814 */
[----:B------:R-:W0:Y:S11]  /*432b0*/  LDSM.16.MT88.4 R8, [R0+0x14080] ;  /* 0x014080000008783b */ /* 0x000e360000004200 */
[----:B------:R-:W-:Y:S11]  /*432c0*/  @!UPT UIADD3 URZ, URZ, URZ, URZ ;  /* 0x0000003f3f3ff290 */ /* 0x000ff6000fffe03f */
[----:B------:R-:W-:Y:S01]  /*432d0*/  @!UPT UIADD3 URZ, URZ, URZ, URZ ;  /* 0x0000003f3f3ff290 */ /* 0x000fe2000fffe03f */
[----:B------:R-:W-:Y:S02]  /*432e0*/  IMAD.MOV.U32 R6, RZ, RZ, R16 ;  /* 0x000000ffff067224 */ /* 0x000fe400078e0010 */
[----:B------:R-:W-:Y:S01]  /*432f0*/  IMAD.MOV.U32 R7, RZ, RZ, R17 ;  /* 0x000000ffff077224 */ /* 0x000fe200078e0011 */
[----:B------:R-:W-:Y:S04]  /*43300*/  STL.64 [R1+0x218], R18 ;  /* 0x0002181201007387 */ /* 0x000fe80000100a00 */
[----:B------:R-:W-:Y:S01]  /*43310*/  STL.64 [R1+0x2888], R6 ;  /* 0x0028880601007387 */ /* 0x000fe20000100a00 */
[----:B------:R1:W-:Y:S03]  /*43320*/  STL.64 [R1+0x2880], R4 ;  /* 0x0028800401007387 */ /* 0x0003e60000100a00 */
[----:B-1----:R-:W2:Y:S04]  /*43330*/  LDL.64 R4, [R1] ;  /* 0x0000000001047983 */ /* 0x002ea80000100a00 */
[----:B--2---:R1:W-:Y:S01]  /*43340*/  STL.64 [R1+0x28a0], R4 ;  /* 0x0028a00401007387 */ /* 0x0043e20000100a00 */
[----:B------:R-:W2:Y:S02]  /*43350*/  LDL.LU R16, [R1+0x140] ;  /* 0x0001400001107983 */ /* 0x000ea40000300800 */
[----:B------:R-:W2:Y:S02]  /*43360*/  LDL.LU R17, [R1+0x144] ;  /* 0x0001440001117983 */ /* 0x000ea40000300800 */
[----:B------:R-:W3:Y:S01]  /*43370*/  LDL.LU R18, [R1+0x148] ;  /* 0x0001480001127983 */ /* 0x000ee20000300800 */
[----:B------:R-:W3:Y:S04]  /*43380*/  LDL.LU R19, [R1+0x14c] ;  /* 0x00014c0001137983 */ /* 0x000ee80000300800 */
[----:B-1----:R-:W4:Y:S04]  /*43390*/  LDL.64 R4, [R1+0x10] ;  /* 0x0000100001047983 */ /* 0x002f280000100a00 */
[----:B----4-:R1:W-:Y:S04]  /*433a0*/  STL.64 [R1+0x28a8], R4 ;  /* 0x0028a80401007387 */ /* 0x0103e80000100a00 */
[----:B-1----:R-:W4:Y:S04]  /*433b0*/  LDL.64 R4, [R1+0x30] ;  /* 0x0000300001047983 */ /* 0x002f280000100a00 */
[----:B----4-:R-:W-:Y:S01]  /*433c0*/  STL.64 [R1+0x28c0], R4 ;  /* 0x0028c00401007387 */ /* 0x010fe20000100a00 */
[----:B---3--:R-:W-:Y:S02]  /*433d0*/  STL.64 [R1+0x2898], R18 ;  /* 0x0028981201007387 */ /* 0x008fe40000100a00 */
[----:B--2---:R1:W-:Y:S02]  /*433e0*/  STL.64 [R1+0x2890], R16 ;  /* 0x0028901001007387 */ /* 0x0043e40000100a00 */
[----:B-1----:R-:W2:Y:S01]  /*433f0*/  LDL.LU R16, [R1+0x150] ;  /* 0x0001500001107983 */ /* 0x002ea20000300800 */
[----:B------:R-:W2:Y:S02]  /*43400*/  LDL.LU R17, [R1+0x154] ;  /* 0x0001540001117983 */ /* 0x000ea40000300800 */
[----:B------:R-:W3:Y:S02]  /*43410*/  LDL.LU R18, [R1+0x158] ;  /* 0x0001580001127983 */ /* 0x000ee40000300800 */
[----:B------:R-:W3:Y:S01]  /*43420*/  LDL.LU R19, [R1+0x15c] ;  /* 0x00015c0001137983 */ /* 0x000ee20000300800 */
[----:B------:R-:W4:Y:S04]  /*43430*/  LDL R4, [R1+0x40] ;  /* 0x0000400001047983 */ /* 0x000f280000100800 */
[----:B---3--:R-:W-:Y:S01]  /*43440*/  STL.64 [R1+0x28b8], R18 ;  /* 0x0028b81201007387 */ /* 0x008fe20000100a00 */
[----:B--2---:R1:W-:Y:S03]  /*43450*/  STL.64 [R1+0x28b0], R16 ;  /* 0x0028b01001007387 */ /* 0x0043e60000100a00 */
[----:B-1----:R-:W2:Y:S01]  /*43460*/  LDL.LU R16, [R1+0x170] ;  /* 0x0001700001107983 */ /* 0x002ea20000300800 */
[----:B------:R-:W2:Y:S02]  /*43470*/  LDL.LU R17, [R1+0x174] ;  /* 0x0001740001117983 */ /* 0x000ea40000300800 */
[----:B------:R-:W3:Y:S02]  /*43480*/  LDL.LU R18, [R1+0x178] ;  /* 0x0001780001127983 */ /* 0x000ee40000300800 */
[----:B------:R-:W3:Y:S02]  /*43490*/  LDL.LU R19, [R1+0x17c] ;  /* 0x00017c0001137983 */ /* 0x000ee40000300800 */
[----:B---3--:R-:W-:Y:S01]  /*434a0*/  STL.64 [R1+0x28d0], R18 ;  /* 0x0028d01201007387 */ /* 0x008fe20000100a00 */
[----:B--2---:R1:W-:Y:S03]  /*434b0*/  STL.64 [R1+0x28c8], R16 ;  /* 0x0028c81001007387 */ /* 0x0043e60000100a00 */
[----:B-1----:R-:W4:Y:S01]  /*434c0*/  LDL.LU R16, [R1+0x180] ;  /* 0x0001800001107983 */ /* 0x002f220000300800 */
[----:B------:R-:W4:Y:S02]  /*434d0*/  LDL.LU R17, [R1+0x184] ;  /* 0x0001840001117983 */ /* 0x000f240000300800 */
[----:B------:R-:W4:Y:S02]  /*434e0*/  LDL.LU R18, [R1+0x188] ;  /* 0x0001880001127983 */ /* 0x000f240000300800 */
[----:B------:R-:W4:Y:S01]  /*434f0*/  LDL.LU R19, [R1+0x18c] ;  /* 0x00018c0001137983 */ /* 0x000f220000300800 */
[----:B------:R-:W2:Y:S01]  /*43500*/  LDL.LU R24, [R1+0x560] ;  /* 0x0005600001187983 */ /* 0x000ea20000300800 */
[----:B------:R-:W2:Y:S02]  /*43510*/  LDL.LU R25, [R1+0x564] ;  /* 0x0005640001197983 */ /* 0x000ea40000300800 */
[----:B------:R-:W3:Y:S02]  /*43520*/  LDL.LU R26, [R1+0x568] ;  /* 0x00056800011a7983 */ /* 0x000ee40000300800 */
[----:B------:R-:W3:Y:S02]  /*43530*/  LDL.LU R27, [R1+0x56c] ;  /* 0x00056c00011b7983 */ /* 0x000ee40000300800 */
[----:B---3--:R-:W-:Y:S01]  /*43540*/  STL.64 [R1+0x27e0], R26 ;  /* 0x0027e01a01007387 */ /* 0x008fe20000100a00 */
[----:B--2---:R1:W-:Y:S03]  /*43550*/  STL.64 [R1+0x27d8], R24 ;  /* 0x0027d81801007387 */ /* 0x0043e60000100a00 */
[----:B-1----:R-:W2:Y:S01]  /*43560*/  LDL.LU R24, [R1+0x2b0] ;  /* 0x0002b00001187983 */ /* 0x002ea20000300800 */
[----:B------:R-:W2:Y:S02]  /*43570*/  LDL.LU R25, [R1+0x2b4] ;  /* 0x0002b40001197983 */ /* 0x000ea40000300800 */
[----:B------:R-:W3:Y:S02]  /*43580*/  LDL.LU R26, [R1+0x2b8] ;  /* 0x0002b800011a7983 */ /* 0x000ee40000300800 */
[----:B------:R-:W3:Y:S02]  /*43590*/  LDL.LU R27, [R1+0x2bc] ;  /* 0x0002bc00011b7983 */ /* 0x000ee40000300800 */
[----:B------:R-:W-:Y:S01]  /*435a0*/  IMAD.MOV.U32 R5, RZ, RZ, R3 ;  /* 0x000000ffff057224 */ /* 0x000fe200078e0003 */
[----:B---3--:R-:W-:Y:S01]  /*435b0*/  STL.64 [R1+0x27f0], R26 ;  /* 0x0027f01a01007387 */ /* 0x008fe20000100a00 */
[----:B--2---:R1:W-:Y:S03]  /*435c0*/  STL.64 [R1+0x27e8], R24 ;  /* 0x0027e81801007387 */ /* 0x0043e60000100a00 */
[----:B-1----:R-:W2:Y:S01]  /*435d0*/  LDL.64 R24, [R1+0x20] ;  /* 0x0000200001187983 */ /* 0x002ea20000100a00 */
[----:B------:R-:W3:Y:S02]  /*435e0*/  LDL.LU R20, [R1+0x130] ;  /* 0x0001300001147983 */ /* 0x000ee40000300800 */
[----:B------:R-:W3:Y:S02]  /*435f0*/  LDL.LU R21, [R1+0x134] ;  /* 0x0001340001157983 */ /* 0x000ee40000300800 */
[----:B------:R-:W3:Y:S01]  /*43600*/  LDL.LU R22, [R1+0x138] ;  /* 0x0001380001167983 */ /* 0x000ee20000300800 */
[----:B------:R-:W3:Y:S01]  /*43610*/  LDL.LU R23, [R1+0x13c] ;  /* 0x00013c0001177983 */ /* 0x000ee20000300800 */
[----:B0-----:R-:W-:Y:S02]  /*43620*/  STL.64 [R1+0x26c0], R10 ;  /* 0x0026c00a01007387 */ /* 0x001fe40000100a00 */
[----:B------:R0:W-:Y:S02]  /*43630*/  STL.64 [R1+0x26b8], R8 ;  /* 0x0026b80801007387 */ /* 0x0001e40000100a00 */
[----:B0-----:R-:W2:Y:S01]  /*43640*/  LDL.64 R8, [R1+0x80] ;  /* 0x0000800001087983 */ /* 0x001ea20000100a00 */
[C---:B----4-:R-:W-:Y:S03]  /*43650*/  HMMA.16816.F32.BF16 R4, R12.reuse, R4, R16 ;  /* 0x000000040c04723c */ /* 0x050fe60000041810 */
[----:B--2---:R0:W-:Y:S04]  /*43660*/  STL.64 [R1+0x2870], R8 ;  /* 0x0028700801007387 */ /* 0x0041e80000100a00 */
[----:B0-----:R-:W2:Y:S01]  /*43670*/  LDL.LU R8, [R1+0x160] ;  /* 0x0001600001087983 */ /* 0x001ea20000300800 */
[----:B------:R-:W2:Y:S02]  /*43680*/  LDL.LU R9, [R1+0x164] ;  /* 0x0001640001097983 */ /* 0x000ea40000300800 */
[----:B------:R-:W2:Y:S02]  /*43690*/  LDL.LU R10, [R1+0x168] ;  /* 0x00016800010a7983 */ /* 0x000ea40000300800 */
[----:B------:R-:W2:Y:S01]  /*436a0*/  LDL.LU R11, [R1+0x16c] ;  /* 0x00016c00010b7983 */ /* 0x000ea20000300800 */
[----:B------:R-:W4:Y:S01]  /*436b0*/  LDL.LU.64 R18, [R1+0x28d0] ;  /* 0x0028d00001127983 */ /* 0x000f220000300a00 */
[----:B------:R-:W4:Y:S09]  /*436c0*/  LDL.LU.64 R16, [R1+0x28c8] ;  /* 0x0028c80001107983 */ /* 0x000f320000300a00 */
[----:B------:R0:W-:Y:S02]  /*436d0*/  STL.64 [R1+0x180], R4 ;  /* 0x0001800401007387 */ /* 0x0001e40000100a00 */
[----:B------:R-:W-:Y:S01]  /*436e0*/  STL.64 [R1+0x188], R6 ;  /* 0x0001880601007387 */ /* 0x000fe20000100a00 */
[----:B0-----:R-:W4:Y:S02]  /*436f0*/  LDL.LU.64 R4, [R1+0x28c0] ;  /* 0x0028c00001047983 */ /* 0x001f240000300a00 */
        /* <DEDUP_REMOVED lines=16> */
[----:B------:R-:W4:Y:S02]  /*43800*/  LDL.LU.64 R4, [R1+0x28a0] ;  /* 0x0028a00001047983 */ /* 0x000f240000300a00 */
[C---:B----4-:R-:W-:Y:S11]  /*43810*/  HMMA.16816.F32.BF16 R16, R12.reuse, R4, R16 ;  /* 0x000000040c10723c */ /* 0x050ff60000041810 */
[----:B------:R-:W-:Y:S11]  /*43820*/  @!UPT UIADD3 URZ, URZ, URZ, URZ ;  /* 0x0000003f3f3ff290 */ /* 0x000ff6000fffe03f */
[----:B------:R-:W-:Y:S01]  /*43830*/  @!UPT UIADD3 URZ, URZ, URZ, URZ ;  /* 0x0000003f3f3ff290 */ /* 0x000fe2000fffe03f */
[----:B------:R-:W-:Y:S01]  /*43840*/  STL.64 [R1+0x150], R16 ;  /* 0x0001501001007387 */ /* 0x000fe20000100a00 */
[----:B------:R0:W-:Y:S03]  /*43850*/  STL.64 [R1+0x158], R18 ;  /* 0x0001581201007387 */ /* 0x0001e60000100a00 */
[----:B0-----:R-:W2:Y:S01]  /*43860*/  LDL.LU.64 R18, [R1+0x2898] ;  /* 0x0028980001127983 */ /* 0x001ea20000300a00 */
[----:B------:R-:W2:Y:S02]  /*43870*/  LDL.LU.64 R16, [R1+0x2890] ;  /* 0x0028900001107983 */ /* 0x000ea40000300a00 */
[----:B------:R-:W-:Y:S02]  /*43880*/  IMAD.MOV.U32 R2, RZ, RZ, R4 ;  /* 0x000000ffff027224 */ /* 0x000fe400078e0004 */
[----:B------:R-:W-:Y:S01]  /*43890*/  IMAD.MOV.U32 R0, RZ, RZ, R5 ;  /* 0x000000ffff007224 */ /* 0x000fe200078e0005 */
[----:B------:R-:W4:Y:S01]  /*438a0*/  LDL.LU.64 R6, [R1+0x2888] ;  /* 0x0028880001067983 */ /* 0x000f220000300a00 */
[----:B------:R-:W3:Y:S02]  /*438b0*/  LDL.LU.64 R4, [R1+0x2880] ;  /* 0x0028800001047983 */ /* 0x000ee40000300a00 */
[----:B------:R0:W-:Y:S01]  /*438c0*/  STL.64 [R1+0x2808], R24 ;  /* 0x0028081801007387 */ /* 0x0001e20000100a00 */
[C---:B--2---:R-:W-:Y:S01]  /*438d0*/  HMMA.16816.F32.BF16 R16, R12.reuse, R24, R16 ;  /* 0x000000180c10723c */ /* 0x044fe20000041810 */
[----:B0-----:R-:W2:Y:S11]  /*438e0*/  LDL.LU R24, [R1+0xd0] ;  /* 0x0000d00001187983 */ /* 0x001eb60000300800 */
[----:B------:R-:W-:Y:S11]  /*438f0*/  @!UPT UIADD3 URZ, URZ, URZ, URZ ;  /* 0x0000003f3f3ff290 */ /* 0x000ff6000fffe03f */
[----:B------:R0:W-:Y:S01]  /*43900*/  STL.64 [R1+0x140], R16 ;  /* 0x0001401001007387 */ /* 0x0001e20000100a00 */
[----:B------:R1:W-:Y:S02]  /*43910*/  STL.64 [R1+0x148], R18 ;  /* 0x0001481201007387 */ /* 0x0003e40000100a00 */
[----:B------:R-:W2:Y:S02]  /*43920*/  LDL.LU R25, [R1+0xd4] ;  /* 0x0000d40001197983 */ /* 0x000ea40000300800 */
[----:B------:R-:W2:Y:S01]  /*43930*/  LDL.LU R26, [R1+0xd8] ;  /* 0x0000d800011a7983 */ /* 0x000ea20000300800 */
[----:B------:R-:W2:Y:S01]  /*43940*/  LDL.LU R27, [R1+0xdc] ;  /* 0x0000dc00011b7983 */ /* 0x000ea20000300800 */
[----:B---3--:R-:W-:Y:S03]  /*43950*/  HMMA.16816.F32.BF16 R20, R12, R4, R20 ;  /* 0x000000040c14723c */ /* 0x008fe60000041814 */
[----:B--2---:R-:W-:Y:S01]  /*43960*/  STL.64 [R1+0x2818], R26 ;  /* 0x0028181a01007387 */ /* 0x004fe20000100a00 */
[----:B------:R2:W-:Y:S02]  /*43970*/  STL.64 [R1+0x2810], R24 ;  /* 0x0028101801007387 */ /* 0x0005e40000100a00 */
[----:B0-----:R-:W3:Y:S02]  /*43980*/  LDL.LU R16, [R1+0xb0] ;  /* 0x0000b00001107983 */ /* 0x001ee40000300800 */
[----:B------:R-:W3:Y:S01]  /*43990*/  LDL.LU R17, [R1+0xb4] ;  /* 0x0000b40001117983 */ /* 0x000ee20000300800 */
[----:B-1----:R-:W3:Y:S01]  /*439a0*/  LDL.LU R18, [R1+0xb8] ;  /* 0x0000b80001127983 */ /* 0x002ee20000300800 */
[----:B------:R-:W3:Y:S02]  /*439b0*/  LDL.LU R19, [R1+0xbc] ;  /* 0x0000bc0001137983 */ /* 0x000ee40000300800 */
[----:B--2---:R-:W-:-:S02]  /*439c0*/  IMAD.MOV.U32 R24, RZ, RZ, R9 ;  /* 0x000000ffff187224 */ /* 0x004fc400078e0009 */
[----:B------:R-:W-:Y:S02]  /*439d0*/  IMAD.MOV.U32 R25, RZ, RZ, R8 ;  /* 0x000000ffff197224 */ /* 0x000fe400078e0008 */
[----:B------:R-:W2:Y:S01]  /*439e0*/  LDL.LU R8, [R1+0x120] ;  /* 0x0001200001087983 */ /* 0x000ea20000300800 */
[----:B------:R-:W2:Y:S02]  /*439f0*/  LDL.LU R9, [R1+0x124] ;  /* 0x0001240001097983 */ /* 0x000ea40000300800 */
[----:B------:R-:W2:Y:S02]  /*43a00*/  LDL.LU R10, [R1+0x128] ;  /* 0x00012800010a7983 */ /* 0x000ea40000300800 */
[----:B------:R-:W2:Y:S01]  /*43a10*/  LDL.LU R11, [R1+0x12c] ;  /* 0x00012c00010b7983 */ /* 0x000ea20000300800 */
[----:B------:R0:W-:Y:S02]  /*43a20*/  STL.64 [R1+0x2830], R24 ;  /* 0x0028301801007387 */ /* 0x0001e40000100a00 */
[----:B0-----:R-:W-:-:S02]  /*43a30*/  IMAD.MOV.U32 R24, RZ, RZ, R28 ;  /* 0x000000ffff187224 */ /* 0x001fc400078e001c */
[----:B------:R-:W-:-:S05]  /*43a40*/  IMAD.MOV.U32 R25, RZ, RZ, R3 ;  /* 0x000000ffff197224 */ /* 0x000fca00078e0003 */
[----:B------:R0:W-:Y:S04]  /*43a50*/  STL.64 [R1+0x2848], R24 ;  /* 0x0028481801007387 */ /* 0x0001e80000100a00 */
[----:B0-----:R-:W2:Y:S01]  /*43a60*/  LDL.64 R24, [R1+0x40] ;  /* 0x0000400001187983 */ /* 0x001ea20000100a00 */
[----:B------:R0:W-:Y:S02]  /*43a70*/  STL.64 [R1+0x130], R20 ;  /* 0x0001301401007387 */ /* 0x0001e40000100a00 */
[----:B------:R-:W-:Y:S01]  /*43a80*/  STL.64 [R1+0x138], R22 ;  /* 0x0001381601007387 */ /* 0x000fe20000100a00 */
[----:B0-----:R-:W2:Y:S01]  /*43a90*/  LDL.LU.64 R20, [R1+0x2878] ;  /* 0x0028780001147983 */ /* 0x001ea20000300a00 */
[----:B----4-:R-:W-:Y:S02]  /*43aa0*/  STL.64 [R1+0x2800], R6 ;  /* 0x0028000601007387 */ /* 0x010fe40000100a00 */
[----:B------:R0:W-:Y:S02]  /*43ab0*/  STL.64 [R1+0x27f8], R4 ;  /* 0x0027f80401007387 */ /* 0x0001e40000100a00 */
        /* <DEDUP_REMOVED lines=10> */
[C---:B------:R-:W-:Y:S01]  /*43b60*/  HMMA.16816.F32.BF16 R8, R12.reuse, R20, R8 ;  /* 0x000000140c08723c */ /* 0x040fe20000041808 */
[----:B----4-:R-:W-:Y:S01]  /*43b70*/  STL.64 [R1+0x2840], R6 ;  /* 0x0028400601007387 */ /* 0x010fe20000100a00 */
[----:B--2---:R0:W-:Y:S03]  /*43b80*/  STL.64 [R1+0x2838], R4 ;  /* 0x0028380401007387 */ /* 0x0041e60000100a00 */
        /* <DEDUP_REMOVED lines=9> */
[----:B------:R-:W2:Y:S02]  /*43c20*/  LDL.LU R7, [R1+0x10c] ;  /* 0x00010c0001077983 */ /* 0x000ea40000300800 */
[----:B------:R0:W-:Y:S01]  /*43c30*/  STL.64 [R1+0x120], R8 ;  /* 0x0001200801007387 */ /* 0x0001e20000100a00 */
[----:B------:R-:W-:Y:S03]  /*43c40*/  STL.64 [R1+0x128], R10 ;  /* 0x0001280a01007387 */ /* 0x000fe60000100a00 */
[----:B0-----:R-:W3:Y:S02]  /*43c50*/  LDL.LU.64 R8, [R1+0x2870] ;  /* 0x0028700001087983 */ /* 0x001ee40000300a00 */
[----:B---3--:R-:W-:Y:S02]  /*43c60*/  HMMA.16816.F32.BF16 R12, R12, R8, R16 ;  /* 0x000000080c0c723c */ /* 0x008fe40000041810 */
[----:B------:R-:W2:Y:S01]  /*43c70*/  LDL.LU.64 R18, [R1+0x2868] ;  /* 0x0028680001127983 */ /* 0x000ea20000300a00 */
[----:B------:R-:W2:Y:S02]  /*43c80*/  LDL.LU.64 R16, [R1+0x2860] ;  /* 0x0028600001107983 */ /* 0x000ea40000300a00 */
[----:B------:R-:W-:-:S02]  /*43c90*/  IMAD.MOV.U32 R28, RZ, RZ, R24 ;  /* 0x000000ffff1c7224 */ /* 0x000fc400078e0018 */
[----:B------:R-:W-:Y:S11]  /*43ca0*/  IMAD.MOV.U32 R3, RZ, RZ, R25 ;  /* 0x000000ffff037224 */ /* 0x000ff600078e0019 */
[----:B------:R-:W-:Y:S05]  /*43cb0*/  @!UPT UIADD3 URZ, URZ, URZ, URZ ;  /* 0x0000003f3f3ff290 */ /* 0x000fea000fffe03f */
[----:B------:R-:W-:Y:S01]  /*43cc0*/  STL.64 [R1+0xb0], R12 ;  /* 0x0000b00c01007387 */ /* 0x000fe20000100a00 */
[----:B------:R-:W-:Y:S01]  /*43cd0*/  STL.64 [R1+0xb8], R14 ;  /* 0x0000b80e01007387 */ /* 0x000fe20000100a00 */
        /* <DEDUP_REMOVED lines=12> */
[----:B------:R0:W-:Y:S01]  /*43da0*/  STL.64 [R1+0xf0], R24 ;  /* 0x0000f01801007387 */ /* 0x0001e20000100a00 */
[----:B------:R2:W-:Y:S03]  /*43db0*/  STL.64 [R1+0xf8], R26 ;  /* 0x0000f81a01007387 */ /* 0x0005e60000100a00 */
[----:B0-----:R-:W2:Y:S02]  /*43dc0*/  LDL.LU.64 R24, [R1+0x2830] ;  /* 0x0028300001187983 */ /* 0x001ea40000300a00 */
[----:B--2---:R-:W-:Y:S02]  /*43dd0*/  HMMA.16816.F32.BF16 R24, R16, R24, R4 ;  /* 0x000000181018723c */ /* 0x004fe40000041804 */
[----:B------:R-:W2:Y:S01]  /*43de0*/  LDL.LU.64 R6, [R1+0x2828] ;  /* 0x0028280001067983 */ /* 0x000ea20000300a00 */
[----:B------:R-:W2:Y:S11]  /*43df0*/  LDL.LU.64 R4, [R1+0x2820] ;  /* 0x0028200001047983 */ /* 0x000eb60000300a00 */
[----:B------:R-:W-:Y:S09]  /*43e00*/  @!UPT UIADD3 URZ, URZ, URZ, URZ ;  /* 0x0000003f3f3ff290 */ /* 0x000ff2000fffe03f */
[----:B------:R-:W-:Y:S01]  /*43e10*/  STL.64 [R1+0xe0], R24 ;  /* 0x0000e01801007387 */ /* 0x000fe20000100a00 */
[----:B------:R0:W-:Y:S03]  /*43e20*/  STL.64 [R1+0xe8], R26 ;  /* 0x0000e81a01007387 */ /* 0x0001e60000100a00 */
[----:B0-----:R-:W3:Y:S01]  /*43e30*/  LDL.LU.64 R26, [R1+0x2818] ;  /* 0x00281800011a7983 */ /* 0x001ee20000300a00 */
[----:B------:R-:W3:Y:S02]  /*43e40*/  LDL.LU.64 R24, [R1+0x2810] ;  /* 0x0028100001187983 */ /* 0x000ee40000300a00 */
[----:B------:R-:W-:Y:S02]  /*43e50*/  IMAD.MOV.U32 R12, RZ, RZ, R2 ;  /* 0x000000ffff0c7224 */ /* 0x000fe400078e0002 */
[----:B------:R-:W-:-:S07]  /*43e60*/  IMAD.MOV.U32 R13, RZ, RZ, R0 ;  /* 0x000000ffff0d7224 */ /* 0x000fce00078e0000 */
        /* <DEDUP_REMOVED lines=19> */
[----:B------:R-:W4:Y:S02]  /*43fa0*/  LDL.LU.64 R26, [R1+0x27f0] ;  /* 0x0027f000011a7983 */ /* 0x000f240000300a00 */
[----:B------:R-:W4:Y:S01]  /*43fb0*/  LDL.LU.64 R24, [R1+0x27e8] ;  /* 0x0027e80001187983 */ /* 0x000f220000300a00 */
[C---:B---3--:R-:W-:Y:S08]  /*43fc0*/  HMMA.16816.F32.BF16 R12, R16.reuse, R20, R12 ;  /* 0x00000014100c723c */ /* 0x048ff0000004180c */
[----:B----4-:R-:W-:Y:S11]  /*43fd0*/  HMMA.16816.F32.BF16 R24, R16, R4, R24 ;  /* 0x000000041018723c */ /* 0x010ff60000041818 */
[----:B------:R-:W-:Y:S11]  /*43fe0*/  @!UPT UIADD3 URZ, URZ, URZ, URZ ;  /* 0x0000003f3f3ff290 */ /* 0x000ff6000fffe03f */
[----:B------:R-:W-:Y:S01]  /*43ff0*/  @!UPT UIADD3 URZ, URZ, URZ, URZ ;  /* 0x0000003f3f3ff290 */ /* 0x000fe2000fffe03f */
[----:B------:R-:W-:Y:S01]  /*44000*/  STL.64 [R1+0x2b0], R24 ;  /* 0x0002b01801007387 */ /* 0x000fe20000100a00 */
[----:B------:R0:W-:Y:S03]  /*44010*/  STL.64 [R1+0x2b8], R26 ;  /* 0x0002b81a01007387 */ /* 0x0001e60000100a00 */
[----:B0-----:R-:W3:Y:S01]  /*44020*/  LDL.LU.64 R26, [R1+0x27e0] ;  /* 0x0027e000011a7983 */ /* 0x001ee20000300a00 */
[----:B------:R-:W3:Y:S02]  /*44030*/  LDL.LU.64 R24, [R1+0x27d8] ;  /* 0x0027d80001187983 */ /* 0x000ee40000300a00 */
[----:B--2---:R-:W-:Y:S02]  /*44040*/  STL.64 [R1+0x2768], R6 ;  /* 0x0027680601007387 */ /* 0x004fe40000100a00 */
[----:B------:R0:W-:Y:S01]  /*44050*/  STL.64 [R1+0x2760], R4 ;  /* 0x0027600401007387 */ /* 0x0001e20000100a00 */
[----:B------:R-:W-:Y:S01]  /*44060*/  STL.64 [R1+0x3e0], R12 ;  /* 0x0003e00c01007387 */ /* 0x000fe20000100a00 */
[----:B------:R3:W-:Y:S02]  /*44070*/  STL.64 [R1+0x3e8], R14 ;  /* 0x0003e80e01007387 */ /* 0x0007e40000100a00 */
[----:B------:R-:W2:Y:S02]  /*44080*/  LDL.LU.64 R22, [R1+0x27d0] ;  /* 0x0027d00001167983 */ /* 0x000ea40000300a00 */
[----:B0-----:R-:W-:-:S02]  /*44090*/  IMAD.MOV.U32 R5, RZ, RZ, R20 ;  /* 0x000000ffff057224 */ /* 0x001fc400078e0014 */
[----:B------:R-:W-:Y:S02]  /*440a0*/  IMAD.MOV.U32 R4, RZ, RZ, R21 ;  /* 0x000000ffff047224 */ /* 0x000fe400078e0015 */
[----:B------:R-:W2:Y:S01]  /*440b0*/  LDL.LU.64 R20, [R1+0x27c8] ;  /* 0x0027c80001147983 */ /* 0x000ea20000300a00 */
[----:B------:R-:W-:Y:S01]  /*440c0*/  STL.64 [R1+0x2740], R8 ;  /* 0x0027400801007387 */ /* 0x000fe20000100a00 */
[----:B---3--:R-:W-:Y:S02]  /*440d0*/  HMMA.16816.F32.BF16 R12, R16, R8, R24 ;  /* 0x00000008100c723c */ /* 0x008fe40000041818 */
[----:B------:R-:W3:Y:S11]  /*440e0*/  LDL R19, [R1+0x139c] ;  /* 0x00139c0001137983 */ /* 0x000ef60000100800 */
[----:B------:R-:W-:Y:S10]  /*440f0*/  @!UPT UIADD3 URZ, URZ, URZ, URZ ;  /* 0x0000003f3f3ff290 */ /* 0x000ff4000fffe03f */
[----:B------:R-:W-:Y:S01]  /*44100*/  STL.64 [R1+0x3d0], R12 ;  /* 0x0003d00c01007387 */ /* 0x000fe20000100a00 */
[----:B------:R-:W-:Y:S03]  /*44110*/  STL.64 [R1+0x3d8], R14 ;  /* 0x0003d80e01007387 */ /* 0x000fe60000100a00 */
        /* <DEDUP_REMOVED lines=10> */
[----:B------:R-:W-:Y:S01]  /*441c0*/  IMAD.MOV.U32 R9, RZ, RZ, R4 ;  /* 0x000000ffff097224 */ /* 0x000fe200078e0004 */
[----:B--2---:R-:W-:Y:S01]  /*441d0*/  STL.64 [R1+0x2750], R26 ;  /* 0x0027501a01007387 */ /* 0x004fe20000100a00 */
[----:B------:R-:W-:Y:S03]  /*441e0*/  STL.64 [R1+0x2748], R24 ;  /* 0x0027481801007387 */ /* 0x000fe60000100a00 */
[----:B------:R0:W-:Y:S02]  /*441f0*/  STL.64 [R1+0x2758], R8 ;  /* 0x0027580801007387 */ /* 0x0001e40000100a00 */
[----:B0-----:R-:W2:Y:S01]  /*44200*/  LDL.LU R8, [R1+0x500] ;  /* 0x0005000001087983 */ /* 0x001ea20000300800 */
[----:B------:R-:W2:Y:S02]  /*44210*/  LDL.LU R9, [R1+0x504] ;  /* 0x0005040001097983 */ /* 0x000ea40000300800 */
[----:B------:R-:W2:Y:S02]  /*44220*/  LDL.LU R10, [R1+0x508] ;  /* 0x00050800010a7983 */ /* 0x000ea40000300800 */
[----:B------:R-:W2:Y:S01]  /*44230*/  LDL.LU R11, [R1+0x50c] ;  /* 0x00050c00010b7983 */ /* 0x000ea20000300800 */
[----:B------:R-:W2:Y:S01]  /*44240*/  LDL.LU R12, [R1+0x530] ;  /* 0x00053000010c7983 */ /* 0x000ea20000300800 */
[----:B------:R-:W2:Y:S02]  /*44250*/  LDL.LU R13, [R1+0x534] ;  /* 0x00053400010d7983 */ /* 0x000ea40000300800 */
[----:B------:R-:W2:Y:S02]  /*44260*/  LDL.LU R14, [R1+0x538] ;  /* 0x00053800010e7983 */ /* 0x000ea40000300800 */
[----:B------:R-:W2:Y:S02]  /*44270*/  LDL.LU R15, [R1+0x53c] ;  /* 0x00053c00010f7983 */ /* 0x000ea40000300800 */
[----:B--2---:R-:W-:Y:S01]  /*44280*/  STL.64 [R1+0x2798], R14 ;  /* 0x0027980e01007387 */ /* 0x004fe20000100a00 */
[----:B------:R0:W-:Y:S03]  /*44290*/  STL.64 [R1+0x2790], R12 ;  /* 0x0027900c01007387 */ /* 0x0001e60000100a00 */
[----:B0-----:R-:W2:Y:S01]  /*442a0*/  LDL.64 R12, [R1+0x30] ;  /* 0x00003000010c7983 */ /* 0x001ea20000100a00 */
[----:B------:R-:W-:-:S02]  /*442b0*/  IMAD.MOV.U32 R4, RZ, RZ, R2 ;  /* 0x000000ffff047224 */ /* 0x000fc400078e0002 */
[----:B------:R-:W-:Y:S01]  /*442c0*/  IMAD.MOV.U32 R5, RZ, RZ, R0 ;  /* 0x000000ffff057224 */ /* 0x000fe200078e0000 */
[----:B--2---:R-:W-:Y:S01]  /*442d0*/  STL.64 [R1+0x27b0], R12 ;  /* 0x0027b00c01007387 */ /* 0x004fe20000100a00 */
[----:B------:R-:W-:Y:S02]  /*442e0*/  STL.64 [R1+0x2778], R10 ;  /* 0x0027780a01007387 */ /* 0x000fe40000100a00 */
        /* <DEDUP_REMOVED lines=11> */
[----:B------:R-:W2:Y:S02]  /*443a0*/  LDL.LU R7, [R1+0x54c] ;  /* 0x00054c0001077983 */ /* 0x000ea40000300800 */
[----:B------:R-:W-:-:S02]  /*443b0*/  IMAD.MOV.U32 R12, RZ, RZ, R28 ;  /* 0x000000ffff0c7224 */ /* 0x000fc400078e001c */
[----:B------:R-:W-:Y:S01]  /*443c0*/  IMAD.MOV.U32 R13, RZ, RZ, R3 ;  /* 0x000000ffff0d7224 */ /* 0x000fe200078e0003 */
[----:B--2---:R-:W-:Y:S01]  /*443d0*/  STL.64 [R1+0x27c0], R6 ;  /* 0x0027c00601007387 */ /* 0x004fe20000100a00 */
[----:B------:R0:W-:Y:S03]  /*443e0*/  STL.64 [R1+0x27b8], R4 ;  /* 0x0027b80401007387 */ /* 0x0001e60000100a00 */
        /* <DEDUP_REMOVED lines=18> */
[C---:B--2---:R-:W-:Y:S01]  /*44510*/  HMMA.16816.F32.BF16 R12, R20.reuse, R12, R4 ;  /* 0x0000000c140c723c */ /* 0x044fe20000041804 */
[----:B----4-:R-:W-:Y:S01]  /*44520*/  STL.64 [R1+0x2708], R18 ;  /* 0x0027081201007387 */ /* 0x010fe20000100a00 */
[----:B---3--:R0:W-:Y:S03]  /*44530*/  STL.64 [R1+0x2700], R16 ;  /* 0x0027001001007387 */ /* 0x0081e60000100a00 */
[----:B0-----:R-:W2:Y:S01]  /*44540*/  LDL.64 R16, [R1+0x10] ;  /* 0x0000100001107983 */ /* 0x001ea20000100a00 */
[----:B------:R-:W3:Y:S02]  /*44550*/  LDL.LU.64 R6, [R1+0x27c0] ;  /* 0x0027c00001067983 */ /* 0x000ee40000300a00 */
[----:B------:R-:W3:Y:S11]  /*44560*/  LDL.LU.64 R4, [R1+0x27b8] ;  /* 0x0027b80001047983 */ /* 0x000ef60000300a00 */
[----:B------:R-:W-:Y:S04]  /*44570*/  @!UPT UIADD3 URZ, URZ, URZ, URZ ;  /* 0x0000003f3f3ff290 */ /* 0x000fe8000fffe03f */
[----:B------:R0:W-:Y:S01]  /*44580*/  STL.64 [R1+0x450], R12 ;  /* 0x0004500c01007387 */ /* 0x0001e20000100a00 */
[----:B------:R-:W-:Y:S04]  /*44590*/  STL.64 [R1+0x458], R14 ;  /* 0x0004580e01007387 */ /* 0x000fe80000100a00 */
[----:B0-----:R-:W3:Y:S02]  /*445a0*/  LDL.LU.64 R12, [R1+0x27b0] ;  /* 0x0027b000010c7983 */ /* 0x001ee40000300a00 */
[C---:B---3--:R-:W-:Y:S01]  /*445b0*/  HMMA.16816.F32.BF16 R4, R20.reuse, R12, R4 ;  /* 0x0000000c1404723c */ /* 0x048fe20000041804 */
[----:B------:R-:W-:Y:S02]  /*445c0*/  IMAD.MOV.U32 R2, RZ, RZ, R12 ;  /* 0x000000ffff027224 */ /* 0x000fe400078e000c */
[----:B------:R-:W-:Y:S11]  /*445d0*/  IMAD.MOV.U32 R0, RZ, RZ, R13 ;  /* 0x000000ffff007224 */ /* 0x000ff600078e000d */
[----:B------:R-:W-:Y:S09]  /*445e0*/  @!UPT UIADD3 URZ, URZ, URZ, URZ ;  /* 0x0000003f3f3ff290 */ /* 0x000ff2000fffe03f */
[----:B------:R-:W-:Y:S01]  /*445f0*/  STL.64 [R1+0x440], R4 ;  /* 0x0004400401007387 */ /* 0x000fe20000100a00 */
[----:B------:R0:W-:Y:S03]  /*44600*/  STL.64 [R1+0x448], R6 ;  /* 0x0004480601007387 */ /* 0x0001e60000100a00 */
[----:B0-----:R-:W3:Y:S01]  /*44610*/  LDL.LU.64 R6, [R1+0x27a8] ;  /* 0x0027a80001067983 */ /* 0x001ee20000300a00 */
[----:B------:R-:W3:Y:S02]  /*44620*/  LDL.LU.64 R4, [R1+0x27a0] ;  /* 0x0027a00001047983 */ /* 0x000ee40000300a00 */
[----:B------:R-:W2:Y:S02]  /*44630*/  LDL.LU.64 R14, [R1+0x2798] ;  /* 0x00279800010e7983 */ /* 0x000ea40000300a00 */
[----:B------:R-:W2:Y:S02]  /*44640*/  LDL.LU.64 R12, [R1+0x2790] ;  /* 0x00279000010c7983 */ /* 0x000ea40000300a00 */
        /* <DEDUP_REMOVED lines=9> */
[----:B------:R-:W4:Y:S02]  /*446e0*/  LDL.LU R18, [R1+0x4e8] ;  /* 0x0004e80001127983 */ /* 0x000f240000300800 */
[----:B------:R-:W4:Y:S01]  /*446f0*/  LDL.LU R19, [R1+0x4ec] ;  /* 0x0004ec0001137983 */ /* 0x000f220000300800 */
[C---:B---3--:R-:W-:Y:S01]  /*44700*/  HMMA.16816.F32.BF16 R4, R20.reuse, R12, R4 ;  /* 0x0000000c1404723c */ /* 0x048fe20000041804 */
[----:B----4-:R-:W-:Y:S01]  /*44710*/  STL.64 [R1+0x2720], R18 ;  /* 0x0027201201007387 */ /* 0x010fe20000100a00 */
[----:B--2---:R0:W-:Y:S03]  /*44720*/  STL.64 [R1+0x2718], R16 ;  /* 0x0027181001007387 */ /* 0x0041e60000100a00 */
[----:B0-----:R-:W2:Y:S11]  /*44730*/  LDL.64 R16, [R1+0x40] ;  /* 0x0000400001107983 */ /* 0x001eb60000100a00 */
[----:B------:R-:W-:Y:S07]  /*44740*/  @!UPT UIADD3 URZ, URZ, URZ, URZ ;  /* 0x0000003f3f3ff290 */ /* 0x000fee000fffe03f */
[----:B------:R0:W-:Y:S02]  /*44750*/  STL.64 [R1+0x420], R4 ;  /* 0x0004200401007387 */ /* 0x0001e40000100a00 */
[----:B------:R-:W-:Y:S01]  /*44760*/  STL.64 [R1+0x428], R6 ;  /* 0x0004280601007387 */ /* 0x000fe20000100a00 */
[----:B0-----:R-:W3:Y:S01]  /*44770*/  LDL.LU.64 R4, [R1+0x2780] ;  /* 0x0027800001047983 */ /* 0x001ee20000300a00 */
[----:B------:R0:W-:Y:S03]  /*44780*/  STL.64 [R1+0x2728], R12 ;  /* 0x0027280c01007387 */ /* 0x0001e60000100a00 */
[----:B0-----:R-:W4:Y:S01]  /*44790*/  LDL.LU R12, [R1+0x4f0] ;  /* 0x0004f000010c7983 */ /* 0x001f220000300800 */
[----:B------:R-:W4:Y:S02]  /*447a0*/  LDL.LU R13, [R1+0x4f4] ;  /* 0x0004f400010d7983 */ /* 0x000f240000300800 */
[----:B------:R-:W4:Y:S02]  /*447b0*/  LDL.LU R14, [R1+0x4f8] ;  /* 0x0004f800010e7983 */ /* 0x000f240000300800 */
[----:B------:R-:W4:Y:S01]  /*447c0*/  LDL.LU R15, [R1+0x4fc] ;  /* 0x0004fc00010f7983 */ /* 0x000f220000300800 */
[C---:B---3--:R-:W-:Y:S01]  /*447d0*/  HMMA.16816.F32.BF16 R4, R20.reuse, R4, R8 ;  /* 0x000000041404723c */ /* 0x048fe20000041808 */
[----:B------:R-:W3:Y:S01]  /*447e0*/  LDL.LU.64 R10, [R1+0x2778] ;  /* 0x00277800010a7983 */ /* 0x000ee20000300a00 */
[----:B------:R-:W3:Y:S11]  /*447f0*/  LDL.LU.64 R8, [R1+0x2770] ;  /* 0x0027700001087983 */ /* 0x000ef60000300a00 */
[----:B------:R-:W-:Y:S10]  /*44800*/  @!UPT UIADD3 URZ, URZ, URZ, URZ ;  /* 0x0000003f3f3ff290 */ /* 0x000ff4000fffe03f */
        /* <DEDUP_REMOVED lines=9> */
[----:B0-----:R-:W1:Y:S02]  /*448a0*/  LDL.LU.64 R8, [R1+0x2758] ;  /* 0x0027580001087983 */ /* 0x001e640000300a00 */
[C---:B-1----:R-:W-:Y:S02]  /*448b0*/  HMMA.16816.F32.BF16 R8, R20.reuse, R8, R24 ;  /* 0x000000081408723c */ /* 0x042fe40000041818 */
[----:B------:R-:W3:Y:S01]  /*448c0*/  LDL.LU.64 R26, [R1+0x2750] ;  /* 0x00275000011a7983 */ /* 0x000ee20000300a00 */
[----:B------:R-:W3:Y:S11]  /*448d0*/  LDL.LU.64 R24, [R1+0x2748] ;  /* 0x0027480001187983 */ /* 0x000ef60000300a00 */
[----:B------:R-:W-:Y:S09]  /*448e0*/  @!UPT UIADD3 URZ, URZ, URZ, URZ ;  /* 0x0000003f3f3ff290 */ /* 0x000ff2000fffe03f */
[----:B------:R0:W-:Y:S01]  /*448f0*/  STL.64 [R1+0x3f0], R8 ;  /* 0x0003f00801007387 */ /* 0x0001e20000100a00 */
[----:B------:R-:W-:Y:S03]  /*44900*/  STL.64 [R1+0x3f8], R10 ;  /* 0x0003f80a01007387 */ /* 0x000fe60000100a00 */
[----:B0-----:R-:W3:Y:S02]  /*44910*/  LDL.LU.64 R8, [R1+0x2740] ;  /* 0x0027400001087983 */ /* 0x001ee40000300a00 */
[----:B---3--:R-:W-:Y:S02]  /*44920*/  HMMA.16816.F32.BF16 R20, R20, R8, R24 ;  /* 0x000000081414723c */ /* 0x008fe40000041818 */
[----:B------:R-:W4:Y:S01]  /*44930*/  LDL.LU.64 R26, [R1+0x2738] ;  /* 0x00273800011a7983 */ /* 0x000f220000300a00 */
[----:B------:R-:W4:Y:S11]  /*44940*/  LDL.LU.64 R24, [R1+0x2730] ;  /* 0x0027300001187983 */ /* 0x000f360000300a00 */
[----:B------:R-:W-:Y:S09]  /*44950*/  @!UPT UIADD3 URZ, URZ, URZ, URZ ;  /* 0x0000003f3f3ff290 */ /* 0x000ff2000fffe03f */
[----:B------:R0:W-:Y:S01]  /*44960*/  STL.64 [R1+0x350], R20 ;  /* 0x0003501401007387 */ /* 0x0001e20000100a00 */
[----:B------:R1:W-:Y:S03]  /*44970*/  STL.64 [R1+0x358], R22 ;  /* 0x0003581601007387 */ /* 0x0003e60000100a00 */
[----:B0-----:R-:W3:Y:S01]  /*44980*/  LDL.LU R20, [R1+0x4d0] ;  /* 0x0004d00001147983 */ /* 0x001ee20000300800 */
[----:B------:R-:W3:Y:S02]  /*44990*/  LDL.LU R21, [R1+0x4d4] ;  /* 0x0004d40001157983 */ /* 0x000ee40000300800 */
[----:B-1----:R-:W3:Y:S02]  /*449a0*/  LDL.LU R22, [R1+0x4d8] ;  /* 0x0004d80001167983 */ /* 0x002ee40000300800 */
[----:B------:R-:W3:Y:S01]  /*449b0*/  LDL.LU R23, [R1+0x4dc] ;  /* 0x0004dc0001177983 */ /* 0x000ee20000300800 */
[----:B------:R0:W-:Y:S02]  /*449c0*/  STL.64 [R1+0x26d0], R8 ;  /* 0x0026d00801007387 */ /* 0x0001e40000100a00 */
[----:B0-----:R-:W-:-:S02]  /*449d0*/  IMAD.MOV.U32 R8, RZ, RZ, R2 ;  /* 0x000000ffff087224 */ /* 0x001fc400078e0002 */
[----:B------:R-:W-:Y:S02]  /*449e0*/  IMAD.MOV.U32 R9, RZ, RZ, R0 ;  /* 0x000000ffff097224 */ /* 0x000fe400078e0000 */
[----:B--2---:R-:W-:Y:S02]  /*449f0*/  IMAD.MOV.U32 R2, RZ, RZ, R16 ;  /* 0x000000ffff027224 */ /* 0x004fe400078e0010 */
[----:B------:R-:W-:Y:S01]  /*44a00*/  IMAD.MOV.U32 R0, RZ, RZ, R17 ;  /* 0x000000ffff007224 */ /* 0x000fe200078e0011 */
[C---:B----4-:R-:W-:Y:S11]  /*44a10*/  HMMA.16816.F32.BF16 R12, R24.reuse, R16, R12 ;  /* 0x00000010180c723c */ /* 0x050ff6000004180c */
[----:B------:R-:W-:Y:S11]  /*44a20*/  @!UPT UIADD3 URZ, URZ, URZ, URZ ;  /* 0x0000003f3f3ff290 */ /* 0x000ff6000fffe03f */
[----:B------:R-:W-:Y:S01]  /*44a30*/  @!UPT UIADD3 URZ, URZ, URZ, URZ ;  /* 0x0000003f3f3ff290 */ /* 0x000fe2000fffe03f */
[----:B------:R0:W-:Y:S01]  /*44a40*/  STL.64 [R1+0x3c0], R12 ;  /* 0x0003c00c01007387 */ /* 0x0001e20000100a00 */
[----:B------:R-:W-:Y:S03]  /*44a50*/  STL.64 [R1+0x3c8], R14 ;  /* 0x0003c80e01007387 */ /* 0x000fe60000100a00 */
[----:B0-----:R-:W2:Y:S01]  /*44a60*/  LDL.LU.64 R12, [R1+0x2728] ;  /* 0x00272800010c7983 */ /* 0x001ea20000300a00 */
[----:B------:R-:W4:Y:S02]  /*44a70*/  LDL.LU.64 R18, [R1+0x2720] ;  /* 0x0027200001127983 */ /* 0x000f240000300a00 */
[----:B------:R-:W4:Y:S02]  /*44a80*/  LDL.LU.64 R16, [R1+0x2718] ;  /* 0x0027180001107983 */ /* 0x000f240000300a00 */
[C---:B----4-:R-:W-:Y:S01]  /*44a90*/  HMMA.16816.F32.BF16 R8, R24.reuse, R8, R16 ;  /* 0x000000081808723c */ /* 0x050fe20000041810 */
[----:B------:R-:W3:Y:S11]  /*44aa0*/  LDL.LU.64 R16, [R1+0x2710] ;  /* 0x0027100001107983 */ /* 0x000ef60000300a00 */
[----:B------:R-:W-:Y:S11]  /*44ab0*/  @!UPT UIADD3 URZ, URZ, URZ, URZ ;  /* 0x0000003f3f3ff290 */ /* 0x000ff6000fffe03f */
[----:B------:R0:W-:Y:S01]  /*44ac0*/  STL.64 [R1+0x3b0], R8 ;  /* 0x0003b00801007387 */ /* 0x0001e20000100a00 */
[----:B------:R-:W-:Y:S01]  /*44ad0*/  STL.64 [R1+0x3b8], R10 ;  /* 0x0003b80a01007387 */ /* 0x000fe20000100a00 */
[C---:B---3--:R-:W-:Y:S01]  /*44ae0*/  HMMA.16816.F32.BF16 R20, R24.reuse, R16, R20 ;  /* 0x000000101814723c */ /* 0x048fe20000041814 */
[----:B0-----:R-:W-:Y:S02]  /*44af0*/  IMAD.MOV.U32 R8, RZ, RZ, R16 ;  /* 0x000000ffff087224 */ /* 0x001fe400078e0010 */
[----:B------:R-:W-:Y:S11]  /*44b00*/  IMAD.MOV.U32 R3, RZ, RZ, R17 ;  /* 0x000000ffff037224 */ /* 0x000ff600078e0011 */
[----:B------:R-:W-:Y:S09]  /*44b10*/  @!UPT UIADD3 URZ, URZ, URZ, URZ ;  /* 0x0000003f3f3ff290 */ /* 0x000ff2000fffe03f */
[----:B------:R0:W-:Y:S01]  /*44b20*/  STL.64 [R1+0x3a0], R20 ;  /* 0x0003a01401007387 */ /* 0x0001e20000100a00 */
[----:B------:R1:W-:Y:S02]  /*44b30*/  STL.64 [R1+0x3a8], R22 ;  /* 0x0003a81601007387 */ /* 0x0003e40000100a00 */
[----:B------:R-:W2:Y:S02]  /*44b40*/  LDL.LU.64 R18, [R1+0x2708] ;  /* 0x0027080001127983 */ /* 0x000ea40000300a00 */
[----:B------:R-:W2:Y:S01]  /*44b50*/  LDL.LU.64 R16, [R1+0x2700] ;  /* 0x0027000001107983 */ /* 0x000ea20000300a00 */
[----:B0-----:R-:W3:Y:S01]  /*44b60*/  LDL.LU R20, [R1+0x240] ;  /* 0x0002400001147983 */ /* 0x001ee20000300800 */
[----:B------:R-:W3:Y:S02]  /*44b70*/  LDL.LU R21, [R1+0x244] ;  /* 0x0002440001157983 */ /* 0x000ee40000300800 */
[----:B-1----:R-:W4:Y:S02]  /*44b80*/  LDL.LU R22, [R1+0x248] ;  /* 0x0002480001167983 */ /* 0x002f240000300800 */
[----:B------:R-:W4:Y:S01]  /*44b90*/  LDL.LU R23, [R1+0x24c] ;  /* 0x00024c0001177983 */ /* 0x000f220000300800 */
[----:B--2---:R-:W-:Y:S01]  /*44ba0*/  HMMA.16816.F32.BF16 R16, R24, R12, R16 ;  /* 0x0000000c1810723c */ /* 0x004fe20000041810 */
[----:B----4-:R-:W-:Y:S01]  /*44bb0*/  STL.64 [R1+0x2650], R22 ;  /* 0x0026501601007387 */ /* 0x010fe20000100a00 */
[----:B---3--:R0:W-:Y:S03]  /*44bc0*/  STL.64 [R1+0x2648], R20 ;  /* 0x0026481401007387 */ /* 0x0081e60000100a00 */
[----:B0-----:R-:W2:Y:S11]  /*44bd0*/  LDL.LU.64 R20, [R1+0x20] ;  /* 0x0000200001147983 */ /* 0x001eb60000300a00 */
[----:B------:R-:W-:Y:S07]  /*44be0*/  @!UPT UIADD3 URZ, URZ, URZ, URZ ;  /* 0x0000003f3f3ff290 */ /* 0x000fee000fffe03f */
[----:B------:R-:W-:Y:S02]  /*44bf0*/  STL.64 [R1+0x390], R16 ;  /* 0x0003901001007387 */ /* 0x000fe40000100a00 */
[----:B------:R0:W-:Y:S02]  /*44c00*/  STL.64 [R1+0x398], R18 ;  /* 0x0003981201007387 */ /* 0x0001e40000100a00 */
[----:B0-----:R-:W2:Y:S01]  /*44c10*/  LDL.LU.64 R18, [R1+0x26f8] ;  /* 0x0026f80001127983 */ /* 0x001ea20000300a00 */
[----:B------:R-:W2:Y:S02]  /*44c20*/  LDL.LU.64 R16, [R1+0x26f0] ;  /* 0x0026f00001107983 */ /* 0x000ea40000300a00 */
[----:B------:R0:W-:Y:S02]  /*44c30*/  STL.64 [R1+0x2670], R12 ;  /* 0x0026700c01007387 */ /* 0x0001e40000100a00 */
[----:B0-----:R-:W-:Y:S02]  /*44c40*/  IMAD.MOV.U32 R12, RZ, RZ, R8 ;  /* 0x000000ffff0c7224 */ /* 0x001fe400078e0008 */
[----:B------:R-:W-:-:S05]  /*44c50*/  IMAD.MOV.U32 R13, RZ, RZ, R3 ;  /* 0x000000ffff0d7224 */ /* 0x000fca00078e0003 */
[----:B------:R0:W-:Y:S04]  /*44c60*/  STL.64 [R1+0x2688], R12 ;  /* 0x0026880c01007387 */ /* 0x0001e80000100a00 */
[----:B0-----:R-:W3:Y:S01]  /*44c70*/  LDL.64 R12, [R1+0x30] ;  /* 0x00003000010c7983 */ /* 0x001ee20000100a00 */
[----:B--2---:R-:W-:Y:S03]  /*44c80*/  HMMA.16816.F32.BF16 R8, R24, R20, R16 ;  /* 0x000000141808723c */ /* 0x004fe60000041810 */
[----:B---3--:R0:W-:Y:S11]  /*44c90*/  STL.64 [R1+0x26a0], R12 ;  /* 0x0026a00c01007387 */ /* 0x0081f60000100a00 */
[----:B------:R-:W-:Y:S09]  /*44ca0*/  @!UPT UIADD3 URZ, URZ, URZ, URZ ;  /* 0x0000003f3f3ff290 */ /* 0x000ff2000fffe03f */
[----:B------:R-:W-:Y:S02]  /*44cb0*/  STL.64 [R1+0x380], R8 ;  /* 0x0003800801007387 */ /* 0x000fe40000100a00 */
[----:B------:R-:W-:Y:S02]  /*44cc0*/  STL.64 [R1+0x388], R10 ;  /* 0x0003880a01007387 */ /* 0x000fe40000100a00 */
[----:B0-----:R-:W-:Y:S02]  /*44cd0*/  IMAD.MOV.U32 R12, RZ, RZ, R2 ;  /* 0x000000ffff0c7224 */ /* 0x001fe400078e0002 */
[----:B------:R-:W-:-:S05]  /*44ce0*/  IMAD.MOV.U32 R13, RZ, RZ, R0 ;  /* 0x000000ffff0d7224 */ /* 0x000fca00078e0000 */
[----:B------:R0:W-:Y:S04]  /*44cf0*/  STL.64 [R1+0x26c8], R12 ;  /* 0x0026c80c01007387 */ /* 0x0001e80000100a00 */
        /* <DEDUP_REMOVED lines=10> */
[----:B------:R-:W3:Y:S01]  /*44da0*/  LDL.LU R16, [R1+0x490] ;  /* 0x0004900001107983 */ /* 0x000ee20000300800 */
[----:B------:R-:W3:Y:S02]  /*44db0*/  LDL.LU R17, [R1+0x494] ;  /* 0x0004940001117983 */ /* 0x000ee40000300800 */
[----:B------:R-:W3:Y:S02]  /*44dc0*/  LDL.LU R18, [R1+0x498] ;  /* 0x0004980001127983 */ /* 0x000ee40000300800 */
[----:B------:R-:W3:Y:S01]  /*44dd0*/  LDL.LU R19, [R1+0x49c] ;  /* 0x00049c0001137983 */ /* 0x000ee20000300800 */
[----:B------:R-:W3:Y:S01]  /*44de0*/  LDL.64 R8, [R1+0x70] ;  /* 0x0000700001087983 */ /* 0x000ee20000100a00 */
[----:B------:R0:W-:Y:S03]  /*44df0*/  STL.64 [R1+0x2668], R20 ;  /* 0x0026681401007387 */ /* 0x0001e60000100a00 */
        /* <DEDUP_REMOVED lines=10> */
[C---:B------:R-:W-:Y:S08]  /*44ea0*/  HMMA.16816.F32.BF16 R12, R24.reuse, R4, R12 ;  /* 0x00000004180c723c */ /* 0x040ff0000004180c */
[----:B---3--:R-:W-:Y:S01]  /*44eb0*/  HMMA.16816.F32.BF16 R16, R24, R8, R16 ;  /* 0x000000081810723c */ /* 0x008fe20000041810 */
[----:B----4-:R-:W-:Y:S01]  /*44ec0*/  STL.64 [R1+0x2698], R22 ;  /* 0x0026981601007387 */ /* 0x010fe20000100a00 */
        /* <DEDUP_REMOVED lines=11> */
[----:B------:R-:W-:Y:S01]  /*44f80*/  STL.64 [R1+0x370], R12 ;  /* 0x0003700c01007387 */ /* 0x000fe20000100a00 */
[----:B------:R0:W-:Y:S03]  /*44f90*/  STL.64 [R1+0x378], R14 ;  /* 0x0003780e01007387 */ /* 0x0001e60000100a00 */
[----:B0-----:R-:W3:Y:S01]  /*44fa0*/  LDL.LU.64 R14, [R1+0x26e8] ;  /* 0x0026e800010e7983 */ /* 0x001ee20000300a00 */
[----:B------:R-:W3:Y:S02]  /*44fb0*/  LDL.LU.64 R12, [R1+0x26e0] ;  /* 0x0026e000010c7983 */ /* 0x000ee40000300a00 */
[----:B------:R-:W-:Y:S02]  /*44fc0*/  STL.64 [R1+0x2660], R6 ;  /* 0x0026600601007387 */ /* 0x000fe40000100a00 */
[----:B------:R0:W-:Y:S02]  /*44fd0*/  STL.64 [R1+0x2658], R4 ;  /* 0x0026580401007387 */ /* 0x0001e40000100a00 */
[----:B0-----:R-:W4:Y:S01]  /*44fe0*/  LDL.LU R4, [R1+0x250] ;  /* 0x0002500001047983 */ /* 0x001f220000300800 */
[----:B------:R-:W4:Y:S02]  /*44ff0*/  LDL.LU R5, [R1+0x254] ;  /* 0x0002540001057983 */ /* 0x000f240000300800 */
[----:B------:R-:W4:Y:S02]  /*45000*/  LDL.LU R6, [R1+0x258] ;  /* 0x0002580001067983 */ /* 0x000f240000300800 */
[----:B------:R-:W4:Y:S01]  /*45010*/  LDL.LU R7, [R1+0x25c] ;  /* 0x00025c0001077983 */ /* 0x000f220000300800 */
[----:B------:R0:W-:Y:S01]  /*45020*/  STL.64 [R1+0x360], R16 ;  /* 0x0003601001007387 */ /* 0x0001e20000100a00 */
[----:B------:R1:W-:Y:S02]  /*45030*/  STL.64 [R1+0x368], R18 ;  /* 0x0003681201007387 */ /* 0x0003e40000100a00 */
[----:B0-----:R-:W-:Y:S01]  /*45040*/  IMAD.MOV.U32 R17, RZ, RZ, R8 ;  /* 0x000000ffff117224 */ /* 0x001fe200078e0008 */
[----:B-1----:R-:W2:Y:S01]  /*45050*/  LDL.LU R19, [R1+0x26d8] ;  /* 0x0026d80001137983 */ /* 0x002ea20000300800 */
[----:B------:R-:W-:-:S02]  /*45060*/  IMAD.MOV.U32 R16, RZ, RZ, R9 ;  /* 0x000000ffff107224 */ /* 0x000fc400078e0009 */
[----:B------:R-:W3:Y:S02]  /*45070*/  LDL.LU.64 R8, [R1+0x26d0] ;  /* 0x0026d00001087983 */ /* 0x000ee40000300a00 */
[----:B---3--:R-:W-:Y:S01]  /*45080*/  HMMA.16816.F32.BF16 R24, R24, R8, R12 ;  /* 0x000000081818723c */ /* 0x008fe2000004180c */
[----:B------:R-:W2:Y:S01]  /*45090*/  LDL.LU.64 R12, [R1+0x26c8] ;  /* 0x0026c800010c7983 */ /* 0x000ea20000300a00 */
[----:B------:R-:W-:Y:S02]  /*450a0*/  IMAD.MOV.U32 R0, RZ, RZ, R8 ;  /* 0x000000ffff007224 */ /* 0x000fe400078e0008 */
[----:B------:R-:W-:Y:S11]  /*450b0*/  IMAD.MOV.U32 R3, RZ, RZ, R9 ;  /* 0x000000ffff037224 */ /* 0x000ff600078e0009 */
[----:B------:R-:W-:Y:S08]  /*450c0*/  @!UPT UIADD3 URZ, URZ, URZ, URZ ;  /* 0x0000003f3f3ff290 */ /* 0x000ff0000fffe03f */
[----:B------:R-:W-:Y:S01]  /*450d0*/  STL.64 [R1+0x2a0], R24 ;  /* 0x0002a01801007387 */ /* 0x000fe20000100a00 */
[----:B------:R0:W-:Y:S02]  /*450e0*/  STL.64 [R1+0x2a8], R26 ;  /* 0x0002a81a01007387 */ /* 0x0001e40000100a00 */
[----:B------:R-:W2:Y:S02]  /*450f0*/  LDL.LU.64 R10, [R1+0x26c0] ;  /* 0x0026c000010a7983 */ /* 0x000ea40000300a00 */
[----:B------:R-:W2:Y:S01]  /*45100*/  LDL.LU.64 R8, [R1+0x26b8] ;  /* 0x0026b80001087983 */ /* 0x000ea20000300a00 */
[----:B0-----:R-:W3:Y:S01]  /*45110*/  LDL R27, [R1+0x5c4] ;  /* 0x0005c400011b7983 */ /* 0x001ee20000100800 */
[----:B------:R-:W-:Y:S01]  /*45120*/  STL [R1+0x2640], R0 ;  /* 0x0026400001007387 */ /* 0x000fe20000100800 */
        /* <DEDUP_REMOVED lines=24> */
[----:B------:R-:W4:Y:S11]  /*452b0*/  LDL.LU.64 R20, [R1+0x2668] ;  /* 0x0026680001147983 */ /* 0x000f360000300a00 */
[----:B------:R-:W-:Y:S10]  /*452c0*/  @!UPT UIADD3 URZ, URZ, URZ, URZ ;  /* 0x0000003f3f3ff290 */ /* 0x000ff4000fffe03f */
[----:B------:R-:W-:Y:S01]  /*452d0*/  STL.64 [R1+0x260], R12 ;  /* 0x0002600c01007387 */ /* 0x000fe20000100a00 */
[----:B------:R-:W-:Y:S02]  /*452e0*/  STL.64 [R1+0x268], R14 ;  /* 0x0002680e01007387 */ /* 0x000fe40000100a00 */
[----:B------:R-:W0:Y:S02]  /*452f0*/  LDSM.16.MT88.4 R12, [R19+0x14000] ;  /* 0x01400000130c783b */ /* 0x000e240000004200 */
[----:B0-----:R-:W-:Y:S02]  /*45300*/  STL.64 [R1+0x2628], R14 ;  /* 0x0026280e01007387 */ /* 0x001fe40000100a00 */
[----:B------:R0:W-:Y:S02]  /*45310*/  STL.64 [R1+0x2620], R12 ;  /* 0x0026200c01007387 */ /* 0x0001e40000100a00 */
[----:B0-----:R-:W-:Y:S02]  /*45320*/  IMAD.MOV.U32 R12, RZ, RZ, R17 ;  /* 0x000000ffff0c7224 */ /* 0x001fe400078e0011 */
[----:B------:R-:W-:-:S02]  /*45330*/  IMAD.MOV.U32 R13, RZ, RZ, R16 ;  /* 0x000000ffff0d7224 */ /* 0x000fc400078e0010 */
[----:B------:R-:W0:Y:S01]  /*45340*/  LDSM.16.MT88.4 R16, [R19+0x14080] ;  /* 0x014080001310783b */ /* 0x000e220000004200 */
[C---:B----4-:R-:W-:Y:S01]  /*45350*/  HMMA.16816.F32.BF16 R4, R8.reuse, R20, R4 ;  /* 0x000000140804723c */ /* 0x050fe20000041804 */
[----:B------:R-:W-:Y:S02]  /*45360*/  IMAD.MOV.U32 R28, RZ, RZ, R20 ;  /* 0x000000ffff1c7224 */ /* 0x000fe400078e0014 */
[----:B------:R-:W-:Y:S11]  /*45370*/  IMAD.MOV.U32 R29, RZ, RZ, R21 ;  /* 0x000000ffff1d7224 */ /* 0x000ff600078e0015 */
[----:B------:R-:W-:Y:S09]  /*45380*/  @!UPT UIADD3 URZ, URZ, URZ, URZ ;  /* 0x0000003f3f3ff290 */ /* 0x000ff2000fffe03f */
[----:B------:R-:W-:Y:S01]  /*45390*/  STL.64 [R1+0x250], R4 ;  /* 0x0002500401007387 */ /* 0x000fe20000100a00 */
[----:B------:R1:W-:Y:S03]  /*453a0*/  STL.64 [R1+0x258], R6 ;  /* 0x0002580601007387 */ /* 0x0003e60000100a00 */
[----:B-1----:R-:W2:Y:S01]  /*453b0*/  LDL.LU.64 R6, [R1+0x2660] ;  /* 0x0026600001067983 */ /* 0x002ea20000300a00 */
[----:B------:R-:W4:Y:S02]  /*453c0*/  LDL.LU.64 R4, [R1+0x2658] ;  /* 0x0026580001047983 */ /* 0x000f240000300a00 */
[----:B------:R-:W4:Y:S02]  /*453d0*/  LDL.LU.64 R22, [R1+0x2650] ;  /* 0x0026500001167983 */ /* 0x000f240000300a00 */
[----:B------:R-:W4:Y:S01]  /*453e0*/  LDL.LU.64 R20, [R1+0x2648] ;  /* 0x0026480001147983 */ /* 0x000f220000300a00 */
[----:B0-----:R-:W-:Y:S01]  /*453f0*/  STL.64 [R1+0x2598], R18 ;  /* 0x0025981201007387 */ /* 0x001fe20000100a00 */
[----:B------:R0:W-:Y:S03]  /*45400*/  STL.64 [R1+0x2590], R16 ;  /* 0x0025901001007387 */ /* 0x0001e60000100a00 */
[----:B0-----:R-:W3:Y:S01]  /*45410*/  LDL.LU R16, [R1+0x230] ;  /* 0x0002300001107983 */ /* 0x001ee20000300800 */
[----:B------:R-:W3:Y:S02]  /*45420*/  LDL.LU R17, [R1+0x234] ;  /* 0x0002340001117983 */ /* 0x000ee40000300800 */
[----:B------:R-:W3:Y:S02]  /*45430*/  LDL.LU R18, [R1+0x238] ;  /* 0x0002380001127983 */ /* 0x000ee40000300800 */
[----:B------:R-:W3:Y:S01]  /*45440*/  LDL.LU R19, [R1+0x23c] ;  /* 0x00023c0001137983 */ /* 0x000ee20000300800 */
[C---:B----4-:R-:W-:Y:S01]  /*45450*/  HMMA.16816.F32.BF16 R20, R8.reuse, R4, R20 ;  /* 0x000000040814723c */ /* 0x050fe20000041814 */
[----:B--2---:R-:W-:Y:S01]  /*45460*/  STL.64 [R1+0x25d0], R6 ;  /* 0x0025d00601007387 */ /* 0x004fe20000100a00 */
[----:B------:R0:W-:Y:S11]  /*45470*/  STL.64 [R1+0x25c8], R4 ;  /* 0x0025c80401007387 */ /* 0x0001f60000100a00 */
[----:B------:R-:W-:Y:S10]  /*45480*/  @!UPT UIADD3 URZ, URZ, URZ, URZ ;  /* 0x0000003f3f3ff290 */ /* 0x000ff4000fffe03f */
[----:B------:R-:W-:Y:S01]  /*45490*/  STL.64 [R1+0x240], R20 ;  /* 0x0002401401007387 */ /* 0x000fe20000100a00 */
[----:B------:R-:W-:Y:S02]  /*454a0*/  STL.64 [R1+0x248], R22 ;  /* 0x0002481601007387 */ /* 0x000fe40000100a00 */
[----:B---3--:R-:W1:Y:S01]  /*454b0*/  LDSM.16.MT88.4 R20, [R27+0x15000] ;  /* 0x015000001b14783b */ /* 0x008e620000004200 */
[----:B0-----:R-:W-:Y:S01]  /*454c0*/  HMMA.16816.F32.BF16 R4, R8, R12, R16 ;  /* 0x0000000c0804723c */ /* 0x001fe20000041810 */
[----:B------:R-:W0:Y:S04]  /*454d0*/  LDSM.16.MT88.4 R24, [R27+0x15080] ;  /* 0x015080001b18783b */ /* 0x000e280000004200 */
[----:B-1----:R-:W-:Y:S01]  /*454e0*/  STL.64 [R1+0x24f8], R22 ;  /* 0x0024f81601007387 */ /* 0x002fe20000100a00 */
[----:B------:R1:W-:Y:S03]  /*454f0*/  STL.64 [R1+0x24f0], R20 ;  /* 0x0024f01401007387 */ /* 0x0003e60000100a00 */
[----:B-1----:R-:W2:Y:S11]  /*45500*/  LDL.LU R20, [R1+0x460] ;  /* 0x0004600001147983 */ /* 0x002eb60000300800 */
[----:B------:R-:W-:Y:S03]  /*45510*/  @!UPT UIADD3 URZ, URZ, URZ, URZ ;  /* 0x0000003f3f3ff290 */ /* 0x000fe6000fffe03f */
[----:B------:R1:W-:Y:S02]  /*45520*/  STL.64 [R1+0x230], R4 ;  /* 0x0002300401007387 */ /* 0x0003e40000100a00 */
[----:B------:R-:W-:Y:S02]  /*45530*/  STL.64 [R1+0x238], R6 ;  /* 0x0002380601007387 */ /* 0x000fe40000100a00 */
[----:B------:R-:W2:Y:S01]  /*45540*/  LDL.LU R21, [R1+0x464] ;  /* 0x0004640001157983 */ /* 0x000ea20000300800 */
[----:B------:R-:W3:Y:S01]  /*45550*/  LDL.LU R22, [R1+0x468] ;  /* 0x0004680001167983 */ /* 0x000ee20000300800 */
[----:B------:R-:W3:Y:S03]  /*45560*/  LDL.LU R23, [R1+0x46c] ;  /* 0x00046c0001177983 */ /* 0x000ee60000300800 */
[----:B-1----:R-:W4:Y:S04]  /*45570*/  LDL.LU.64 R4, [R1] ;  /* 0x0000000001047983 */ /* 0x002f280000300a00 */
[----:B----4-:R1:W-:Y:S01]  /*45580*/  STL.64 [R1+0x25e8], R4 ;  /* 0x0025e80401007387 */ /* 0x0103e20000100a00 */
[----:B------:R-:W4:Y:S02]  /*45590*/  LDL.LU R16, [R1+0x1b0] ;  /* 0x0001b00001107983 */ /* 0x000f240000300800 */
[----:B------:R-:W4:Y:S02]  /*455a0*/  LDL.LU R17, [R1+0x1b4] ;  /* 0x0001b40001117983 */ /* 0x000f240000300800 */
[----:B------:R-:W2:Y:S01]  /*455b0*/  LDL.LU R18, [R1+0x1b8] ;  /* 0x0001b80001127983 */ /* 0x000ea20000300800 */
[----:B------:R-:W2:Y:S04]  /*455c0*/  LDL.LU R19, [R1+0x1bc] ;  /* 0x0001bc0001137983 */ /* 0x000ea80000300800 */
[----:B-1----:R-:W2:Y:S04]  /*455d0*/  LDL.LU.64 R4, [R1+0x10] ;  /* 0x0000100001047983 */ /* 0x002ea80000300a00 */
[----:B--2---:R1:W-:Y:S02]  /*455e0*/  STL.64 [R1+0x25f0], R4 ;  /* 0x0025f00401007387 */ /* 0x0043e40000100a00 */
[----:B-1----:R-:W-:-:S02]  /*455f0*/  IMAD.MOV.U32 R4, RZ, RZ, R0 ;  /* 0x000000ffff047224 */ /* 0x002fc400078e0000 */
[----:B------:R-:W-:Y:S01]  /*45600*/  IMAD.MOV.U32 R5, RZ, RZ, R2 ;  /* 0x000000ffff057224 */ /* 0x000fe200078e0002 */
[----:B------:R-:W2:Y:S01]  /*45610*/  LDL.LU R0, [R1+0x2640] ;  /* 0x0026400001007983 */ /* 0x000ea20000300800 */
[----:B------:R-:W2:Y:S02]  /*45620*/  LDL.LU R2, [R1+0x263c] ;  /* 0x00263c0001027983 */ /* 0x000ea40000300800 */
[----:B------:R-:W2:Y:S02]  /*45630*/  LDL.LU R12, [R1+0x110] ;  /* 0x00011000010c7983 */ /* 0x000ea40000300800 */
[----:B------:R-:W2:Y:S01]  /*45640*/  LDL.LU R13, [R1+0x114] ;  /* 0x00011400010d7983 */ /* 0x000ea20000300800 */
[----:B------:R-:W2:Y:S01]  /*45650*/  LDL.LU R14, [R1+0x118] ;  /* 0x00011800010e7983 */ /* 0x000ea20000300800 */
[----:B------:R-:W2:Y:S02]  /*45660*/  LDL.LU R15, [R1+0x11c] ;  /* 0x00011c00010f7983 */ /* 0x000ea40000300800 */
[----:B------:R-:W-:Y:S02]  /*45670*/  STL.64 [R1+0x2608], R4 ;  /* 0x0026080401007387 */ /* 0x000fe40000100a00 */
[----:B------:R-:W-:Y:S01]  /*45680*/  STL.64 [R1+0x25e0], R18 ;  /* 0x0025e01201007387 */ /* 0x000fe20000100a00 */
[----:B----4-:R1:W-:Y:S04]  /*45690*/  STL.64 [R1+0x25d8], R16 ;  /* 0x0025d81001007387 */ /* 0x0103e80000100a00 */
[----:B-1----:R-:W4:Y:S01]  /*456a0*/  LDL.LU R16, [R1+0x1c0] ;  /* 0x0001c00001107983 */ /* 0x002f220000300800 */
[----:B------:R-:W4:Y:S02]  /*456b0*/  LDL.LU R17, [R1+0x1c4] ;  /* 0x0001c40001117983 */ /* 0x000f240000300800 */
[----:B------:R-:W2:Y:S02]  /*456c0*/  LDL.LU R18, [R1+0x1c8] ;  /* 0x0001c80001127983 */ /* 0x000ea40000300800 */
[----:B------:R-:W2:Y:S01]  /*456d0*/  LDL.LU R19, [R1+0x1cc] ;  /* 0x0001cc0001137983 */ /* 0x000ea20000300800 */
[----:B------:R-:W3:Y:S04]  /*456e0*/  LDL.LU.64 R4, [R1+0x40] ;  /* 0x0000400001047983 */ /* 0x000ee80000300a00 */
[----:B--2---:R-:W-:Y:S01]  /*456f0*/  STL.64 [R1+0x2600], R18 ;  /* 0x0026001201007387 */ /* 0x004fe20000100a00 */
[----:B----4-:R1:W-:Y:S03]  /*45700*/  STL.64 [R1+0x25f8], R16 ;  /* 0x0025f81001007387 */ /* 0x0103e60000100a00 */
[----:B-1----:R-:W2:Y:S01]  /*45710*/  LDL.LU R16, [R1+0x1e0] ;  /* 0x0001e00001107983 */ /* 0x002ea20000300800 */
[----:B------:R-:W2:Y:S02]  /*45720*/  LDL.LU R17, [R1+0x1e4] ;  /* 0x0001e40001117983 */ /* 0x000ea40000300800 */
[----:B------:R-:W4:Y:S02]  /*45730*/  LDL.LU R18, [R1+0x1e8] ;  /* 0x0001e80001127983 */ /* 0x000f240000300800 */
[----:B------:R-:W4:Y:S02]  /*45740*/  LDL.LU R19, [R1+0x1ec] ;  /* 0x0001ec0001137983 */ /* 0x000f240000300800 */
[----:B----4-:R-:W-:Y:S01]  /*45750*/  STL.64 [R1+0x2618], R18 ;  /* 0x0026181201007387 */ /* 0x010fe20000100a00 */
[----:B--2---:R1:W-:Y:S03]  /*45760*/  STL.64 [R1+0x2610], R16 ;  /* 0x0026101001007387 */ /* 0x0043e60000100a00 */
[----:B-1----:R-:W2:Y:S01]  /*45770*/  LDL.LU R16, [R1+0x1f0] ;  /* 0x0001f00001107983 */ /* 0x002ea20000300800 */
[----:B------:R-:W2:Y:S02]  /*45780*/  LDL.LU R17, [R1+0x1f4] ;  /* 0x0001f40001117983 */ /* 0x000ea40000300800 */
[----:B------:R-:W2:Y:S02]  /*45790*/  LDL.LU R18, [R1+0x1f8] ;  /* 0x0001f80001127983 */ /* 0x000ea40000300800 */
[----:B------:R-:W2:Y:S01]  /*457a0*/  LDL.LU R19, [R1+0x1fc] ;  /* 0x0001fc0001137983 */ /* 0x000ea20000300800 */
[----:B---3--:R-:W-:Y:S01]  /*457b0*/  STL.64 [R1+0x2520], R22 ;  /* 0x0025201601007387 */ /* 0x008fe20000100a00 */
[----:B------:R1:W-:Y:S02]  /*457c0*/  STL.64 [R1+0x2518], R20 ;  /* 0x0025181401007387 */ /* 0x0003e40000100a00 */
[----:B-1----:R-:W-:-:S02]  /*457d0*/  IMAD.MOV.U32 R20, RZ, RZ, R28 ;  /* 0x000000ffff147224 */ /* 0x002fc400078e001c */
[----:B------:R-:W-:Y:S01]  /*457e0*/  IMAD.MOV.U32 R21, RZ, RZ, R29 ;  /* 0x000000ffff157224 */ /* 0x000fe200078e001d */
[----:B------:R-:W3:Y:S01]  /*457f0*/  LDL.LU R28, [R1+0x2638] ;  /* 0x00263800011c7983 */ /* 0x000ee20000300800 */
[----:B------:R-:W4:Y:S02]  /*45800*/  LDL.LU R29, [R1+0x2634] ;  /* 0x00263400011d7983 */ /* 0x000f240000300800 */
[----:B0-----:R-:W-:Y:S02]  /*45810*/  STL.64 [R1+0x2468], R26 ;  /* 0x0024681a01007387 */ /* 0x001fe40000100a00 */
[----:B------:R0:W-:Y:S02]  /*45820*/  STL.64 [R1+0x2460], R24 ;  /* 0x0024601801007387 */ /* 0x0001e40000100a00 */
[----:B0-----:R-:W2:Y:S01]  /*45830*/  LDL.LU.64 R24, [R1+0x70] ;  /* 0x0000700001187983 */ /* 0x001ea20000300a00 */
[----:B------:R-:W2:Y:S03]  /*45840*/  LDL.64 R26, [R1+0x78] ;  /* 0x00007800011a7983 */ /* 0x000ea60000100a00 */
[----:B--2---:R-:W-:Y:S01]  /*45850*/  STL.64 [R1+0x25b8], R26 ;  /* 0x0025b81a01007387 */ /* 0x004fe20000100a00 */
[----:B------:R0:W-:Y:S02]  /*45860*/  STL.64 [R1+0x25b0], R24 ;  /* 0x0025b01801007387 */ /* 0x0001e40000100a00 */
[----:B0-----:R-:W-:-:S02]  /*45870*/  IMAD.MOV.U32 R24, RZ, RZ, R0 ;  /* 0x000000ffff187224 */ /* 0x001fc400078e0000 */
[----:B------:R-:W-:Y:S01]  /*45880*/  IMAD.MOV.U32 R25, RZ, RZ, R3 ;  /* 0x000000ffff197224 */ /* 0x000fe200078e0003 */
[----:B------:R-:W2:Y:S06]  /*45890*/  LDL.LU R0, [R1+0x2630] ;  /* 0x0026300001007983 */ /* 0x000eac0000300800 */
[----:B------:R-:W-:Y:S01]  /*458a0*/  HMMA.16816.F32.BF16 R24, R8, R24, R12 ;  /* 0x000000180818723c */ /* 0x000fe2000004180c */
[----:B------:R-:W0:Y:S04]  /*458b0*/  LDSM.16.MT88.4 R8, [R2+0x15000] ;  /* 0x015000000208783b */ /* 0x000e280000004200 */
[----:B------:R-:W2:Y:S01]  /*458c0*/  LDL.LU.64 R14, [R1+0x2628] ;  /* 0x00262800010e7983 */ /* 0x000ea20000300a00 */
[----:B------:R-:W2:Y:S11]  /*458d0*/  LDL.LU.64 R12, [R1+0x2620] ;  /* 0x00262000010c7983 */ /* 0x000eb60000300a00 */
[----:B------:R-:W-:Y:S06]  /*458e0*/  @!UPT UIADD3 URZ, URZ, URZ, URZ ;  /* 0x0000003f3f3ff290 */ /* 0x000fec000fffe03f */
[----:B------:R1:W-:Y:S01]  /*458f0*/  STL.64 [R1+0x110], R24 ;  /* 0x0001101801007387 */ /* 0x0003e20000100a00 */
[----:B------:R3:W-:Y:S03]  /*45900*/  STL.64 [R1+0x118], R26 ;  /* 0x0001181a01007387 */ /* 0x0007e60000100a00 */
[----:B-1----:R-:W4:Y:S01]  /*45910*/  LDL.LU R24, [R1+0x1a0] ;  /* 0x0001a00001187983 */ /* 0x002f220000300800 */
[----:B------:R-:W4:Y:S02]  /*45920*/  LDL.LU R25, [R1+0x1a4] ;  /* 0x0001a40001197983 */ /* 0x000f240000300800 */
[----:B---3--:R-:W4:Y:S02]  /*45930*/  LDL.LU R26, [R1+0x1a8] ;  /* 0x0001a800011a7983 */ /* 0x008f240000300800 */
[----:B------:R-:W4:Y:S01]  /*45940*/  LDL.LU R27, [R1+0x1ac] ;  /* 0x0001ac00011b7983 */ /* 0x000f220000300800 */
[----:B0-----:R-:W-:Y:S01]  /*45950*/  STL.64 [R1+0x23f0], R10 ;  /* 0x0023f00a01007387 */ /* 0x001fe20000100a00 */
[----:B------:R0:W-:Y:S03]  /*45960*/  STL.64 [R1+0x23e8], R8 ;  /* 0x0023e80801007387 */ /* 0x0001e60000100a00 */
[----:B0-----:R-:W3:Y:S01]  /*45970*/  LDL.LU.64 R8, [R1+0x80] ;  /* 0x0000800001087983 */ /* 0x001ee20000300a00 */
[----:B------:R-:W3:Y:S02]  /*45980*/  LDL.64 R10, [R1+0x88] ;  /* 0x00008800010a7983 */ /* 0x000ee40000100a00 */
[----:B------:R-:W-:-:S02]  /*45990*/  IMAD.MOV.U32 R2, RZ, RZ, R4 ;  /* 0x000000ffff027224 */ /* 0x000fc400078e0004 */
[----:B------:R-:W-:Y:S01]  /*459a0*/  IMAD.MOV.U32 R3, RZ, RZ, R5 ;  /* 0x000000ffff037224 */ /* 0x000fe200078e0005 */
        /* <DEDUP_REMOVED lines=12> */
[----:B------:R-:W3:Y:S02]  /*45a70*/  LDL.LU.64 R4, [R1+0x2608] ;  /* 0x0026080001047983 */ /* 0x000ee40000300a00 */
[C---:B---3--:R-:W-:Y:S01]  /*45a80*/  HMMA.16816.F32.BF16 R4, R12.reuse, R4, R16 ;  /* 0x000000040c04723c */ /* 0x048fe20000041810 */
[----:B------:R-:W3:Y:S01]  /*45a90*/  LDL.LU.64 R18, [R1+0x2600] ;  /* 0x0026000001127983 */ /* 0x000ee20000300a00 */
[----:B------:R-:W3:Y:S11]  /*45aa0*/  LDL.LU.64 R16, [R1+0x25f8] ;  /* 0x0025f80001107983 */ /* 0x000ef60000300a00 */
[----:B------:R-:W-:Y:S10]  /*45ab0*/  @!UPT UIADD3 URZ, URZ, URZ, URZ ;  /* 0x0000003f3f3ff290 */ /* 0x000ff4000fffe03f */
[----:B------:R0:W-:Y:S01]  /*45ac0*/  STL.64 [R1+0x1e0], R4 ;  /* 0x0001e00401007387 */ /* 0x0001e20000100a00 */
[----:B------:R-:W-:Y:S03]  /*45ad0*/  STL.64 [R1+0x1e8], R6 ;  /* 0x0001e80601007387 */ /* 0x000fe60000100a00 */
[----:B0-----:R-:W2:Y:S02]  /*45ae0*/  LDL.LU.64 R4, [R1+0x25f0] ;  /* 0x0025f00001047983 */ /* 0x001ea40000300a00 */
[C---:B--2---:R-:W-:Y:S11]  /*45af0*/  HMMA.16816.F32.BF16 R8, R12.reuse, R4, R8 ;  /* 0x000000040c08723c */ /* 0x044ff60000041808 */
[----:B------:R-:W-:Y:S11]  /*45b00*/  @!UPT UIADD3 URZ, URZ, URZ, URZ ;  /* 0x0000003f3f3ff290 */ /* 0x000ff6000fffe03f */
[----:B------:R-:W-:Y:S01]  /*45b10*/  @!UPT UIADD3 URZ, URZ, URZ, URZ ;  /* 0x0000003f3f3ff290 */ /* 0x000fe2000fffe03f */
[----:B------:R0:W-:Y:S01]  /*45b20*/  STL.64 [R1+0x1d0], R8 ;  /* 0x0001d00801007387 */ /* 0x0001e20000100a00 */
[----:B------:R-:W-:Y:S02]  /*45b30*/  STL.64 [R1+0x1d8], R10 ;  /* 0x0001d80a01007387 */ /* 0x000fe40000100a00 */
[----:B0-----:R-:W-:Y:S02]  /*45b40*/  IMAD.MOV.U32 R9, RZ, RZ, R4 ;  /* 0x000000ffff097224 */ /* 0x001fe400078e0004 */
[----:B------:R-:W-:Y:S02]  /*45b50*/  IMAD.MOV.U32 R8, RZ, RZ, R5 ;  /* 0x000000ffff087224 */ /* 0x000fe400078e0005 */
[----:B------:R-:W3:Y:S02]  /*45b60*/  LDL.LU.64 R4, [R1+0x25e8] ;  /* 0x0025e80001047983 */ /* 0x000ee40000300a00 */
[C---:B---3--:R-:W-:Y:S11]  /*45b70*/  HMMA.16816.F32.BF16 R16, R12.reuse, R4, R16 ;  /* 0x000000040c10723c */ /* 0x048ff60000041810 */
        /* <DEDUP_REMOVED lines=8> */
[----:B------:R-:W3:Y:S01]  /*45c00*/  LDL.LU.64 R6, [R1+0x25d0] ;  /* 0x0025d00001067983 */ /* 0x000ee20000300a00 */
[----:B------:R-:W4:Y:S02]  /*45c10*/  LDL.LU.64 R4, [R1+0x25c8] ;  /* 0x0025c80001047983 */ /* 0x000f240000300a00 */
[----:B------:R0:W-:Y:S01]  /*45c20*/  STL.64 [R1+0x2538], R20 ;  /* 0x0025381401007387 */ /* 0x0001e20000100a00 */
[----:B--2---:R-:W-:Y:S07]  /*45c30*/  HMMA.16816.F32.BF16 R16, R12, R20, R16 ;  /* 0x000000140c10723c */ /* 0x004fee0000041810 */
[----:B0-----:R-:W-:-:S02]  /*45c40*/  IMAD.MOV.U32 R20, RZ, RZ, R11 ;  /* 0x000000ffff147224 */ /* 0x001fc400078e000b */
[----:B------:R-:W-:Y:S11]  /*45c50*/  IMAD.MOV.U32 R21, RZ, RZ, R10 ;  /* 0x000000ffff157224 */ /* 0x000ff600078e000a */
[----:B------:R-:W-:Y:S03]  /*45c60*/  @!UPT UIADD3 URZ, URZ, URZ, URZ ;  /* 0x0000003f3f3ff290 */ /* 0x000fe6000fffe03f */
[----:B------:R-:W-:Y:S01]  /*45c70*/  STL.64 [R1+0x1b0], R16 ;  /* 0x0001b01001007387 */ /* 0x000fe20000100a00 */
[----:B------:R-:W-:Y:S02]  /*45c80*/  STL.64 [R1+0x1b8], R18 ;  /* 0x0001b81201007387 */ /* 0x000fe40000100a00 */
[----:B------:R0:W-:Y:S02]  /*45c90*/  STL.64 [R1+0x2550], R20 ;  /* 0x0025501401007387 */ /* 0x0001e40000100a00 */
[----:B0-----:R-:W-:Y:S02]  /*45ca0*/  IMAD.MOV.U32 R20, RZ, RZ, R9 ;  /* 0x000000ffff147224 */ /* 0x001fe400078e0009 */
[----:B------:R-:W-:-:S05]  /*45cb0*/  IMAD.MOV.U32 R21, RZ, RZ, R8 ;  /* 0x000000ffff157224 */ /* 0x000fca00078e0008 */
[----:B------:R0:W-:Y:S04]  /*45cc0*/  STL.64 [R1+0x2568], R20 ;  /* 0x0025681401007387 */ /* 0x0001e80000100a00 */
[----:B0-----:R-:W2:Y:S01]  /*45cd0*/  LDL.LU R20, [R1+0x90] ;  /* 0x0000900001147983 */ /* 0x001ea20000300800 */
[----:B------:R-:W2:Y:S02]  /*45ce0*/  LDL.LU R21, [R1+0x94] ;  /* 0x0000940001157983 */ /* 0x000ea40000300800 */
[----:B------:R-:W2:Y:S02]  /*45cf0*/  LDL.LU R22, [R1+0x98] ;  /* 0x0000980001167983 */ /* 0x000ea40000300800 */
[----:B------:R-:W2:Y:S01]  /*45d00*/  LDL.LU R23, [R1+0x9c] ;  /* 0x00009c0001177983 */ /* 0x000ea20000300800 */
[----:B----4-:R-:W-:Y:S01]  /*45d10*/  HMMA.16816.F32.BF16 R24, R12, R4, R24 ;  /* 0x000000040c18723c */ /* 0x010fe20000041818 */
[----:B------:R-:W4:Y:S01]  /*45d20*/  LDL.LU R8, [R1+0x190] ;  /* 0x0001900001087983 */ /* 0x000f220000300800 */
[----:B------:R-:W4:Y:S02]  /*45d30*/  LDL.LU R9, [R1+0x194] ;  /* 0x0001940001097983 */ /* 0x000f240000300800 */
[----:B------:R-:W4:Y:S02]  /*45d40*/  LDL.LU R10, [R1+0x198] ;  /* 0x00019800010a7983 */ /* 0x000f240000300800 */
[----:B------:R-:W4:Y:S01]  /*45d50*/  LDL.LU R11, [R1+0x19c] ;  /* 0x00019c00010b7983 */ /* 0x000f220000300800 */
[----:B------:R-:W3:Y:S01]  /*45d60*/  LDL.LU R16, [R1+0xc0] ;  /* 0x0000c00001107983 */ /* 0x000ee20000300800 */
[----:B------:R-:W3:Y:S02]  /*45d70*/  LDL.LU R17, [R1+0xc4] ;  /* 0x0000c40001117983 */ /* 0x000ee40000300800 */
[----:B------:R-:W3:Y:S02]  /*45d80*/  LDL.LU R18, [R1+0xc8] ;  /* 0x0000c80001127983 */ /* 0x000ee40000300800 */
[----:B------:R-:W3:Y:S01]  /*45d90*/  LDL.LU R19, [R1+0xcc] ;  /* 0x0000cc0001137983 */ /* 0x000ee20000300800 */
[----:B--2---:R-:W-:Y:S01]  /*45da0*/  STL.64 [R1+0x2578], R22 ;  /* 0x0025781601007387 */ /* 0x004fe20000100a00 */
[----:B------:R0:W-:Y:S02]  /*45db0*/  STL.64 [R1+0x2570], R20 ;  /* 0x0025701401007387 */ /* 0x0001e40000100a00 */
[----:B0-----:R-:W-:-:S02]  /*45dc0*/  IMAD.MOV.U32 R20, RZ, RZ, R2 ;  /* 0x000000ffff147224 */ /* 0x001fc400078e0002 */
[----:B------:R-:W-:Y:S01]  /*45dd0*/  IMAD.MOV.U32 R21, RZ, RZ, R3 ;  /* 0x000000ffff157224 */ /* 0x000fe200078e0003 */
[----:B------:R-:W2:Y:S01]  /*45de0*/  LDL.LU R2, [R1+0x25c4] ;  /* 0x0025c40001027983 */ /* 0x000ea20000300800 */
[----:B------:R-:W2:Y:S03]  /*45df0*/  LDL.LU R3, [R1+0x25c0] ;  /* 0x0025c00001037983 */ /* 0x000ea60000300800 */
[----:B------:R-:W-:Y:S02]  /*45e00*/  STL.64 [R1+0x1a0], R24 ;  /* 0x0001a01801007387 */ /* 0x000fe40000100a00 */
[----:B------:R0:W-:Y:S02]  /*45e10*/  STL.64 [R1+0x1a8], R26 ;  /* 0x0001a81a01007387 */ /* 0x0001e40000100a00 */
[----:B0-----:R-:W2:Y:S01]  /*45e20*/  LDL.LU.64 R26, [R1+0x25b8] ;  /* 0x0025b800011a7983 */ /* 0x001ea20000300a00 */
[----:B------:R-:W4:Y:S02]  /*45e30*/  LDL.LU.64 R24, [R1+0x25b0] ;  /* 0x0025b00001187983 */ /* 0x000f240000300a00 */
[----:B---3--:R-:W-:Y:S02]  /*45e40*/  STL.64 [R1+0x2530], R6 ;  /* 0x0025300601007387 */ /* 0x008fe40000100a00 */
[----:B------:R0:W-:Y:S02]  /*45e50*/  STL.64 [R1+0x2528], R4 ;  /* 0x0025280401007387 */ /* 0x0001e40000100a00 */
[----:B0-----:R-:W3:Y:S01]  /*45e60*/  LDL.LU R4, [R1+0x220] ;  /* 0x0002200001047983 */ /* 0x001ee20000300800 */
[----:B------:R-:W3:Y:S02]  /*45e70*/  LDL.LU R5, [R1+0x224] ;  /* 0x0002240001057983 */ /* 0x000ee40000300800 */
[----:B------:R-:W2:Y:S02]  /*45e80*/  LDL.LU R6, [R1+0x228] ;  /* 0x0002280001067983 */ /* 0x000ea40000300800 */
[----:B------:R-:W2:Y:S02]  /*45e90*/  LDL.LU R7, [R1+0x22c] ;  /* 0x00022c0001077983 */ /* 0x000ea40000300800 */
[----:B--2---:R-:W-:Y:S01]  /*45ea0*/  STL.64 [R1+0x2548], R6 ;  /* 0x0025480601007387 */ /* 0x004fe20000100a00 */
[----:B---3--:R0:W-:Y:S03]  /*45eb0*/  STL.64 [R1+0x2540], R4 ;  /* 0x0025400401007387 */ /* 0x0081e60000100a00 */
[----:B0-----:R-:W2:Y:S01]  /*45ec0*/  LDL.LU R4, [R1+0x470] ;  /* 0x0004700001047983 */ /* 0x001ea20000300800 */
[----:B------:R-:W2:Y:S02]  /*45ed0*/  LDL.LU R5, [R1+0x474] ;  /* 0x0004740001057983 */ /* 0x000ea40000300800 */
[----:B------:R-:W3:Y:S02]  /*45ee0*/  LDL.LU R6, [R1+0x478] ;  /* 0x0004780001067983 */ /* 0x000ee40000300800 */
        /* <DEDUP_REMOVED lines=17> */
[----:B------:R-:W4:Y:S02]  /*46000*/  LDL.LU.64 R8, [R1+0x25a0] ;  /* 0x0025a00001087983 */ /* 0x000f240000300a00 */
[----:B----4-:R-:W-:Y:S01]  /*46010*/  HMMA.16816.F32.BF16 R12, R12, R8, R16 ;  /* 0x000000080c0c723c */ /* 0x010fe20000041810 */
[----:B------:R-:W2:Y:S01]  /*46020*/  LDL.LU.64 R18, [R1+0x2598] ;  /* 0x0025980001127983 */ /* 0x000ea20000300a00 */
[----:B------:R-:W2:Y:S11]  /*46030*/  LDL.LU.64 R16, [R1+0x2590] ;  /* 0x0025900001107983 */ /* 0x000eb60000300a00 */
[----:B------:R-:W-:Y:S10]  /*46040*/  @!UPT UIADD3 URZ, URZ, URZ, URZ ;  /* 0x0000003f3f3ff290 */ /* 0x000ff4000fffe03f */
[----:B------:R0:W-:Y:S01]  /*46050*/  STL.64 [R1+0xc0], R12 ;  /* 0x0000c00c01007387 */ /* 0x0001e20000100a00 */
[----:B------:R1:W-:Y:S03]  /*46060*/  STL.64 [R1+0xc8], R14 ;  /* 0x0000c80e01007387 */ /* 0x0003e60000100a00 */
[----:B0-----:R-:W4:Y:S01]  /*46070*/  LDL.LU.64 R12, [R1+0x30] ;  /* 0x00003000010c7983 */ /* 0x001f220000300a00 */
[----:B-1----:R-:W3:Y:S01]  /*46080*/  LDL.64 R14, [R1+0x38] ;  /* 0x00003800010e7983 */ /* 0x002ee20000100a00 */
[C---:B--2---:R-:W-:Y:S02]  /*46090*/  HMMA.16816.F32.BF16 R20, R16.reuse, R20, R4 ;  /* 0x000000141014723c */ /* 0x044fe40000041804 */
[----:B------:R-:W2:Y:S01]  /*460a0*/  LDL.LU.64 R6, [R1+0x2588] ;  /* 0x0025880001067983 */ /* 0x000ea20000300a00 */
[----:B------:R-:W2:Y:S11]  /*460b0*/  LDL.LU.64 R4, [R1+0x2580] ;  /* 0x0025800001047983 */ /* 0x000eb60000300a00 */
[----:B------:R-:W-:Y:S09]  /*460c0*/  @!UPT UIADD3 URZ, URZ, URZ, URZ ;  /* 0x0000003f3f3ff290 */ /* 0x000ff2000fffe03f */
[----:B------:R-:W-:Y:S01]  /*460d0*/  STL.64 [R1+0xa0], R20 ;  /* 0x0000a01401007387 */ /* 0x000fe20000100a00 */
[----:B------:R0:W-:Y:S03]  /*460e0*/  STL.64 [R1+0xa8], R22 ;  /* 0x0000a81601007387 */ /* 0x0001e60000100a00 */
[----:B0-----:R-:W4:Y:S01]  /*460f0*/  LDL.LU.64 R22, [R1+0x2578] ;  /* 0x0025780001167983 */ /* 0x001f220000300a00 */
[----:B------:R-:W4:Y:S02]  /*46100*/  LDL.LU.64 R20, [R1+0x2570] ;  /* 0x0025700001147983 */ /* 0x000f240000300a00 */
[C---:B----4-:R-:W-:Y:S11]  /*46110*/  HMMA.16816.F32.BF16 R20, R16.reuse, R12, R20 ;  /* 0x0000000c1014723c */ /* 0x050ff60000041814 */
[----:B------:R-:W-:Y:S11]  /*46120*/  @!UPT UIADD3 URZ, URZ, URZ, URZ ;  /* 0x0000003f3f3ff290 */ /* 0x000ff6000fffe03f */
[----:B------:R-:W-:Y:S01]  /*46130*/  @!UPT UIADD3 URZ, URZ, URZ, URZ ;  /* 0x0000003f3f3ff290 */ /* 0x000fe2000fffe03f */
[----:B------:R0:W-:Y:S01]  /*46140*/  STL.64 [R1+0x90], R20 ;  /* 0x0000901401007387 */ /* 0x0001e20000100a00 */
[----:B------:R2:W-:Y:S03]  /*46150*/  STL.64 [R1+0x98], R22 ;  /* 0x0000981601007387 */ /* 0x0005e60000100a00 */
[----:B0-----:R-:W2:Y:S01]  /*46160*/  LDL.LU.64 R20, [R1+0x2568] ;  /* 0x0025680001147983 */ /* 0x001ea20000300a00 */
[----:B---3--:R-:W-:Y:S02]  /*46170*/  STL.64 [R1+0x24d8], R14 ;  /* 0x0024d80e01007387 */ /* 0x008fe40000100a00 */
[----:B------:R-:W3:Y:S01]  /*46180*/  LDL.LU R12, [R1+0x340] ;  /* 0x00034000010c7983 */ /* 0x000ee20000300800 */
[C---:B--2---:R-:W-:Y:S01]  /*46190*/  HMMA.16816.F32.BF16 R20, R16.reuse, R20, R4 ;  /* 0x000000141014723c */ /* 0x044fe20000041804 */
[----:B------:R-:W2:Y:S01]  /*461a0*/  LDL.LU.64 R6, [R1+0x2560] ;  /* 0x0025600001067983 */ /* 0x000ea20000300a00 */
[----:B------:R-:W2:Y:S11]  /*461b0*/  LDL.LU.64 R4, [R1+0x2558] ;  /* 0x0025580001047983 */ /* 0x000eb60000300a00 */
[----:B------:R-:W-:Y:S10]  /*461c0*/  @!UPT UIADD3 URZ, URZ, URZ, URZ ;  /* 0x0000003f3f3ff290 */ /* 0x000ff4000fffe03f */
        /* <DEDUP_REMOVED lines=8> */
[----:B------:R2:W-:Y:S03]  /*46250*/  STL.64 [R1+0x58], R22 ;  /* 0x0000581601007387 */ /* 0x0005e60000100a00 */
[----:B0-----:R-:W2:Y:S01]  /*46260*/  LDL.LU.64 R20, [R1+0x2538] ;  /* 0x0025380001147983 */ /* 0x001ea20000300a00 */
[----:B------:R-:W-:Y:S02]  /*46270*/  IMAD.MOV.U32 R14, RZ, RZ, R2 ;  /* 0x000000ffff0e7224 */ /* 0x000fe400078e0002 */
[----:B------:R-:W-:Y:S02]  /*46280*/  IMAD.MOV.U32 R15, RZ, RZ, R0 ;  /* 0x000000ffff0f7224 */ /* 0x000fe400078e0000 */
[----:B------:R-:W-:Y:S01]  /*46290*/  IMAD.MOV.U32 R13, RZ, RZ, R3 ;  /* 0x000000ffff0d7224 */ /* 0x000fe200078e0003 */
[C---:B--2---:R-:W-:Y:S01]  /*462a0*/  HMMA.16816.F32.BF16 R20, R16.reuse, R20, R4 ;  /* 0x000000141014723c */ /* 0x044fe20000041804 */
[----:B------:R-:W2:Y:S01]  /*462b0*/  LDL.LU.64 R6, [R1+0x2530] ;  /* 0x0025300001067983 */ /* 0x000ea20000300a00 */
[----:B------:R-:W3:Y:S11]  /*462c0*/  LDL.LU.64 R4, [R1+0x2528] ;  /* 0x0025280001047983 */ /* 0x000ef60000300a00 */
[----:B------:R-:W-:Y:S10]  /*462d0*/  @!UPT UIADD3 URZ, URZ, URZ, URZ ;  /* 0x0000003f3f3ff290 */ /* 0x000ff4000fffe03f */
[----:B------:R0:W-:Y:S01]  /*462e0*/  STL [R1+0x220], R20 ;  /* 0x0002201401007387 */ /* 0x0001e20000100800 */
[----:B------:R-:W-:Y:S02]  /*462f0*/  IMAD.MOV.U32 R2, RZ, RZ, R22 ;  /* 0x000000ffff027224 */ /* 0x000fe400078e0016 */
[----:B------:R-:W-:Y:S02]  /*46300*/  IMAD.MOV.U32 R0, RZ, RZ, R23 ;  /* 0x000000ffff007224 */ /* 0x000fe400078e0017 */
[----:B------:R-:W-:Y:S01]  /*46310*/  IMAD.MOV.U32 R3, RZ, RZ, R21 ;  /* 0x000000ffff037224 */ /* 0x000fe200078e0015 */
[----:B------:R-:W4:Y:S04]  /*46320*/  LDL.LU.64 R22, [R1+0x2520] ;  /* 0x0025200001167983 */ /* 0x000f280000300a00 */
[----:B0-----:R-:W4:Y:S01]  /*46330*/  LDL.LU.64 R20, [R1+0x2518] ;  /* 0x0025180001147983 */ /* 0x001f220000300a00 */
[----:B------:R-:W-:Y:S02]  /*46340*/  STL [R1+0x21d4], R0 ;  /* 0x0021d40001007387 */ /* 0x000fe40000100800 */
[----:B------:R-:W-:Y:S02]  /*46350*/  STL [R1+0x21d0], R3 ;  /* 0x0021d00301007387 */ /* 0x000fe40000100800 */
[----:B------:R-:W-:Y:S01]  /*46360*/  STL [R1+0x2118], R2 ;  /* 0x0021180201007387 */ /* 0x000fe20000100800 */
[C---:B---3--:R-:W-:Y:S11]  /*46370*/  HMMA.16816.F32.BF16 R12, R16.reuse, R4, R12 ;  /* 0x00000004100c723c */ /* 0x048ff6000004180c */
[----:B------:R-:W-:Y:S11]  /*46380*/  @!UPT UIADD3 URZ, URZ, URZ, URZ ;  /* 0x0000003f3f3ff290 */ /* 0x000ff6000fffe03f */
[----:B------:R-:W-:Y:S01]  /*46390*/  @!UPT UIADD3 URZ, URZ, URZ, URZ ;  /* 0x0000003f3f3ff290 */ /* 0x000fe2000fffe03f */
[----:B------:R-:W-:Y:S01]  /*463a0*/  STL.64 [R1+0x340], R12 ;  /* 0x0003400c01007387 */ /* 0x000fe20000100a00 */
[----:B------:R4:W-:Y:S02]  /*463b0*/  STL.64 [R1+0x348], R14 ;  /* 0x0003480e01007387 */ /* 0x0009e40000100a00 */
[----:B----4-:R-:W-:Y:S11]  /*463c0*/  HMMA.16816.F32.BF16 R12, R16, R24, R20 ;  /* 0x00000018100c723c */ /* 0x010ff60000041814 */
[----:B------:R-:W-:Y:S11]  /*463d0*/  @!UPT UIADD3 URZ, URZ, URZ, URZ ;  /* 0x0000003f3f3ff290 */ /* 0x000ff6000fffe03f */
[----:B------:R-:W-:Y:S01]  /*463e0*/  @!UPT UIADD3 URZ, URZ, URZ, URZ ;  /* 0x0000003f3f3ff290 */ /* 0x000fe2000fffe03f */
[----:B------:R-:W-:Y:S01]  /*463f0*/  STL [R1+0x464], R13 ;  /* 0x0004640d01007387 */ /* 0x000fe20000100800 */
[----:B------:R0:W-:Y:S02]  /*46400*/  STL.64 [R1+0x468], R14 ;  /* 0x0004680e01007387 */ /* 0x0001e40000100a00 */
[----:B------:R-:W3:Y:S02]  /*46410*/  LDL.LU R20, [R1+0x330] ;  /* 0x0003300001147983 */ /* 0x000ee40000300800 */
[----:B------:R-:W3:Y:S01]  /*46420*/  LDL.LU R21, [R1+0x334] ;  /* 0x0003340001157983 */ /* 0x000ee20000300800 */
[----:B------:R-:W3:Y:S01]  /*46430*/  LDL.LU R22, [R1+0x338] ;  /* 0x0003380001167983 */ /* 0x000ee20000300800 */
[----:B------:R-:W3:Y:S03]  /*46440*/  LDL.LU R23, [R1+0x33c] ;  /* 0x00033c0001177983 */ /* 0x000ee60000300800 */
[----:B0-----:R-:W4:Y:S01]  /*46450*/  LDL.64 R14, [R1+0x48] ;  /* 0x00004800010e7983 */ /* 0x001f220000100a00 */
[----:B------:R0:W-:Y:S02]  /*46460*/  STL.64 [R1+0x2480], R26 ;  /* 0x0024801a01007387 */ /* 0x0001e40000100a00 */
[----:B------:R-:W2:Y:S02]  /*46470*/  LDL.LU R24, [R1+0x2d0] ;  /* 0x0002d00001187983 */ /* 0x000ea40000300800 */
[----:B------:R-:W2:Y:S02]  /*46480*/  LDL.LU R25, [R1+0x2d4] ;  /* 0x0002d40001197983 */ /* 0x000ea40000300800 */
[----:B0-----:R-:W-:-:S02]  /*46490*/  IMAD.MOV.U32 R26, RZ, RZ, R29 ;  /* 0x000000ffff1a7224 */ /* 0x001fc400078e001d */
[----:B------:R-:W-:Y:S01]  /*464a0*/  IMAD.MOV.U32 R27, RZ, RZ, R28 ;  /* 0x000000ffff1b7224 */ /* 0x000fe200078e001c */
[----:B------:R-:W3:Y:S01]  /*464b0*/  LDL.LU R29, [R1+0x2514] ;  /* 0x00251400011d7983 */ /* 0x000ee20000300800 */
[----:B------:R-:W3:Y:S03]  /*464c0*/  LDL.LU R28, [R1+0x2510] ;  /* 0x00251000011c7983 */ /* 0x000ee60000300800 */
[----:B------:R-:W-:Y:S04]  /*464d0*/  STL.64 [R1+0x2490], R26 ;  /* 0x0024901a01007387 */ /* 0x000fe80000100a00 */
[----:B--2---:R0:W-:Y:S04]  /*464e0*/  STL.64 [R1+0x2488], R24 ;  /* 0x0024881801007387 */ /* 0x0041e80000100a00 */
[----:B0-----:R-:W2:Y:S01]  /*464f0*/  LDL.LU R24, [R1+0x2e0] ;  /* 0x0002e00001187983 */ /* 0x001ea20000300800 */
[----:B------:R-:W2:Y:S02]  /*46500*/  LDL.LU R25, [R1+0x2e4] ;  /* 0x0002e40001197983 */ /* 0x000ea40000300800 */
[----:B------:R-:W2:Y:S02]  /*46510*/  LDL.LU R26, [R1+0x2e8] ;  /* 0x0002e800011a7983 */ /* 0x000ea40000300800 */
[----:B------:R-:W2:Y:S02]  /*46520*/  LDL.LU R27, [R1+0x2ec] ;  /* 0x0002ec00011b7983 */ /* 0x000ea40000300800 */
[----:B--2---:R-:W-:Y:S01]  /*46530*/  STL.64 [R1+0x24a8], R26 ;  /* 0x0024a81a01007387 */ /* 0x004fe20000100a00 */
[----:B------:R3:W-:Y:S02]  /*46540*/  STL.64 [R1+0x24a0], R24 ;  /* 0x0024a01801007387 */ /* 0x0007e40000100a00 */
[----:B---3--:R-:W-:-:S02]  /*46550*/  IMAD.MOV.U32 R24, RZ, RZ, R28 ;  /* 0x000000ffff187224 */ /* 0x008fc400078e001c */
[----:B------:R-:W-:Y:S01]  /*46560*/  IMAD.MOV.U32 R25, RZ, RZ, R29 ;  /* 0x000000ffff197224 */ /* 0x000fe200078e001d */
[----:B------:R-:W2:Y:S01]  /*46570*/  LDL.LU R28, [R1+0x250c] ;  /* 0x00250c00011c7983 */ /* 0x000ea20000300800 */
[----:B------:R-:W3:Y:S02]  /*46580*/  LDL.LU R29, [R1+0x2508] ;  /* 0x00250800011d7983 */ /* 0x000ee40000300800 */
[----:B------:R-:W2:Y:S02]  /*46590*/  LDL.LU R26, [R1+0x2f8] ;  /* 0x0002f800011a7983 */ /* 0x000ea40000300800 */
[----:B------:R-:W2:Y:S02]  /*465a0*/  LDL.LU R27, [R1+0x2fc] ;  /* 0x0002fc00011b7983 */ /* 0x000ea40000300800 */
[----:B--2---:R0:W-:Y:S01]  /*465b0*/  STL.64 [R1+0x24b8], R26 ;  /* 0x0024b81a01007387 */ /* 0x0041e20000100a00 */
[----:B------:R1:W-:Y:S03]  /*465c0*/  STL.64 [R1+0x24b0], R24 ;  /* 0x0024b01801007387 */ /* 0x0003e60000100a00 */
[----:B0-----:R-:W2:Y:S01]  /*465d0*/  LDL.64 R26, [R1+0x18] ;  /* 0x00001800011a7983 */ /* 0x001ea20000100a00 */
[----:B-1----:R-:W-:-:S02]  /*465e0*/  IMAD.MOV.U32 R24, RZ, RZ, R28 ;  /* 0x000000ffff187224 */ /* 0x002fc400078e001c */
[----:B---3--:R-:W-:Y:S01]  /*465f0*/  IMAD.MOV.U32 R25, RZ, RZ, R29 ;  /* 0x000000ffff197224 */ /* 0x008fe200078e001d */
[----:B--2---:R0:W-:Y:S01]  /*46600*/  STL.64 [R1+0x24d0], R26 ;  /* 0x0024d01a01007387 */ /* 0x0041e20000100a00 */
[----:B------:R-:W2:Y:S02]  /*46610*/  LDL.LU R28, [R1+0x2504] ;  /* 0x00250400011c7983 */ /* 0x000ea40000300800 */
[----:B------:R-:W3:Y:S01]  /*46620*/  LDL.LU R29, [R1+0x2500] ;  /* 0x00250000011d7983 */ /* 0x000ee20000300800 */
[----:B0-----:R-:W2:Y:S01]  /*46630*/  LDL.LU R26, [R1+0x318] ;  /* 0x00031800011a7983 */ /* 0x001ea20000300800 */
[----:B------:R-:W2:Y:S02]  /*46640*/  LDL.LU R27, [R1+0x31c] ;  /* 0x00031c00011b7983 */ /* 0x000ea40000300800 */
[----:B------:R-:W-:Y:S01]  /*46650*/  IMAD.MOV.U32 R2, RZ, RZ, R12 ;  /* 0x000000ffff027224 */ /* 0x000fe200078e000c */
[----:B------:R-:W-:Y:S01]  /*46660*/  HMMA.16816.F32.BF16 R16, R16, R8, R20 ;  /* 0x000000081010723c */ /* 0x000fe20000041814 */
[----:B--2---:R-:W-:Y:S01]  /*46670*/  STL.64 [R1+0x24e8], R26 ;  /* 0x0024e81a01007387 */ /* 0x004fe20000100a00 */
[----:B------:R0:W-:Y:S03]  /*46680*/  STL.64 [R1+0x24e0], R24 ;  /* 0x0024e01801007387 */ /* 0x0001e60000100a00 */
[----:B0-----:R-:W2:Y:S01]  /*46690*/  LDL.LU R24, [R1+0x320] ;  /* 0x0003200001187983 */ /* 0x001ea20000300800 */
[----:B------:R-:W2:Y:S02]  /*466a0*/  LDL.LU R25, [R1+0x324] ;  /* 0x0003240001197983 */ /* 0x000ea40000300800 */
[----:B------:R-:W-:Y:S02]  /*466b0*/  STL [R1+0x22d8], R2 ;  /* 0x0022d80201007387 */ /* 0x000fe40000100800 */
[----:B------:R-:W2:Y:S01]  /*466c0*/  LDL.LU.64 R22, [R1+0x24f8] ;  /* 0x0024f80001167983 */ /* 0x000ea20000300a00 */
[----:B------:R-:W2:Y:S01]  /*466d0*/  LDL.LU.64 R20, [R1+0x24f0] ;  /* 0x0024f00001147983 */ /* 0x000ea20000300a00 */
[----:B---3--:R-:W-:-:S02]  /*466e0*/  IMAD.MOV.U32 R26, RZ, RZ, R29 ;  /* 0x000000ffff1a7224 */ /* 0x008fc400078e001d */
[----:B------:R-:W-:-:S10]  /*466f0*/  IMAD.MOV.U32 R27, RZ, RZ, R28 ;  /* 0x000000ffff1b7224 */ /* 0x000fd400078e001c */
[----:B------:R-:W-:Y:S01]  /*46700*/  IMAD.MOV.U32 R28, RZ, RZ, R18 ;  /* 0x000000ffff1c7224 */ /* 0x000fe200078e0012 */
[----:B------:R-:W-:Y:S01]  /*46710*/  STL [R1+0x330], R16 ;  /* 0x0003301001007387 */ /* 0x000fe20000100800 */
[----:B------:R-:W-:Y:S02]  /*46720*/  IMAD.MOV.U32 R4, RZ, RZ, R19 ;  /* 0x000000ffff047224 */ /* 0x000fe400078e0013 */
[----:B------:R-:W3:Y:S02]  /*46730*/  LDL R18, [R1+0x28] ;  /* 0x0000280001127983 */ /* 0x000ee40000100800 */
[----:B------:R-:W3:Y:S02]  /*46740*/  LDL R19, [R1+0x2c] ;  /* 0x00002c0001137983 */ /* 0x000ee40000100800 */
[----:B----4-:R-:W-:Y:S02]  /*46750*/  IMAD.MOV.U32 R8, RZ, RZ, R14 ;  /* 0x000000ffff087224 */ /* 0x010fe400078e000e */
[----:B------:R-:W-:Y:S01]  /*46760*/  IMAD.MOV.U32 R5, RZ, RZ, R15 ;  /* 0x000000ffff057224 */ /* 0x000fe200078e000f */
        /* <DEDUP_REMOVED lines=8> */
[----:B------:R-:W-:Y:S01]  /*467f0*/  STL.64 [R1+0x24c8], R6 ;  /* 0x0024c80601007387 */ /* 0x000fe20000100a00 */
[----:B------:R0:W-:Y:S04]  /*46800*/  STL.64 [R1+0x24c0], R4 ;  /* 0x0024c00401007387 */ /* 0x0001e80000100a00 */
[----:B0-----:R-:W4:Y:S01]  /*46810*/  LDL.LU R4, [R1+0x300] ;  /* 0x0003000001047983 */ /* 0x001f220000300800 */
[----:B------:R-:W4:Y:S02]  /*46820*/  LDL.LU R5, [R1+0x304] ;  /* 0x0003040001057983 */ /* 0x000f240000300800 */
[----:B------:R-:W4:Y:S02]  /*46830*/  LDL.LU R6, [R1+0x308] ;  /* 0x0003080001067983 */ /* 0x000f240000300800 */
[----:B------:R-:W4:Y:S01]  /*46840*/  LDL.LU R7, [R1+0x30c] ;  /* 0x00030c0001077983 */ /* 0x000f220000300800 */
[C---:B--2---:R-:W-:Y:S01]  /*46850*/  HMMA.16816.F32.BF16 R24, R20.reuse, R14, R24 ;  /* 0x0000000e1418723c */ /* 0x044fe20000041818 */
[----:B------:R-:W-:Y:S11]  /*46860*/  IMAD.MOV.U32 R9, RZ, RZ, R15 ;  /* 0x000000ffff097224 */ /* 0x000ff600078e000f */
[----:B------:R-:W-:Y:S11]  /*46870*/  @!UPT UIADD3 URZ, URZ, URZ, URZ ;  /* 0x0000003f3f3ff290 */ /* 0x000ff6000fffe03f */
[----:B------:R-:W-:Y:S01]  /*46880*/  STL.64 [R1+0x310], R24 ;  /* 0x0003101801007387 */ /* 0x000fe20000100a00 */
[----:B------:R0:W-:Y:S03]  /*46890*/  STL.64 [R1+0x318], R26 ;  /* 0x0003181a01007387 */ /* 0x0001e60000100a00 */
[----:B0-----:R-:W4:Y:S01]  /*468a0*/  LDL.LU.64 R26, [R1+0x24d0] ;  /* 0x0024d000011a7983 */ /* 0x001f220000300a00 */
[----:B------:R-:W-:Y:S02]  /*468b0*/  STL.64 [R1+0x2478], R10 ;  /* 0x0024780a01007387 */ /* 0x000fe40000100a00 */
[----:B------:R0:W-:Y:S02]  /*468c0*/  STL.64 [R1+0x2470], R8 ;  /* 0x0024700801007387 */ /* 0x0001e40000100a00 */
[----:B0-----:R-:W2:Y:S01]  /*468d0*/  LDL.LU R8, [R1+0x2c0] ;  /* 0x0002c00001087983 */ /* 0x001ea20000300800 */
[----:B------:R-:W2:Y:S02]  /*468e0*/  LDL.LU R9, [R1+0x2c4] ;  /* 0x0002c40001097983 */ /* 0x000ea40000300800 */
[----:B------:R-:W2:Y:S02]  /*468f0*/  LDL.LU R10, [R1+0x2c8] ;  /* 0x0002c800010a7983 */ /* 0x000ea40000300800 */
[----:B------:R-:W2:Y:S01]  /*46900*/  LDL.LU R11, [R1+0x2cc] ;  /* 0x0002cc00010b7983 */ /* 0x000ea20000300800 */
[----:B------:R-:W2:Y:S01]  /*46910*/  LDL R15, [R1+0x13a4] ;  /* 0x0013a400010f7983 */ /* 0x000ea20000100800 */
[----:B------:R-:W-:Y:S01]  /*46920*/  IMAD.MOV.U32 R16, RZ, RZ, R14 ;  /* 0x000000ffff107224 */ /* 0x000fe200078e000e */
[----:B----4-:R-:W-:Y:S01]  /*46930*/  HMMA.16816.F32.BF16 R4, R20, R26, R4 ;  /* 0x0000001a1404723c */ /* 0x010fe20000041804 */
[----:B------:R-:W-:-:S02]  /*46940*/  IMAD.MOV.U32 R2, RZ, RZ, R26 ;  /* 0x000000ffff027224 */ /* 0x000fc400078e001a */
[----:B------:R-:W-:Y:S01]  /*46950*/  IMAD.MOV.U32 R0, RZ, RZ, R27 ;  /* 0x000000ffff007224 */ /* 0x000fe200078e001b */
[----:B--2---:R0:W-:Y:S01]  /*46960*/  STL [R1+0x239c], R15 ;  /* 0x00239c0f01007387 */ /* 0x0041e20000100800 */
[----:B------:R-:W2:Y:S03]  /*46970*/  LDL R14, [R1+0x8] ;  /* 0x00000800010e7983 */ /* 0x000ea60000100800 */
[----:B0-----:R-:W2:Y:S11]  /*46980*/  LDL R15, [R1+0xc] ;  /* 0x00000c00010f7983 */ /* 0x001eb60000100800 */
[----:B------:R-:W-:Y:S04]  /*46990*/  @!UPT UIADD3 URZ, URZ, URZ, URZ ;  /* 0x0000003f3f3ff290 */ /* 0x000fe8000fffe03f */
[----:B------:R-:W-:Y:S02]  /*469a0*/  STL.64 [R1+0x300], R4 ;  /* 0x0003000401007387 */ /* 0x000fe40000100a00 */
[----:B------:R0:W-:Y:S02]  /*469b0*/  STL.64 [R1+0x308], R6 ;  /* 0x0003080601007387 */ /* 0x0001e40000100a00 */
[----:B0-----:R-:W4:Y:S01]  /*469c0*/  LDL.LU.64 R6, [R1+0x24c8] ;  /* 0x0024c80001067983 */ /* 0x001f220000300a00 */
        /* <DEDUP_REMOVED lines=13> */
[----:B------:R-:W2:Y:S01]  /*46aa0*/  LDL.LU R6, [R1+0x249c] ;  /* 0x00249c0001067983 */ /* 0x000ea20000300800 */
[----:B------:R-:W2:Y:S03]  /*46ab0*/  LDL.LU R7, [R1+0x2498] ;  /* 0x0024980001077983 */ /* 0x000ea60000300800 */
[----:B0-----:R-:W4:Y:S01]  /*46ac0*/  LDL.LU R14, [R1+0x218] ;  /* 0x00021800010e7983 */ /* 0x001f220000300800 */
[----:B------:R-:W4:Y:S01]  /*46ad0*/  LDL.LU R15, [R1+0x21c] ;  /* 0x00021c00010f7983 */ /* 0x000f220000300800 */
[C---:B---3--:R-:W-:Y:S11]  /*46ae0*/  HMMA.16816.F32.BF16 R24, R20.reuse, R18, R24 ;  /* 0x000000121418723c */ /* 0x048ff60000041818 */
[----:B------:R-:W-:Y:S11]  /*46af0*/  @!UPT UIADD3 URZ, URZ, URZ, URZ ;  /* 0x0000003f3f3ff290 */ /* 0x000ff6000fffe03f */
[----:B------:R-:W-:Y:S01]  /*46b00*/  @!UPT UIADD3 URZ, URZ, URZ, URZ ;  /* 0x0000003f3f3ff290 */ /* 0x000fe2000fffe03f */
[----:B------:R-:W-:Y:S01]  /*46b10*/  STL.64 [R1+0x2e0], R24 ;  /* 0x0002e01801007387 */ /* 0x000fe20000100a00 */
[----:B------:R0:W-:Y:S03]  /*46b20*/  STL.64 [R1+0x2e8], R26 ;  /* 0x0002e81a01007387 */ /* 0x0001e60000100a00 */
[----:B0-----:R-:W2:Y:S01]  /*46b30*/  LDL.LU.64 R26, [R1+0x2490] ;  /* 0x00249000011a7983 */ /* 0x001ea20000300a00 */
[----:B------:R-:W2:Y:S02]  /*46b40*/  LDL.LU.64 R24, [R1+0x2488] ;  /* 0x0024880001187983 */ /* 0x000ea40000300a00 */
[----:B------:R-:W-:Y:S01]  /*46b50*/  STL.64 [R1+0x2430], R18 ;  /* 0x0024301201007387 */ /* 0x000fe20000100a00 */
[C---:B--2---:R-:W-:Y:S11]  /*46b60*/  HMMA.16816.F32.BF16 R24, R20.reuse, R6, R24 ;  /* 0x000000061418723c */ /* 0x044ff60000041818 */
[----:B------:R-:W-:Y:S11]  /*46b70*/  @!UPT UIADD3 URZ, URZ, URZ, URZ ;  /* 0x0000003f3f3ff290 */ /* 0x000ff6000fffe03f */
[----:B------:R-:W-:Y:S01]  /*46b80*/  @!UPT UIADD3 URZ, URZ, URZ, URZ ;  /* 0x0000003f3f3ff290 */ /* 0x000fe2000fffe03f */
[----:B------:R-:W-:Y:S01]  /*46b90*/  STL.64 [R1+0x4a0], R24 ;  /* 0x0004a01801007387 */ /* 0x000fe20000100a00 */
[----:B------:R0:W-:Y:S03]  /*46ba0*/  STL.64 [R1+0x4a8], R26 ;  /* 0x0004a81a01007387 */ /* 0x0001e60000100a00 */
[----:B0-----:R-:W2:Y:S01]  /*46bb0*/  LDL.LU.64 R26, [R1+0x2480] ;  /* 0x00248000011a7983 */ /* 0x001ea20000300a00 */
[----:B------:R-:W-:Y:S02]  /*46bc0*/  STL.64 [R1+0x2428], R6 ;  /* 0x0024280601007387 */ /* 0x000fe40000100a00 */
[----:B------:R-:W-:Y:S01]  /*46bd0*/  STL [R1+0x2420], R4 ;  /* 0x0024200401007387 */ /* 0x000fe20000100800 */
[C---:B--2---:R-:W-:Y:S11]  /*46be0*/  HMMA.16816.F32.BF16 R8, R20.reuse, R26, R8 ;  /* 0x0000001a1408723c */ /* 0x044ff60000041808 */
[----:B------:R-:W-:Y:S11]  /*46bf0*/  @!UPT UIADD3 URZ, URZ, URZ, URZ ;  /* 0x0000003f3f3ff290 */ /* 0x000ff6000fffe03f */
[----:B------:R-:W-:Y:S01]  /*46c00*/  @!UPT UIADD3 URZ, URZ, URZ, URZ ;  /* 0x0000003f3f3ff290 */ /* 0x000fe2000fffe03f */
[----:B------:R-:W-:Y:S01]  /*46c10*/  STL.64 [R1+0x530], R8 ;  /* 0x0005300801007387 */ /* 0x000fe20000100a00 */
[----:B------:R0:W-:Y:S03]  /*46c20*/  STL.64 [R1+0x538], R10 ;  /* 0x0005380a01007387 */ /* 0x0001e60000100a00 */
[----:B0-----:R-:W4:Y:S01]  /*46c30*/  LDL.LU.64 R10, [R1+0x2478] ;  /* 0x00247800010a7983 */ /* 0x001f220000300a00 */
[----:B------:R-:W2:Y:S02]  /*46c40*/  LDL.LU.64 R8, [R1+0x2470] ;  /* 0x0024700001087983 */ /* 0x000ea40000300a00 */
[----:B------:R-:W-:Y:S02]  /*46c50*/  IMAD.MOV.U32 R4, RZ, RZ, R26 ;  /* 0x000000ffff047224 */ /* 0x000fe400078e001a */
[----:B------:R-:W-:Y:S02]  /*46c60*/  IMAD.MOV.U32 R3, RZ, RZ, R27 ;  /* 0x000000ffff037224 */ /* 0x000fe400078e001b */
[----:B------:R-:W3:Y:S01]  /*46c70*/  LDL.LU.64 R26, [R1+0x2468] ;  /* 0x00246800011a7983 */ /* 0x000ee20000300a00 */
[----:B------:R-:W3:Y:S01]  /*46c80*/  LDL.LU.64 R24, [R1+0x2460] ;  /* 0x0024600001187983 */ /* 0x000ee20000300a00 */
[----:B----4-:R-:W-:Y:S02]  /*46c90*/  HMMA.16816.F32.BF16 R20, R20, R10, R12 ;  /* 0x0000000a1414723c */ /* 0x010fe4000004180c */
[----:B------:R-:W4:Y:S11]  /*46ca0*/  LDL.LU R12, [R1+0x160] ;  /* 0x00016000010c7983 */ /* 0x000f360000300800 */
[----:B------:R-:W-:Y:S10]  /*46cb0*/  @!UPT UIADD3 URZ, URZ, URZ, URZ ;  /* 0x0000003f3f3ff290 */ /* 0x000ff4000fffe03f */
[----:B------:R-:W-:Y:S01]  /*46cc0*/  STL.64 [R1+0x520], R20 ;  /* 0x0005201401007387 */ /* 0x000fe20000100a00 */
[----:B------:R0:W-:Y:S02]  /*46cd0*/  STL.64 [R1+0x528], R22 ;  /* 0x0005281601007387 */ /* 0x0001e40000100a00 */
[----:B------:R-:W4:Y:S02]  /*46ce0*/  LDL.LU R13, [R1+0x164] ;  /* 0x00016400010d7983 */ /* 0x000f240000300800 */
[----:B------:R-:W2:Y:S01]  /*46cf0*/  LDL.LU R14, [R1+0x168] ;  /* 0x00016800010e7983 */ /* 0x000ea20000300800 */
[----:B------:R-:W2:Y:S04]  /*46d00*/  LDL.LU R15, [R1+0x16c] ;  /* 0x00016c00010f7983 */ /* 0x000ea80000300800 */
[----:B--2---:R-:W-:Y:S01]  /*46d10*/  STL.64 [R1+0x2448], R14 ;  /* 0x0024480e01007387 */ /* 0x004fe20000100a00 */
[----:B----4-:R-:W-:Y:S02]  /*46d20*/  STL.64 [R1+0x2440], R12 ;  /* 0x0024400c01007387 */ /* 0x010fe40000100a00 */
[----:B------:R-:W-:Y:S02]  /*46d30*/  STL.64 [R1+0x2400], R10 ;  /* 0x0024000a01007387 */ /* 0x000fe40000100a00 */
[----:B0-----:R-:W2:Y:S02]  /*46d40*/  LDL R23, [R1+0x13a0] ;  /* 0x0013a00001177983 */ /* 0x001ea40000100800 */
[----:B--2---:R0:W-:Y:S01]  /*46d50*/  STL [R1+0x2398], R23 ;  /* 0x0023981701007387 */ /* 0x0041e20000100800 */
[----:B------:R-:W2:Y:S02]  /*46d60*/  LDL.LU R20, [R1+0x200] ;  /* 0x0002000001147983 */ /* 0x000ea40000300800 */
[----:B------:R-:W2:Y:S02]  /*46d70*/  LDL.LU R21, [R1+0x204] ;  /* 0x0002040001157983 */ /* 0x000ea40000300800 */
[----:B------:R-:W4:Y:S01]  /*46d80*/  LDL.LU R22, [R1+0x208] ;  /* 0x0002080001167983 */ /* 0x000f220000300800 */
[----:B0-----:R-:W4:Y:S01]  /*46d90*/  LDL.LU R23, [R1+0x20c] ;  /* 0x00020c0001177983 */ /* 0x001f220000300800 */
[----:B------:R-:W-:-:S02]  /*46da0*/  IMAD.MOV.U32 R14, RZ, RZ, R16 ;  /* 0x000000ffff0e7224 */ /* 0x000fc400078e0010 */
[----:B------:R-:W-:Y:S01]  /*46db0*/  IMAD.MOV.U32 R29, RZ, RZ, R17 ;  /* 0x000000ffff1d7224 */ /* 0x000fe200078e0011 */
[----:B----4-:R-:W-:Y:S01]  /*46dc0*/  STL.64 [R1+0x23a8], R22 ;  /* 0x0023a81601007387 */ /* 0x010fe20000100a00 */
[----:B--2---:R0:W-:Y:S03]  /*46dd0*/  STL.64 [R1+0x23a0], R20 ;  /* 0x0023a01401007387 */ /* 0x0041e60000100a00 */
[----:B0-----:R-:W2:Y:S01]  /*46de0*/  LDL.LU R20, [R1+0xd0] ;  /* 0x0000d00001147983 */ /* 0x001ea20000300800 */
[----:B------:R-:W2:Y:S02]  /*46df0*/  LDL.LU R21, [R1+0xd4] ;  /* 0x0000d40001157983 */ /* 0x000ea40000300800 */
[----:B------:R-:W4:Y:S02]  /*46e00*/  LDL.LU R22, [R1+0xd8] ;  /* 0x0000d80001167983 */ /* 0x000f240000300800 */
[----:B------:R-:W4:Y:S01]  /*46e10*/  LDL.LU R23, [R1+0xdc] ;  /* 0x0000dc0001177983 */ /* 0x000f220000300800 */
[----:B------:R-:W2:Y:S01]  /*46e20*/  LDL.LU R16, [R1+0x150] ;  /* 0x0001500001107983 */ /* 0x000ea20000300800 */
[----:B------:R-:W2:Y:S02]  /*46e30*/  LDL.LU R17, [R1+0x154] ;  /* 0x0001540001117983 */ /* 0x000ea40000300800 */
[----:B------:R-:W2:Y:S02]  /*46e40*/  LDL.LU R18, [R1+0x158] ;  /* 0x0001580001127983 */ /* 0x000ea40000300800 */
[----:B------:R-:W2:Y:S02]  /*46e50*/  LDL.LU R19, [R1+0x15c] ;  /* 0x00015c0001137983 */ /* 0x000ea40000300800 */
[----:B------:R-:W-:-:S02]  /*46e60*/  IMAD.MOV.U32 R10, RZ, RZ, R4 ;  /* 0x000000ffff0a7224 */ /* 0x000fc400078e0004 */
[----:B------:R-:W-:Y:S02]  /*46e70*/  IMAD.MOV.U32 R11, RZ, RZ, R3 ;  /* 0x000000ffff0b7224 */ /* 0x000fe400078e0003 */
[----:B------:R-:W-:Y:S02]  /*46e80*/  IMAD.MOV.U32 R6, RZ, RZ, R8 ;  /* 0x000000ffff067224 */ /* 0x000fe400078e0008 */
[----:B------:R-:W-:Y:S01]  /*46e90*/  IMAD.MOV.U32 R15, RZ, RZ, R9 ;  /* 0x000000ffff0f7224 */ /* 0x000fe200078e0009 */
[----:B--2---:R-:W-:Y:S01]  /*46ea0*/  STL.64 [R1+0x2458], R18 ;  /* 0x0024581201007387 */ /* 0x004fe20000100a00 */
[----:B------:R0:W-:Y:S03]  /*46eb0*/  STL.64 [R1+0x2450], R16 ;  /* 0x0024501001007387 */ /* 0x0001e60000100a00 */
[----:B0-----:R-:W3:Y:S01]  /*46ec0*/  LDL.LU R16, [R1+0x170] ;  /* 0x0001700001107983 */ /* 0x001ee20000300800 */
[----:B------:R-:W3:Y:S02]  /*46ed0*/  LDL.LU R17, [R1+0x174] ;  /* 0x0001740001117983 */ /* 0x000ee40000300800 */
[----:B------:R-:W3:Y:S02]  /*46ee0*/  LDL.LU R18, [R1+0x178] ;  /* 0x0001780001127983 */ /* 0x000ee40000300800 */
[----:B------:R-:W3:Y:S01]  /*46ef0*/  LDL.LU R19, [R1+0x17c] ;  /* 0x00017c0001137983 */ /* 0x000ee20000300800 */
[----:B------:R0:W-:Y:S01]  /*46f00*/  STL.64 [R1+0x2418], R10 ;  /* 0x0024180a01007387 */ /* 0x0001e20000100a00 */
[----:B------:R-:W2:Y:S02]  /*46f10*/  LDL.LU R8, [R1+0x180] ;  /* 0x0001800001087983 */ /* 0x000ea40000300800 */
[----:B------:R-:W2:Y:S01]  /*46f20*/  LDL.LU R9, [R1+0x184] ;  /* 0x0001840001097983 */ /* 0x000ea20000300800 */
[----:B0-----:R-:W2:Y:S01]  /*46f30*/  LDL.LU R10, [R1+0x188] ;  /* 0x00018800010a7983 */ /* 0x001ea20000300800 */
[----:B------:R-:W2:Y:S02]  /*46f40*/  LDL.LU R11, [R1+0x18c] ;  /* 0x00018c00010b7983 */ /* 0x000ea40000300800 */
[----:B------:R-:W-:-:S02]  /*46f50*/  IMAD.MOV.U32 R7, RZ, RZ, R5 ;  /* 0x000000ffff077224 */ /* 0x000fc400078e0005 */
[----:B----4-:R-:W-:Y:S01]  /*46f60*/  STL.64 [R1+0x23b8], R22 ;  /* 0x0023b81601007387 */ /* 0x010fe20000100a00 */
[----:B------:R-:W-:Y:S01]  /*46f70*/  STL.64 [R1+0x23b0], R20 ;  /* 0x0023b01401007387 */ /* 0x000fe20000100a00 */
[----:B------:R-:W4:Y:S01]  /*46f80*/  LDL.LU R4, [R1+0x140] ;  /* 0x0001400001047983 */ /* 0x000f220000300800 */
[C---:B---3--:R-:W-:Y:S08]  /*46f90*/  HMMA.16816.F32.BF16 R12, R24.reuse, R14, R16 ;  /* 0x0000000e180c723c */ /* 0x048ff00000041810 */
[----:B--2---:R-:W-:Y:S11]  /*46fa0*/  HMMA.16816.F32.BF16 R8, R24, R6, R8 ;  /* 0x000000061808723c */ /* 0x004ff60000041808 */
[----:B------:R-:W-:Y:S11]  /*46fb0*/  @!UPT UIADD3 URZ, URZ, URZ, URZ ;  /* 0x0000003f3f3ff290 */ /* 0x000ff6000fffe03f */
[----:B------:R-:W-:Y:S01]  /*46fc0*/  @!UPT UIADD3 URZ, URZ, URZ, URZ ;  /* 0x0000003f3f3ff290 */ /* 0x000fe2000fffe03f */
[----:B------:R0:W-:Y:S01]  /*46fd0*/  STL.64 [R1+0x570], R8 ;  /* 0x0005700801007387 */ /* 0x0001e20000100a00 */
[----:B------:R1:W-:Y:S02]  /*46fe0*/  STL.64 [R1+0x578], R10 ;  /* 0x0005780a01007387 */ /* 0x0003e40000100a00 */
[----:B------:R-:W4:Y:S02]  /*46ff0*/  LDL.LU R5, [R1+0x144] ;  /* 0x0001440001057983 */ /* 0x000f240000300800 */
[----:B------:R-:W4:Y:S01]  /*47000*/  LDL.LU R6, [R1+0x148] ;  /* 0x0001480001067983 */ /* 0x000f220000300800 */
[----:B------:R-:W4:Y:S04]  /*47010*/  LDL.LU R7, [R1+0x14c] ;  /* 0x00014c0001077983 */ /* 0x000f280000300800 */
[----:B0-----:R-:W2:Y:S01]  /*47020*/  LDL.LU R8, [R1+0x130] ;  /* 0x0001300001087983 */ /* 0x001ea20000300800 */
[----:B------:R-:W2:Y:S02]  /*47030*/  LDL.LU R9, [R1+0x134] ;  /* 0x0001340001097983 */ /* 0x000ea40000300800 */
[----:B-1----:R-:W2:Y:S02]  /*47040*/  LDL.LU R10, [R1+0x138] ;  /* 0x00013800010a7983 */ /* 0x002ea40000300800 */
[----:B------:R-:W2:Y:S01]  /*47050*/  LDL.LU R11, [R1+0x13c] ;  /* 0x00013c00010b7983 */ /* 0x000ea20000300800 */
[----:B------:R-:W3:Y:S01]  /*47060*/  LDL.LU.64 R18, [R1+0x2458] ;  /* 0x0024580001127983 */ /* 0x000ee20000300a00 */
[----:B------:R-:W3:Y:S02]  /*47070*/  LDL.LU.64 R16, [R1+0x2450] ;  /* 0x0024500001107983 */ /* 0x000ee40000300a00 */
[----:B------:R-:W-:Y:S02]  /*47080*/  STL.64 [R1+0x560], R12 ;  /* 0x0005600c01007387 */ /* 0x000fe40000100a00 */
[----:B------:R0:W-:Y:S02]  /*47090*/  STL.64 [R1+0x568], R14 ;  /* 0x0005680e01007387 */ /* 0x0001e40000100a00 */
[----:B0-----:R-:W2:Y:S01]  /*470a0*/  LDL.LU.64 R14, [R1+0x2448] ;  /* 0x00244800010e7983 */ /* 0x001ea20000300a00 */
        /* <DEDUP_REMOVED lines=8> */
[----:B0-----:R-:W3:Y:S01]  /*47130*/  LDL.LU.64 R14, [R1+0x2438] ;  /* 0x00243800010e7983 */ /* 0x001ee20000300a00 */
[----:B------:R0:W-:Y:S03]  /*47140*/  STL.64 [R1+0x23c8], R22 ;  /* 0x0023c81601007387 */ /* 0x0001e60000100a00 */
[----:B0-----:R-:W2:Y:S04]  /*47150*/  LDL.64 R22, [R1+0x38] ;  /* 0x0000380001167983 */ /* 0x001ea80000100a00 */
[----:B--2---:R0:W-:Y:S04]  /*47160*/  STL.64 [R1+0x23e0], R22 ;  /* 0x0023e01601007387 */ /* 0x0041e80000100a00 */
[----:B0-----:R-:W2:Y:S01]  /*47170*/  LDL.64 R22, [R1+0x48] ;  /* 0x0000480001167983 */ /* 0x001ea20000100a00 */
[C---:B---3--:R-:W-:Y:S03]  /*47180*/  HMMA.16816.F32.BF16 R16, R24.reuse, R14, R16 ;  /* 0x0000000e1810723c */ /* 0x048fe60000041810 */
        /* <DEDUP_REMOVED lines=9> */
[----:B------:R-:W2:Y:S02]  /*47220*/  LDL.LU R22, [R1+0x128] ;  /* 0x0001280001167983 */ /* 0x000ea40000300800 */
[----:B------:R-:W2:Y:S03]  /*47230*/  LDL.LU R23, [R1+0x12c] ;  /* 0x00012c0001177983 */ /* 0x000ea60000300800 */
[----:B------:R-:W-:Y:S01]  /*47240*/  STL.64 [R1+0x540], R16 ;  /* 0x0005401001007387 */ /* 0x000fe20000100a00 */
[----:B------:R0:W-:Y:S03]  /*47250*/  STL.64 [R1+0x548], R18 ;  /* 0x0005481201007387 */ /* 0x0001e60000100a00 */
[----:B0-----:R-:W4:Y:S01]  /*47260*/  LDL.LU.64 R18, [R1+0x2430] ;  /* 0x0024300001127983 */ /* 0x001f220000300a00 */
[----:B------:R0:W-:Y:S02]  /*47270*/  STL.64 [R1+0x23c0], R14 ;  /* 0x0023c00e01007387 */ /* 0x0001e40000100a00 */
[----:B------:R-:W3:Y:S02]  /*47280*/  LDL.LU R12, [R1+0xe0] ;  /* 0x0000e000010c7983 */ /* 0x000ee40000300800 */
[----:B------:R-:W3:Y:S01]  /*47290*/  LDL.LU R13, [R1+0xe4] ;  /* 0x0000e400010d7983 */ /* 0x000ee20000300800 */
[----:B0-----:R-:W2:Y:S01]  /*472a0*/  LDL.LU R14, [R1+0xe8] ;  /* 0x0000e800010e7983 */ /* 0x001ea20000300800 */
[----:B------:R-:W2:Y:S01]  /*472b0*/  LDL.LU R15, [R1+0xec] ;  /* 0x0000ec00010f7983 */ /* 0x000ea20000300800 */
[C---:B----4-:R-:W-:Y:S02]  /*472c0*/  HMMA.16816.F32.BF16 R4, R24.reuse, R18, R4 ;  /* 0x000000121804723c */ /* 0x050fe40000041804 */
[----:B--2---:R-:W-:Y:S01]  /*472d0*/  STL.64 [R1+0x23d8], R14 ;  /* 0x0023d80e01007387 */ /* 0x004fe20000100a00 */
[----:B---3--:R0:W-:Y:S03]  /*472e0*/  STL.64 [R1+0x23d0], R12 ;  /* 0x0023d00c01007387 */ /* 0x0081e60000100a00 */
        /* <DEDUP_REMOVED lines=8> */
[----:B------:R-:W4:Y:S01]  /*47370*/  LDL.LU R4, [R1+0x2420] ;  /* 0x0024200001047983 */ /* 0x000f220000300800 */
        /* <DEDUP_REMOVED lines=14> */
[----:B------:R-:W3:Y:S01]  /*47460*/  LDL.LU.64 R22, [R1+0x23f8] ;  /* 0x0023f80001167983 */ /* 0x000ee20000300a00 */
[----:B------:R-:W-:Y:S02]  /*47470*/  IMAD.MOV.U32 R3, RZ, RZ, R10 ;  /* 0x000000ffff037224 */ /* 0x000fe400078e000a */
[----:B------:R-:W-:Y:S11]  /*47480*/  IMAD.MOV.U32 R2, RZ, RZ, R11 ;  /* 0x000000ffff027224 */ /* 0x000ff600078e000b */
[----:B------:R-:W-:Y:S07]  /*47490*/  @!UPT UIADD3 URZ, URZ, URZ, URZ ;  /* 0x0000003f3f3ff290 */ /* 0x000fee000fffe03f */
[----:B------:R0:W-:Y:S01]  /*474a0*/  STL.64 [R1+0x120], R24 ;  /* 0x0001201801007387 */ /* 0x0001e20000100a00 */
[----:B------:R1:W-:Y:S02]  /*474b0*/  STL.64 [R1+0x128], R26 ;  /* 0x0001281a01007387 */ /* 0x0003e40000100a00 */
[----:B------:R-:W2:Y:S02]  /*474c0*/  LDL.LU.64 R10, [R1+0x23f0] ;  /* 0x0023f000010a7983 */ /* 0x000ea40000300a00 */
[----:B------:R-:W2:Y:S01]  /*474d0*/  LDL.LU.64 R8, [R1+0x23e8] ;  /* 0x0023e80001087983 */ /* 0x000ea20000300a00 */
[----:B0-----:R-:W2:Y:S01]  /*474e0*/  LDL.LU R24, [R1+0x100] ;  /* 0x0001000001187983 */ /* 0x001ea20000300800 */
[----:B------:R-:W2:Y:S02]  /*474f0*/  LDL.LU R25, [R1+0x104] ;  /* 0x0001040001197983 */ /* 0x000ea40000300800 */
[----:B-1----:R-:W2:Y:S02]  /*47500*/  LDL.LU R26, [R1+0x108] ;  /* 0x00010800011a7983 */ /* 0x002ea40000300800 */
[----:B------:R-:W2:Y:S02]  /*47510*/  LDL.LU R27, [R1+0x10c] ;  /* 0x00010c00011b7983 */ /* 0x000ea40000300800 */
[----:B---3--:R-:W-:Y:S01]  /*47520*/  IMAD.MOV.U32 R5, RZ, RZ, R23 ;  /* 0x000000ffff057224 */ /* 0x008fe200078e0017 */
[C---:B--2---:R-:W-:Y:S11]  /*47530*/  HMMA.16816.F32.BF16 R24, R8.reuse, R22, R24 ;  /* 0x000000160818723c */ /* 0x044ff60000041818 */
[----:B------:R-:W-:Y:S11]  /*47540*/  @!UPT UIADD3 URZ, URZ, URZ, URZ ;  /* 0x0000003f3f3ff290 */ /* 0x000ff6000fffe03f */
[----:B------:R-:W-:Y:S01]  /*47550*/  @!UPT UIADD3 URZ, URZ, URZ, URZ ;  /* 0x0000003f3f3ff290 */ /* 0x000fe2000fffe03f */
[----:B------:R0:W-:Y:S01]  /*47560*/  STL.64 [R1+0x140], R24 ;  /* 0x0001401801007387 */ /* 0x0001e20000100a00 */
[----:B------:R-:W-:Y:S02]  /*47570*/  STL.64 [R1+0x148], R26 ;  /* 0x0001481a01007387 */ /* 0x000fe40000100a00 */
[----:B0-----:R-:W-:Y:S02]  /*47580*/  IMAD.MOV.U32 R24, RZ, RZ, R22 ;  /* 0x000000ffff187224 */ /* 0x001fe400078e0016 */
[----:B------:R-:W2:Y:S02]  /*47590*/  LDL.LU.64 R22, [R1+0x23e0] ;  /* 0x0023e00001167983 */ /* 0x000ea40000300a00 */
        /* <DEDUP_REMOVED lines=10> */
[----:B------:R-:W2:Y:S11]  /*47640*/  LDL.LU.64 R14, [R1+0x23c0] ;  /* 0x0023c000010e7983 */ /* 0x000eb60000300a00 */
[----:B------:R-:W-:Y:S11]  /*47650*/  @!UPT UIADD3 URZ, URZ, URZ, URZ ;  /* 0x0000003f3f3ff290 */ /* 0x000ff6000fffe03f */
[----:B------:R-:W-:Y:S01]  /*47660*/  STL.64 [R1+0x510], R20 ;  /* 0x0005101401007387 */ /* 0x000fe20000100a00 */
[----:B------:R0:W-:Y:S03]  /*47670*/  STL.64 [R1+0x518], R22 ;  /* 0x0005181601007387 */ /* 0x0001e60000100a00 */
[----:B0-----:R-:W2:Y:S01]  /*47680*/  LDL.LU.64 R22, [R1+0x23b8] ;  /* 0x0023b80001167983 */ /* 0x001ea20000300a00 */
[----:B------:R-:W2:Y:S02]  /*47690*/  LDL.LU.64 R20, [R1+0x23b0] ;  /* 0x0023b00001147983 */ /* 0x000ea40000300a00 */
[C---:B--2---:R-:W-:Y:S01]  /*476a0*/  HMMA.16816.F32.BF16 R12, R8.reuse, R14, R20 ;  /* 0x0000000e080c723c */ /* 0x044fe20000041814 */
[----:B------:R-:W2:Y:S01]  /*476b0*/  LDL.LU.64 R22, [R1+0x23a8] ;  /* 0x0023a80001167983 */ /* 0x000ea20000300a00 */
[----:B------:R-:W2:Y:S11]  /*476c0*/  LDL.LU.64 R20, [R1+0x23a0] ;  /* 0x0023a00001147983 */ /* 0x000eb60000300a00 */
[----:B------:R-:W-:Y:S10]  /*476d0*/  @!UPT UIADD3 URZ, URZ, URZ, URZ ;  /* 0x0000003f3f3ff290 */ /* 0x000ff4000fffe03f */
[----:B------:R-:W-:Y:S01]  /*476e0*/  STL.64 [R1+0x500], R12 ;  /* 0x0005000c01007387 */ /* 0x000fe20000100a00 */
[----:B------:R0:W-:Y:S03]  /*476f0*/  STL.64 [R1+0x508], R14 ;  /* 0x0005080e01007387 */ /* 0x0001e60000100a00 */
[----:B0-----:R-:W3:Y:S04]  /*47700*/  LDL.LU R15, [R1+0x239c] ;  /* 0x00239c00010f7983 */ /* 0x001ee80000300800 */
[----:B---3--:R-:W0:Y:S01]  /*47710*/  LDSM.16.MT88.4 R12, [R15+0x15080] ;  /* 0x015080000f0c783b */ /* 0x008e220000004200 */
[C---:B--2---:R-:W-:Y:S03]  /*47720*/  HMMA.16816.F32.BF16 R16, R8.reuse, R18, R20 ;  /* 0x000000120810723c */ /* 0x044fe60000041814 */
[----:B0-----:R-:W-:Y:S01]  /*47730*/  STL.64 [R1+0x2388], R14 ;  /* 0x0023880e01007387 */ /* 0x001fe20000100a00 */
[----:B------:R0:W-:Y:S03]  /*47740*/  STL.64 [R1+0x2380], R12 ;  /* 0x0023800c01007387 */ /* 0x0001e60000100a00 */
[----:B0-----:R-:W2:Y:S01]  /*47750*/  LDL.LU R12, [R1+0x2b0] ;  /* 0x0002b000010c7983 */ /* 0x001ea20000300800 */
[----:B------:R-:W2:Y:S02]  /*47760*/  LDL.LU R13, [R1+0x2b4] ;  /* 0x0002b400010d7983 */ /* 0x000ea40000300800 */
[----:B------:R-:W2:Y:S02]  /*47770*/  LDL.LU R14, [R1+0x2b8] ;  /* 0x0002b800010e7983 */ /* 0x000ea40000300800 */
[----:B------:R-:W2:Y:S01]  /*47780*/  LDL.LU R15, [R1+0x2bc] ;  /* 0x0002bc00010f7983 */ /* 0x000ea20000300800 */
[----:B------:R-:W3:Y:S10]  /*47790*/  LDL.LU R23, [R1+0x2398] ;  /* 0x0023980001177983 */ /* 0x000ef40000300800 */
[----:B------:R-:W-:Y:S02]  /*477a0*/  STL.64 [R1+0x4f0], R16 ;  /* 0x0004f01001007387 */ /* 0x000fe40000100a00 */
[----:B------:R-:W-:Y:S02]  /*477b0*/  STL.64 [R1+0x4f8], R18 ;  /* 0x0004f81201007387 */ /* 0x000fe40000100a00 */
[----:B---3--:R-:W0:Y:S01]  /*477c0*/  LDSM.16.MT88.4 R16, [R23+0x15000] ;  /* 0x015000001710783b */ /* 0x008e220000004200 */
[----:B--2---:R-:W-:Y:S01]  /*477d0*/  HMMA.16816.F32.BF16 R12, R8, R6, R12 ;  /* 0x00000006080c723c */ /* 0x004fe2000004180c */
[----:B------:R-:W1:Y:S02]  /*477e0*/  LDSM.16.MT88.4 R20, [R23+0x15080] ;  /* 0x015080001714783b */ /* 0x000e640000004200 */
[----:B0-----:R0:W-:Y:S02]  /*477f0*/  STL.64 [R1+0x22e8], R18 ;  /* 0x0022e81201007387 */ /* 0x0011e40000100a00 */
[----:B------:R-:W-:Y:S02]  /*47800*/  STL.64 [R1+0x22e0], R16 ;  /* 0x0022e01001007387 */ /* 0x000fe40000100a00 */
[----:B0-----:R-:W2:Y:S01]  /*47810*/  LDL.LU.64 R18, [R1+0x78] ;  /* 0x0000780001127983 */ /* 0x001ea20000300a00 */
[----:B------:R0:W-:Y:S02]  /*47820*/  STL.64 [R1+0x2318], R6 ;  /* 0x0023180601007387 */ /* 0x0001e40000100a00 */
[----:B----4-:R-:W-:Y:S11]  /*47830*/  STL [R1+0x2310], R4 ;  /* 0x0023100401007387 */ /* 0x010ff60000100800 */
[----:B------:R-:W-:Y:S02]  /*47840*/  @!UPT UIADD3 URZ, URZ, URZ, URZ ;  /* 0x0000003f3f3ff290 */ /* 0x000fe4000fffe03f */
[----:B------:R-:W-:Y:S01]  /*47850*/  STL.64 [R1+0x4e0], R12 ;  /* 0x0004e00c01007387 */ /* 0x000fe20000100a00 */
[----:B------:R-:W-:Y:S04]  /*47860*/  STL.64 [R1+0x4e8], R14 ;  /* 0x0004e80e01007387 */ /* 0x000fe80000100a00 */
[----:B0-----:R-:W3:Y:S04]  /*47870*/  LDL.64 R6, [R1+0x28] ;  /* 0x0000280001067983 */ /* 0x001ee80000100a00 */
[----:B---3--:R-:W-:Y:S01]  /*47880*/  STL.64 [R1+0x2330], R6 ;  /* 0x0023300601007387 */ /* 0x008fe20000100a00 */
[----:B-1----:R-:W-:Y:S02]  /*47890*/  STL.64 [R1+0x2270], R22 ;  /* 0x0022701601007387 */ /* 0x002fe40000100a00 */
[----:B------:R0:W-:Y:S02]  /*478a0*/  STL.64 [R1+0x2268], R20 ;  /* 0x0022681401007387 */ /* 0x0001e40000100a00 */
[----:B0-----:R-:W3:Y:S01]  /*478b0*/  LDL.LU R20, [R1+0x350] ;  /* 0x0003500001147983 */ /* 0x001ee20000300800 */
[----:B------:R-:W3:Y:S02]  /*478c0*/  LDL.LU R21, [R1+0x354] ;  /* 0x0003540001157983 */ /* 0x000ee40000300800 */
[----:B------:R-:W4:Y:S02]  /*478d0*/  LDL.LU R22, [R1+0x358] ;  /* 0x0003580001167983 */ /* 0x000f240000300800 */
[----:B------:R-:W4:Y:S01]  /*478e0*/  LDL.LU R23, [R1+0x35c] ;  /* 0x00035c0001177983 */ /* 0x000f220000300800 */
[----:B------:R-:W2:Y:S04]  /*478f0*/  LDL.64 R6, [R1+0x8] ;  /* 0x0000080001067983 */ /* 0x000ea80000100a00 */
[----:B--2---:R0:W-:Y:S04]  /*47900*/  STL.64 [R1+0x2338], R6 ;  /* 0x0023380601007387 */ /* 0x0041e80000100a00 */
[----:B0-----:R-:W2:Y:S04]  /*47910*/  LDL.64 R6, [R1+0x18] ;  /* 0x0000180001067983 */ /* 0x001ea80000100a00 */
[----:B--2---:R-:W-:Y:S01]  /*47920*/  STL.64 [R1+0x2350], R6 ;  /* 0x0023500601007387 */ /* 0x004fe20000100a00 */
[----:B----4-:R-:W-:Y:S02]  /*47930*/  STL.64 [R1+0x22f8], R22 ;  /* 0x0022f81601007387 */ /* 0x010fe40000100a00 */
[----:B---3--:R0:W-:Y:S02]  /*47940*/  STL.64 [R1+0x22f0], R20 ;  /* 0x0022f01401007387 */ /* 0x0081e40000100a00 */
[----:B0-----:R-:W2:Y:S01]  /*47950*/  LDL.LU R20, [R1+0x3f0] ;  /* 0x0003f00001147983 */ /* 0x001ea20000300800 */
[----:B------:R-:W2:Y:S02]  /*47960*/  LDL.LU R21, [R1+0x3f4] ;  /* 0x0003f40001157983 */ /* 0x000ea40000300800 */
[----:B------:R-:W3:Y:S02]  /*47970*/  LDL.LU R22, [R1+0x3f8] ;  /* 0x0003f80001167983 */ /* 0x000ee40000300800 */
[----:B------:R-:W3:Y:S02]  /*47980*/  LDL.LU R23, [R1+0x3fc] ;  /* 0x0003fc0001177983 */ /* 0x000ee40000300800 */
[----:B------:R-:W-:-:S02]  /*47990*/  IMAD.MOV.U32 R6, RZ, RZ, R25 ;  /* 0x000000ffff067224 */ /* 0x000fc400078e0019 */
[----:B------:R-:W-:Y:S02]  /*479a0*/  IMAD.MOV.U32 R7, RZ, RZ, R0 ;  /* 0x000000ffff077224 */ /* 0x000fe400078e0000 */
[----:B------:R-:W4:Y:S03]  /*479b0*/  LDL R0, [R1+0x139c] ;  /* 0x00139c0001007983 */ /* 0x000f260000100800 */
[----:B------:R-:W-:Y:S01]  /*479c0*/  STL.64 [R1+0x2368], R6 ;  /* 0x0023680601007387 */ /* 0x000fe20000100a00 */
[----:B---3--:R-:W-:Y:S01]  /*479d0*/  STL.64 [R1+0x2308], R22 ;  /* 0x0023081601007387 */ /* 0x008fe20000100a00 */
[----:B--2---:R0:W-:Y:S03]  /*479e0*/  STL.64 [R1+0x2300], R20 ;  /* 0x0023001401007387 */ /* 0x0041e60000100a00 */
        /* <DEDUP_REMOVED lines=10> */
[----:B------:R0:W-:Y:S01]  /*47a90*/  STL.64 [R1+0x2390], R6 ;  /* 0x0023900601007387 */ /* 0x0001e20000100a00 */
[----:B------:R-:W4:Y:S02]  /*47aa0*/  LDL.LU R4, [R1+0x3d0] ;  /* 0x0003d00001047983 */ /* 0x000f240000300800 */
[----:B------:R-:W4:Y:S01]  /*47ab0*/  LDL.LU R5, [R1+0x3d4] ;  /* 0x0003d40001057983 */ /* 0x000f220000300800 */
[----:B0-----:R-:W4:Y:S01]  /*47ac0*/  LDL.LU R6, [R1+0x3d8] ;  /* 0x0003d80001067983 */ /* 0x001f220000300800 */
[----:B------:R-:W4:Y:S03]  /*47ad0*/  LDL.LU R7, [R1+0x3dc] ;  /* 0x0003dc0001077983 */ /* 0x000f260000300800 */
        /* <DEDUP_REMOVED lines=11> */
[----:B------:R-:W3:Y:S01]  /*47b90*/  LDL.LU R23, [R1+0x43c] ;  /* 0x00043c0001177983 */ /* 0x000ee20000300800 */
[----:B----4-:R-:W-:Y:S01]  /*47ba0*/  HMMA.16816.F32.BF16 R24, R8, R18, R24 ;  /* 0x000000120818723c */ /* 0x010fe20000041818 */
[----:B---3--:R-:W-:Y:S01]  /*47bb0*/  STL.64 [R1+0x2360], R22 ;  /* 0x0023601601007387 */ /* 0x008fe20000100a00 */
[----:B--2---:R0:W-:Y:S03]  /*47bc0*/  STL.64 [R1+0x2358], R20 ;  /* 0x0023581401007387 */ /* 0x0041e60000100a00 */
[----:B0-----:R-:W2:Y:S01]  /*47bd0*/  LDL.LU R20, [R1+0x440] ;  /* 0x0004400001147983 */ /* 0x001ea20000300800 */
[----:B------:R-:W2:Y:S02]  /*47be0*/  LDL.LU R21, [R1+0x444] ;  /* 0x0004440001157983 */ /* 0x000ea40000300800 */
[----:B------:R-:W3:Y:S02]  /*47bf0*/  LDL.LU R22, [R1+0x448] ;  /* 0x0004480001167983 */ /* 0x000ee40000300800 */
[----:B------:R-:W3:Y:S02]  /*47c00*/  LDL.LU R23, [R1+0x44c] ;  /* 0x00044c0001177983 */ /* 0x000ee40000300800 */
[----:B------:R-:W-:-:S02]  /*47c10*/  IMAD.MOV.U32 R14, RZ, RZ, R3 ;  /* 0x000000ffff0e7224 */ /* 0x000fc400078e0003 */
[----:B------:R-:W-:-:S07]  /*47c20*/  IMAD.MOV.U32 R15, RZ, RZ, R2 ;  /* 0x000000ffff0f7224 */ /* 0x000fce00078e0002 */
[----:B------:R-:W-:Y:S01]  /*47c30*/  HMMA.16816.F32.BF16 R8, R8, R14, R4 ;  /* 0x0000000e0808723c */ /* 0x000fe20000041804 */
[----:B---3--:R-:W-:Y:S01]  /*47c40*/  STL.64 [R1+0x2378], R22 ;  /* 0x0023781601007387 */ /* 0x008fe20000100a00 */
[----:B--2---:R0:W-:Y:S03]  /*47c50*/  STL.64 [R1+0x2370], R20 ;  /* 0x0023701401007387 */ /* 0x0041e60000100a00 */
[----:B0-----:R-:W2:Y:S01]  /*47c60*/  LDL.LU R20, [R1+0x450] ;  /* 0x0004500001147983 */ /* 0x001ea20000300800 */
[----:B------:R-:W2:Y:S02]  /*47c70*/  LDL.LU R21, [R1+0x454] ;  /* 0x0004540001157983 */ /* 0x000ea40000300800 */
[----:B------:R-:W2:Y:S02]  /*47c80*/  LDL.LU R22, [R1+0x458] ;  /* 0x0004580001167983 */ /* 0x000ea40000300800 */
[----:B------:R-:W2:Y:S01]  /*47c90*/  LDL.LU R23, [R1+0x45c] ;  /* 0x00045c0001177983 */ /* 0x000ea20000300800 */
        /* <DEDUP_REMOVED lines=9> */
[----:B------:R-:W2:Y:S01]  /*47d30*/  LDL.LU.64 R6, [R1+0x2390] ;  /* 0x0023900001067983 */ /* 0x000ea20000300a00 */
[----:B------:R-:W2:Y:S02]  /*47d40*/  LDL.LU.64 R14, [R1+0x2388] ;  /* 0x00238800010e7983 */ /* 0x000ea40000300a00 */
[----:B------:R-:W2:Y:S02]  /*47d50*/  LDL.LU.64 R12, [R1+0x2380] ;  /* 0x00238000010c7983 */ /* 0x000ea40000300a00 */
        /* <DEDUP_REMOVED lines=28> */
[----:B------:R-:W3:Y:S02]  /*47f20*/  LDL.LU.64 R6, [R1+0x2338] ;  /* 0x0023380001067983 */ /* 0x000ee40000300a00 */
[C---:B---3--:R-:W-:Y:S11]  /*47f30*/  HMMA.16816.F32.BF16 R24, R12.reuse, R6, R24 ;  /* 0x000000060c18723c */ /* 0x048ff60000041818 */
[----:B------:R-:W-:Y:S11]  /*47f40*/  @!UPT UIADD3 URZ, URZ, URZ, URZ ;  /* 0x0000003f3f3ff290 */ /* 0x000ff6000fffe03f */
[----:B------:R-:W-:Y:S01]  /*47f50*/  @!UPT UIADD3 URZ, URZ, URZ, URZ ;  /* 0x0000003f3f3ff290 */ /* 0x000fe2000fffe03f */
[----:B------:R0:W-:Y:S01]  /*47f60*/  STL.64 [R1+0x420], R24 ;  /* 0x0004201801007387 */ /* 0x0001e20000100a00 */
[----:B------:R-:W-:Y:S02]  /*47f70*/  STL.64 [R1+0x428], R26 ;  /* 0x0004281a01007387 */ /* 0x000fe40000100a00 */
[----:B0-----:R-:W-:Y:S02]  /*47f80*/  IMAD.MOV.U32 R25, RZ, RZ, R6 ;  /* 0x000000ffff197224 */ /* 0x001fe400078e0006 */
[----:B------:R-:W-:Y:S02]  /*47f90*/  IMAD.MOV.U32 R24, RZ, RZ, R7 ;  /* 0x000000ffff187224 */ /* 0x000fe400078e0007 */
        /* <DEDUP_REMOVED lines=23> */
[----:B0-----:R-:W4:Y:S01]  /*48110*/  LDL.LU.64 R22, [R1+0x22f8] ;  /* 0x0022f80001167983 */ /* 0x001f220000300a00 */
[----:B------:R-:W4:Y:S02]  /*48120*/  LDL.LU.64 R20, [R1+0x22f0] ;  /* 0x0022f00001147983 */ /* 0x000f240000300a00 */
        /* <DEDUP_REMOVED lines=8> */
[----:B------:R-:W-:Y:S02]  /*481b0*/  STL.64 [R1+0x2b8], R14 ;  /* 0x0002b80e01007387 */ /* 0x000fe40000100a00 */
[----:B------:R-:W4:Y:S02]  /*481c0*/  LDL.LU R21, [R1+0x384] ;  /* 0x0003840001157983 */ /* 0x000f240000300800 */
[----:B------:R-:W2:Y:S01]  /*481d0*/  LDL.LU R22, [R1+0x388] ;  /* 0x0003880001167983 */ /* 0x000ea20000300800 */
[----:B------:R-:W2:Y:S04]  /*481e0*/  LDL.LU R23, [R1+0x38c] ;  /* 0x00038c0001177983 */ /* 0x000ea80000300800 */
[----:B--2---:R0:W-:Y:S01]  /*481f0*/  STL.64 [R1+0x2290], R22 ;  /* 0x0022901601007387 */ /* 0x0041e20000100a00 */
[----:B----4-:R-:W-:Y:S02]  /*48200*/  STL.64 [R1+0x2288], R20 ;  /* 0x0022881401007387 */ /* 0x010fe40000100a00 */
[----:B0-----:R-:W-:-:S02]  /*48210*/  IMAD.MOV.U32 R22, RZ, RZ, R25 ;  /* 0x000000ffff167224 */ /* 0x001fc400078e0019 */
[----:B------:R-:W-:-:S05]  /*48220*/  IMAD.MOV.U32 R23, RZ, RZ, R24 ;  /* 0x000000ffff177224 */ /* 0x000fca00078e0018 */
[----:B------:R0:W-:Y:S02]  /*48230*/  STL.64 [R1+0x22a0], R22 ;  /* 0x0022a01601007387 */ /* 0x0001e40000100a00 */
[----:B0-----:R-:W-:Y:S02]  /*48240*/  IMAD.MOV.U32 R22, RZ, RZ, R9 ;  /* 0x000000ffff167224 */ /* 0x001fe400078e0009 */
[----:B------:R-:W-:-:S05]  /*48250*/  IMAD.MOV.U32 R23, RZ, RZ, R8 ;  /* 0x000000ffff177224 */ /* 0x000fca00078e0008 */
[----:B------:R-:W-:Y:S01]  /*48260*/  STL.64 [R1+0x22b8], R22 ;  /* 0x0022b81601007387 */ /* 0x000fe20000100a00 */
[----:B------:R0:W-:Y:S02]  /*48270*/  STL.64 [R1+0x2278], R10 ;  /* 0x0022780a01007387 */ /* 0x0001e40000100a00 */
[----:B------:R-:W2:Y:S02]  /*48280*/  LDL.LU R24, [R1+0x230] ;  /* 0x0002300001187983 */ /* 0x000ea40000300800 */
[----:B------:R-:W2:Y:S01]  /*48290*/  LDL.LU R25, [R1+0x234] ;  /* 0x0002340001197983 */ /* 0x000ea20000300800 */
[----:B------:R-:W4:Y:S01]  /*482a0*/  LDL.LU R26, [R1+0x238] ;  /* 0x00023800011a7983 */ /* 0x000f220000300800 */
[----:B------:R-:W4:Y:S02]  /*482b0*/  LDL.LU R27, [R1+0x23c] ;  /* 0x00023c00011b7983 */ /* 0x000f240000300800 */
[----:B------:R-:W2:Y:S02]  /*482c0*/  LDL.LU R8, [R1+0x3b0] ;  /* 0x0003b00001087983 */ /* 0x000ea40000300800 */
[----:B------:R-:W2:Y:S01]  /*482d0*/  LDL.LU R9, [R1+0x3b4] ;  /* 0x0003b40001097983 */ /* 0x000ea20000300800 */
[----:B0-----:R-:W2:Y:S01]  /*482e0*/  LDL.LU R10, [R1+0x3b8] ;  /* 0x0003b800010a7983 */ /* 0x001ea20000300800 */
[----:B------:R-:W2:Y:S03]  /*482f0*/  LDL.LU R11, [R1+0x3bc] ;  /* 0x0003bc00010b7983 */ /* 0x000ea60000300800 */
[----:B--2---:R0:W-:Y:S01]  /*48300*/  STL.64 [R1+0x22c8], R10 ;  /* 0x0022c80a01007387 */ /* 0x0041e20000100a00 */
[----:B------:R-:W-:Y:S02]  /*48310*/  STL.64 [R1+0x22c0], R8 ;  /* 0x0022c00801007387 */ /* 0x000fe40000100a00 */
[----:B------:R-:W2:Y:S01]  /*48320*/  LDL.64 R22, [R1+0x38] ;  /* 0x0000380001167983 */ /* 0x000ea20000100a00 */
[----:B0-----:R-:W3:Y:S04]  /*48330*/  LDL.64 R10, [R1+0x48] ;  /* 0x00004800010a7983 */ /* 0x001ee80000100a00 */
[----:B--2---:R0:W-:Y:S01]  /*48340*/  STL.64 [R1+0x22d0], R22 ;  /* 0x0022d01601007387 */ /* 0x0041e20000100a00 */
[----:B------:R-:W3:Y:S02]  /*48350*/  LDL.LU R20, [R1+0x3c0] ;  /* 0x0003c00001147983 */ /* 0x000ee40000300800 */
[----:B------:R-:W3:Y:S01]  /*48360*/  LDL.LU R21, [R1+0x3c4] ;  /* 0x0003c40001157983 */ /* 0x000ee20000300800 */
[----:B0-----:R-:W3:Y:S01]  /*48370*/  LDL.LU R22, [R1+0x3c8] ;  /* 0x0003c80001167983 */ /* 0x001ee20000300800 */
[----:B------:R-:W3:Y:S02]  /*48380*/  LDL.LU R23, [R1+0x3cc] ;  /* 0x0003cc0001177983 */ /* 0x000ee40000300800 */
[----:B----4-:R-:W-:Y:S02]  /*48390*/  STL.64 [R1+0x21f0], R26 ;  /* 0x0021f01a01007387 */ /* 0x010fe40000100a00 */
[----:B------:R0:W-:Y:S02]  /*483a0*/  STL.64 [R1+0x21e8], R24 ;  /* 0x0021e81801007387 */ /* 0x0001e40000100a00 */
[----:B0-----:R-:W2:Y:S01]  /*483b0*/  LDL.LU R24, [R1+0x240] ;  /* 0x0002400001187983 */ /* 0x001ea20000300800 */
[----:B------:R-:W2:Y:S02]  /*483c0*/  LDL.LU R25, [R1+0x244] ;  /* 0x0002440001197983 */ /* 0x000ea40000300800 */
[----:B------:R-:W4:Y:S02]  /*483d0*/  LDL.LU R26, [R1+0x248] ;  /* 0x00024800011a7983 */ /* 0x000f240000300800 */
[----:B------:R-:W4:Y:S02]  /*483e0*/  LDL.LU R27, [R1+0x24c] ;  /* 0x00024c00011b7983 */ /* 0x000f240000300800 */
[----:B----4-:R0:W-:Y:S01]  /*483f0*/  STL.64 [R1+0x2200], R26 ;  /* 0x0022001a01007387 */ /* 0x0101e20000100a00 */
[----:B--2---:R1:W-:Y:S02]  /*48400*/  STL.64 [R1+0x21f8], R24 ;  /* 0x0021f81801007387 */ /* 0x0043e40000100a00 */
[----:B0-----:R-:W-:-:S02]  /*48410*/  IMAD.MOV.U32 R26, RZ, RZ, R2 ;  /* 0x000000ffff1a7224 */ /* 0x001fc400078e0002 */
[----:B------:R-:W-:Y:S01]  /*48420*/  IMAD.MOV.U32 R27, RZ, RZ, R5 ;  /* 0x000000ffff1b7224 */ /* 0x000fe200078e0005 */
[----:B------:R-:W2:Y:S04]  /*48430*/  LDL.LU R2, [R1+0x22d8] ;  /* 0x0022d80001027983 */ /* 0x000ea80000300800 */
[----:B------:R0:W-:Y:S01]  /*48440*/  STL.64 [R1+0x2298], R26 ;  /* 0x0022981a01007387 */ /* 0x0001e20000100a00 */
[----:B-1----:R-:W4:Y:S02]  /*48450*/  LDL.LU R24, [R1+0x390] ;  /* 0x0003900001187983 */ /* 0x002f240000300800 */
[----:B------:R-:W4:Y:S01]  /*48460*/  LDL.LU R25, [R1+0x394] ;  /* 0x0003940001197983 */ /* 0x000f220000300800 */
[----:B0-----:R-:W2:Y:S01]  /*48470*/  LDL.LU R26, [R1+0x398] ;  /* 0x00039800011a7983 */ /* 0x001ea20000300800 */
[----:B------:R-:W2:Y:S01]  /*48480*/  LDL.LU R27, [R1+0x39c] ;  /* 0x00039c00011b7983 */ /* 0x000ea20000300800 */
[----:B---3--:R-:W-:Y:S01]  /*48490*/  HMMA.16816.F32.BF16 R20, R16, R10, R20 ;  /* 0x0000000a1014723c */ /* 0x008fe20000041814 */
[----:B------:R-:W-:-:S02]  /*484a0*/  IMAD.MOV.U32 R14, RZ, RZ, R3 ;  /* 0x000000ffff0e7224 */ /* 0x000fc400078e0003 */
[----:B------:R-:W-:Y:S02]  /*484b0*/  IMAD.MOV.U32 R15, RZ, RZ, R0 ;  /* 0x000000ffff0f7224 */ /* 0x000fe400078e0000 */
[----:B------:R-:W-:Y:S02]  /*484c0*/  IMAD.MOV.U32 R3, RZ, RZ, R10 ;  /* 0x000000ffff037224 */ /* 0x000fe400078e000a */
[----:B------:R-:W-:Y:S01]  /*484d0*/  IMAD.MOV.U32 R0, RZ, RZ, R11 ;  /* 0x000000ffff007224 */ /* 0x000fe200078e000b */
[----:B--2---:R-:W-:Y:S01]  /*484e0*/  STL.64 [R1+0x22b0], R26 ;  /* 0x0022b01a01007387 */ /* 0x004fe20000100a00 */
[----:B----4-:R0:W-:Y:S03]  /*484f0*/  STL.64 [R1+0x22a8], R24 ;  /* 0x0022a81801007387 */ /* 0x0101e60000100a00 */
[----:B0-----:R-:W2:Y:S01]  /*48500*/  LDL.LU R24, [R1+0x3a0] ;  /* 0x0003a00001187983 */ /* 0x001ea20000300800 */
[----:B------:R-:W2:Y:S02]  /*48510*/  LDL.LU R25, [R1+0x3a4] ;  /* 0x0003a40001197983 */ /* 0x000ea40000300800 */
[----:B------:R-:W2:Y:S02]  /*48520*/  LDL.LU R26, [R1+0x3a8] ;  /* 0x0003a800011a7983 */ /* 0x000ea40000300800 */
[----:B------:R-:W2:Y:S01]  /*48530*/  LDL.LU R27, [R1+0x3ac] ;  /* 0x0003ac00011b7983 */ /* 0x000ea20000300800 */
[----:B------:R0:W-:Y:S01]  /*48540*/  STL.64 [R1+0x2280], R14 ;  /* 0x0022800e01007387 */ /* 0x0001e20000100a00 */
[----:B------:R-:W3:Y:S02]  /*48550*/  LDL.LU R12, [R1+0x370] ;  /* 0x00037000010c7983 */ /* 0x000ee40000300800 */
[----:B------:R-:W3:Y:S01]  /*48560*/  LDL.LU R13, [R1+0x374] ;  /* 0x00037400010d7983 */ /* 0x000ee20000300800 */
[----:B0-----:R-:W3:Y:S01]  /*48570*/  LDL.LU R14, [R1+0x378] ;  /* 0x00037800010e7983 */ /* 0x001ee20000300800 */
[----:B------:R-:W3:Y:S02]  /*48580*/  LDL.LU R15, [R1+0x37c] ;  /* 0x00037c00010f7983 */ /* 0x000ee40000300800 */
[----:B------:R-:W4:Y:S02]  /*48590*/  LDL R5, [R1+0x5c8] ;  /* 0x0005c80001057983 */ /* 0x000f240000100800 */
[----:B------:R-:W-:Y:S01]  /*485a0*/  STL.64 [R1+0x3c0], R20 ;  /* 0x0003c01401007387 */ /* 0x000fe20000100a00 */
[----:B------:R0:W-:Y:S04]  /*485b0*/  STL.64 [R1+0x3c8], R22 ;  /* 0x0003c81601007387 */ /* 0x0001e80000100a00 */
[----:B0-----:R-:W2:Y:S01]  /*485c0*/  LDL.LU.64 R22, [R1+0x22d0] ;  /* 0x0022d00001167983 */ /* 0x001ea20000300a00 */
[----:B------:R-:W2:Y:S02]  /*485d0*/  LDL.LU.64 R10, [R1+0x22c8] ;  /* 0x0022c800010a7983 */ /* 0x000ea40000300a00 */
        /* <DEDUP_REMOVED lines=17> */
[----:B------:R-:W2:Y:S11]  /*486f0*/  LDL.LU.64 R26, [R1+0x2298] ;  /* 0x00229800011a7983 */ /* 0x000eb60000300a00 */
[----:B------:R-:W-:Y:S10]  /*48700*/  @!UPT UIADD3 URZ, URZ, URZ, URZ ;  /* 0x0000003f3f3ff290 */ /* 0x000ff4000fffe03f */
[----:B------:R-:W-:Y:S01]  /*48710*/  STL.64 [R1+0x390], R20 ;  /* 0x0003901401007387 */ /* 0x000fe20000100a00 */
[----:B------:R0:W-:Y:S03]  /*48720*/  STL.64 [R1+0x398], R22 ;  /* 0x0003981601007387 */ /* 0x0001e60000100a00 */
[----:B0-----:R-:W3:Y:S01]  /*48730*/  LDL.LU.64 R22, [R1+0x2290] ;  /* 0x0022900001167983 */ /* 0x001ee20000300a00 */
[----:B------:R-:W3:Y:S03]  /*48740*/  LDL.LU.64 R20, [R1+0x2288] ;  /* 0x0022880001147983 */ /* 0x000ee60000300a00 */
[----:B--2---:R0:W-:Y:S01]  /*48750*/  STL.64 [R1+0x2218], R26 ;  /* 0x0022181a01007387 */ /* 0x0041e20000100a00 */
[C---:B---3--:R-:W-:Y:S03]  /*48760*/  HMMA.16816.F32.BF16 R20, R16.reuse, R26, R20 ;  /* 0x0000001a1014723c */ /* 0x048fe60000041814 */
[----:B0-----:R-:W2:Y:S11]  /*48770*/  LDL.LU.64 R26, [R1+0x8] ;  /* 0x00000800011a7983 */ /* 0x001eb60000300a00 */
[----:B------:R-:W-:Y:S09]  /*48780*/  @!UPT UIADD3 URZ, URZ, URZ, URZ ;  /* 0x0000003f3f3ff290 */ /* 0x000ff2000fffe03f */
[----:B------:R-:W-:Y:S01]  /*48790*/  STL.64 [R1+0x380], R20 ;  /* 0x0003801401007387 */ /* 0x000fe20000100a00 */
[----:B------:R-:W-:Y:S03]  /*487a0*/  STL.64 [R1+0x388], R22 ;  /* 0x0003881601007387 */ /* 0x000fe60000100a00 */
[----:B--2---:R0:W-:Y:S04]  /*487b0*/  STL.64 [R1+0x2230], R26 ;  /* 0x0022301a01007387 */ /* 0x0041e80000100a00 */
[----:B0-----:R-:W2:Y:S01]  /*487c0*/  LDL.LU.64 R26, [R1+0x18] ;  /* 0x00001800011a7983 */ /* 0x001ea20000300a00 */
[----:B------:R-:W-:Y:S03]  /*487d0*/  HMMA.16816.F32.BF16 R12, R16, R6, R12 ;  /* 0x00000006100c723c */ /* 0x000fe6000004180c */
[----:B--2---:R0:W-:Y:S01]  /*487e0*/  STL.64 [R1+0x2248], R26 ;  /* 0x0022481a01007387 */ /* 0x0041e20000100a00 */
[----:B------:R-:W2:Y:S02]  /*487f0*/  LDL.LU R20, [R1+0x2a0] ;  /* 0x0002a00001147983 */ /* 0x000ea40000300800 */
[----:B------:R-:W2:Y:S02]  /*48800*/  LDL.LU R21, [R1+0x2a4] ;  /* 0x0002a40001157983 */ /* 0x000ea40000300800 */
[----:B------:R-:W2:Y:S01]  /*48810*/  LDL.LU R22, [R1+0x2a8] ;  /* 0x0002a80001167983 */ /* 0x000ea20000300800 */
[----:B------:R-:W2:Y:S01]  /*48820*/  LDL.LU R23, [R1+0x2ac] ;  /* 0x0002ac0001177983 */ /* 0x000ea20000300800 */
[----:B0-----:R-:W-:-:S02]  /*48830*/  IMAD.MOV.U32 R26, RZ, RZ, R9 ;  /* 0x000000ffff1a7224 */ /* 0x001fc400078e0009 */
[----:B------:R-:W-:Y:S02]  /*48840*/  IMAD.MOV.U32 R27, RZ, RZ, R8 ;  /* 0x000000ffff1b7224 */ /* 0x000fe400078e0008 */
[----:B------:R-:W3:Y:S01]  /*48850*/  LDL.LU R8, [R1+0x360] ;  /* 0x0003600001087983 */ /* 0x000ee20000300800 */
        /* <DEDUP_REMOVED lines=8> */
[----:B------:R-:W-:Y:S02]  /*488e0*/  STL.64 [R1+0x2d0], R12 ;  /* 0x0002d00c01007387 */ /* 0x000fe40000100a00 */
[----:B------:R0:W-:Y:S02]  /*488f0*/  STL.64 [R1+0x2d8], R14 ;  /* 0x0002d80e01007387 */ /* 0x0001e40000100a00 */
[----:B0-----:R-:W3:Y:S01]  /*48900*/  LDL.LU.64 R14, [R1+0x2280] ;  /* 0x00228000010e7983 */ /* 0x001ee20000300a00 */
        /* <DEDUP_REMOVED lines=12> */
[C---:B---3--:R-:W-:Y:S01]  /*489d0*/  HMMA.16816.F32.BF16 R8, R16.reuse, R14, R8 ;  /* 0x0000000e1008723c */ /* 0x048fe20000041808 */
        /* <DEDUP_REMOVED lines=14> */
[----:B0-----:R-:W3:Y:S02]  /*48ac0*/  LDL.LU.64 R10, [R1+0x2278] ;  /* 0x00227800010a7983 */ /* 0x001ee40000300a00 */
[----:B---3--:R-:W-:Y:S02]  /*48ad0*/  HMMA.16816.F32.BF16 R16, R16, R10, R20 ;  /* 0x0000000a1010723c */ /* 0x008fe40000041814 */
[----:B------:R-:W3:Y:S01]  /*48ae0*/  LDL.LU.64 R22, [R1+0x2270] ;  /* 0x0022700001167983 */ /* 0x000ee20000300a00 */
[----:B------:R-:W3:Y:S11]  /*48af0*/  LDL.LU.64 R20, [R1+0x2268] ;  /* 0x0022680001147983 */ /* 0x000ef60000300a00 */
[----:B------:R-:W-:Y:S09]  /*48b00*/  @!UPT UIADD3 URZ, URZ, URZ, URZ ;  /* 0x0000003f3f3ff290 */ /* 0x000ff2000fffe03f */
[----:B------:R-:W-:Y:S01]  /*48b10*/  STL.64 [R1+0x200], R16 ;  /* 0x0002001001007387 */ /* 0x000fe20000100a00 */
[----:B------:R0:W-:Y:S02]  /*48b20*/  STL.64 [R1+0x208], R18 ;  /* 0x0002081201007387 */ /* 0x0001e40000100a00 */
[----:B0-----:R-:W-:Y:S02]  /*48b30*/  IMAD.MOV.U32 R18, RZ, RZ, R3 ;  /* 0x000000ffff127224 */ /* 0x001fe400078e0003 */
[----:B------:R-:W-:-:S07]  /*48b40*/  IMAD.MOV.U32 R19, RZ, RZ, R0 ;  /* 0x000000ffff137224 */ /* 0x000fce00078e0000 */
[C---:B---3--:R-:W-:Y:S01]  /*48b50*/  HMMA.16816.F32.BF16 R16, R20.reuse, R18, R24 ;  /* 0x000000121410723c */ /* 0x048fe20000041818 */
        /* <DEDUP_REMOVED lines=35> */
[----:B------:R-:W4:Y:S11]  /*48d90*/  LDL.LU.64 R4, [R1+0x2208] ;  /* 0x0022080001047983 */ /* 0x000f360000300a00 */
[----:B------:R-:W-:Y:S10]  /*48da0*/  @!UPT UIADD3 URZ, URZ, URZ, URZ ;  /* 0x0000003f3f3ff290 */ /* 0x000ff4000fffe03f */
        /* <DEDUP_REMOVED lines=12> */
[----:B----4-:R0:W-:Y:S02]  /*48e70*/  STL.64 [R1+0x2188], R4 ;  /* 0x0021880401007387 */ /* 0x0101e40000100a00 */
[----:B0-----:R-:W4:Y:S01]  /*48e80*/  LDL.LU R4, [R1+0x1f0] ;  /* 0x0001f00001047983 */ /* 0x001f220000300800 */
[----:B------:R-:W4:Y:S02]  /*48e90*/  LDL.LU R5, [R1+0x1f4] ;  /* 0x0001f40001057983 */ /* 0x000f240000300800 */
[----:B------:R-:W4:Y:S02]  /*48ea0*/  LDL.LU R6, [R1+0x1f8] ;  /* 0x0001f80001067983 */ /* 0x000f240000300800 */
[----:B------:R-:W4:Y:S01]  /*48eb0*/  LDL.LU R7, [R1+0x1fc] ;  /* 0x0001fc0001077983 */ /* 0x000f220000300800 */
[C---:B--2---:R-:W-:Y:S11]  /*48ec0*/  HMMA.16816.F32.BF16 R24, R20.reuse, R14, R24 ;  /* 0x0000000e1418723c */ /* 0x044ff60000041818 */
[----:B------:R-:W-:Y:S11]  /*48ed0*/  @!UPT UIADD3 URZ, URZ, URZ, URZ ;  /* 0x0000003f3f3ff290 */ /* 0x000ff6000fffe03f */
[----:B------:R-:W-:Y:S01]  /*48ee0*/  @!UPT UIADD3 URZ, URZ, URZ, URZ ;  /* 0x0000003f3f3ff290 */ /* 0x000fe2000fffe03f */
[----:B------:R-:W-:Y:S01]  /*48ef0*/  STL.64 [R1+0x4b0], R24 ;  /* 0x0004b01801007387 */ /* 0x000fe20000100a00 */
[----:B------:R0:W-:Y:S03]  /*48f00*/  STL.64 [R1+0x4b8], R26 ;  /* 0x0004b81a01007387 */ /* 0x0001e60000100a00 */
[----:B0-----:R-:W4:Y:S01]  /*48f10*/  LDL.LU.64 R26, [R1+0x21e0] ;  /* 0x0021e000011a7983 */ /* 0x001f220000300a00 */
[----:B------:R-:W4:Y:S02]  /*48f20*/  LDL.LU.64 R24, [R1+0x21d8] ;  /* 0x0021d80001187983 */ /* 0x000f240000300a00 */
        /* <DEDUP_REMOVED lines=10> */
[----:B------:R-:W3:Y:S02]  /*48fd0*/  LDL.LU R14, [R1+0x1e8] ;  /* 0x0001e800010e7983 */ /* 0x000ee40000300800 */
[----:B------:R-:W3:Y:S02]  /*48fe0*/  LDL.LU R15, [R1+0x1ec] ;  /* 0x0001ec00010f7983 */ /* 0x000ee40000300800 */
[----:B---3--:R0:W-:Y:S01]  /*48ff0*/  STL.64 [R1+0x21c8], R14 ;  /* 0x0021c80e01007387 */ /* 0x0081e20000100a00 */
[----:B--2---:R-:W-:Y:S03]  /*49000*/  STL.64 [R1+0x21c0], R12 ;  /* 0x0021c00c01007387 */ /* 0x004fe60000100a00 */
[----:B0-----:R-:W4:Y:S01]  /*49010*/  LDL.LU.64 R14, [R1+0x48] ;  /* 0x00004800010e7983 */ /* 0x001f220000300a00 */
[----:B------:R0:W-:Y:S03]  /*49020*/  STL.64 [R1+0x2198], R10 ;  /* 0x0021980a01007387 */ /* 0x0001e60000100a00 */
[----:B0-----:R-:W2:Y:S02]  /*49030*/  LDL.LU.64 R10, [R1+0x38] ;  /* 0x00003800010a7983 */ /* 0x001ea40000300a00 */
[----:B------:R0:W-:Y:S02]  /*49040*/  STL.64 [R1+0x230], R16 ;  /* 0x0002301001007387 */ /* 0x0001e40000100a00 */
[----:B------:R1:W-:Y:S01]  /*49050*/  STL.64 [R1+0x238], R18 ;  /* 0x0002381201007387 */ /* 0x0003e20000100a00 */
[----:B0-----:R-:W3:Y:S01]  /*49060*/  LDL.LU R16, [R1+0x340] ;  /* 0x0003400001107983 */ /* 0x001ee20000300800 */
[----:B------:R-:W3:Y:S02]  /*49070*/  LDL.LU R17, [R1+0x344] ;  /* 0x0003440001117983 */ /* 0x000ee40000300800 */
[----:B-1----:R-:W2:Y:S02]  /*49080*/  LDL.LU R18, [R1+0x348] ;  /* 0x0003480001127983 */ /* 0x002ea40000300800 */
[----:B------:R-:W2:Y:S02]  /*49090*/  LDL.LU R19, [R1+0x34c] ;  /* 0x00034c0001137983 */ /* 0x000ea40000300800 */
[----:B--2---:R0:W-:Y:S01]  /*490a0*/  STL.64 [R1+0x2110], R18 ;  /* 0x0021101201007387 */ /* 0x0041e20000100a00 */
[----:B---3--:R-:W-:Y:S02]  /*490b0*/  STL.64 [R1+0x2108], R16 ;  /* 0x0021081001007387 */ /* 0x008fe40000100a00 */
[----:B0-----:R-:W-:-:S02]  /*490c0*/  IMAD.MOV.U32 R18, RZ, RZ, R0 ;  /* 0x000000ffff127224 */ /* 0x001fc400078e0000 */
[----:B------:R-:W-:Y:S01]  /*490d0*/  IMAD.MOV.U32 R19, RZ, RZ, R3 ;  /* 0x000000ffff137224 */ /* 0x000fe200078e0003 */
[----:B------:R-:W2:Y:S01]  /*490e0*/  LDL.LU R0, [R1+0x21d4] ;  /* 0x0021d40001007983 */ /* 0x000ea20000300800 */
[----:B------:R-:W3:Y:S02]  /*490f0*/  LDL.LU R3, [R1+0x21d0] ;  /* 0x0021d00001037983 */ /* 0x000ee40000300800 */
[----:B------:R-:W2:Y:S01]  /*49100*/  LDL R23, [R1+0x5c4] ;  /* 0x0005c40001177983 */ /* 0x000ea20000100800 */
[C---:B----4-:R-:W-:Y:S01]  /*49110*/  HMMA.16816.F32.BF16 R4, R24.reuse, R14, R4 ;  /* 0x0000000e1804723c */ /* 0x050fe20000041804 */
[----:B--2---:R-:W-:Y:S11]  /*49120*/  STL [R1+0x211c], R23 ;  /* 0x00211c1701007387 */ /* 0x004ff60000100800 */
[----:B------:R-:W-:Y:S11]  /*49130*/  @!UPT UIADD3 URZ, URZ, URZ, URZ ;  /* 0x0000003f3f3ff290 */ /* 0x000ff6000fffe03f */
[----:B------:R0:W-:Y:S02]  /*49140*/  STL.64 [R1+0x5b0], R4 ;  /* 0x0005b00401007387 */ /* 0x0001e40000100a00 */
[----:B------:R-:W-:Y:S02]  /*49150*/  STL.64 [R1+0x5b8], R6 ;  /* 0x0005b80601007387 */ /* 0x000fe40000100a00 */
[----:B0-----:R-:W-:Y:S02]  /*49160*/  IMAD.MOV.U32 R5, RZ, RZ, R14 ;  /* 0x000000ffff057224 */ /* 0x001fe400078e000e */
[----:B------:R-:W-:Y:S02]  /*49170*/  IMAD.MOV.U32 R4, RZ, RZ, R15 ;  /* 0x000000ffff047224 */ /* 0x000fe400078e000f */
[----:B------:R-:W2:Y:S01]  /*49180*/  LDL.LU.64 R14, [R1+0x21c8] ;  /* 0x0021c800010e7983 */ /* 0x000ea20000300a00 */
[----:B------:R-:W2:Y:S02]  /*49190*/  LDL.LU.64 R12, [R1+0x21c0] ;  /* 0x0021c000010c7983 */ /* 0x000ea40000300a00 */
[----:B--2---:R-:W-:Y:S11]  /*491a0*/  HMMA.16816.F32.BF16 R12, R24, R10, R12 ;  /* 0x0000000a180c723c */ /* 0x004ff6000004180c */
        /* <DEDUP_REMOVED lines=8> */
[----:B------:R-:W-:-:S02]  /*49230*/  IMAD.MOV.U32 R7, RZ, RZ, R10 ;  /* 0x000000ffff077224 */ /* 0x000fc400078e000a */
[----:B------:R-:W-:Y:S01]  /*49240*/  IMAD.MOV.U32 R6, RZ, RZ, R11 ;  /* 0x000000ffff067224 */ /* 0x000fe200078e000b */
[----:B------:R0:W-:Y:S02]  /*49250*/  STL.64 [R1+0x2128], R22 ;  /* 0x0021281601007387 */ /* 0x0001e40000100a00 */
[----:B--2---:R-:W-:Y:S07]  /*49260*/  HMMA.16816.F32.BF16 R8, R24, R22, R12 ;  /* 0x000000161808723c */ /* 0x004fee000004180c */
[----:B0-----:R-:W-:-:S02]  /*49270*/  IMAD.MOV.U32 R22, RZ, RZ, R7 ;  /* 0x000000ffff167224 */ /* 0x001fc400078e0007 */
[----:B------:R-:W-:Y:S11]  /*49280*/  IMAD.MOV.U32 R23, RZ, RZ, R6 ;  /* 0x000000ffff177224 */ /* 0x000ff600078e0006 */
[----:B------:R-:W-:Y:S03]  /*49290*/  @!UPT UIADD3 URZ, URZ, URZ, URZ ;  /* 0x0000003f3f3ff290 */ /* 0x000fe6000fffe03f */
[----:B------:R0:W-:Y:S01]  /*492a0*/  STL.64 [R1+0x590], R8 ;  /* 0x0005900801007387 */ /* 0x0001e20000100a00 */
[----:B------:R1:W-:Y:S02]  /*492b0*/  STL.64 [R1+0x598], R10 ;  /* 0x0005980a01007387 */ /* 0x0003e40000100a00 */
[----:B------:R2:W-:Y:S01]  /*492c0*/  STL.64 [R1+0x2140], R22 ;  /* 0x0021401601007387 */ /* 0x0005e20000100a00 */
[----:B0-----:R-:W4:Y:S01]  /*492d0*/  LDL.LU R8, [R1+0x1b0] ;  /* 0x0001b00001087983 */ /* 0x001f220000300800 */
[----:B------:R-:W4:Y:S02]  /*492e0*/  LDL.LU R9, [R1+0x1b4] ;  /* 0x0001b40001097983 */ /* 0x000f240000300800 */
[----:B-1----:R-:W3:Y:S02]  /*492f0*/  LDL.LU R10, [R1+0x1b8] ;  /* 0x0001b800010a7983 */ /* 0x002ee40000300800 */
[----:B------:R-:W3:Y:S02]  /*49300*/  LDL.LU R11, [R1+0x1bc] ;  /* 0x0001bc00010b7983 */ /* 0x000ee40000300800 */
[----:B--2---:R-:W-:-:S02]  /*49310*/  IMAD.MOV.U32 R22, RZ, RZ, R5 ;  /* 0x000000ffff167224 */ /* 0x004fc400078e0005 */
[----:B------:R-:W-:Y:S01]  /*49320*/  IMAD.MOV.U32 R23, RZ, RZ, R4 ;  /* 0x000000ffff177224 */ /* 0x000fe200078e0004 */
[----:B---3--:R-:W-:Y:S01]  /*49330*/  STL.64 [R1+0x21a8], R10 ;  /* 0x0021a80a01007387 */ /* 0x008fe20000100a00 */
[----:B----4-:R0:W-:Y:S03]  /*49340*/  STL.64 [R1+0x21a0], R8 ;  /* 0x0021a00801007387 */ /* 0x0101e60000100a00 */
[----:B0-----:R-:W2:Y:S01]  /*49350*/  LDL.LU R8, [R1+0x1c0] ;  /* 0x0001c00001087983 */ /* 0x001ea20000300800 */
[----:B------:R-:W2:Y:S02]  /*49360*/  LDL.LU R9, [R1+0x1c4] ;  /* 0x0001c40001097983 */ /* 0x000ea40000300800 */
[----:B------:R-:W2:Y:S02]  /*49370*/  LDL.LU R10, [R1+0x1c8] ;  /* 0x0001c800010a7983 */ /* 0x000ea40000300800 */
[----:B------:R-:W2:Y:S01]  /*49380*/  LDL.LU R11, [R1+0x1cc] ;  /* 0x0001cc00010b7983 */ /* 0x000ea20000300800 */
[----:B------:R-:W3:Y:S01]  /*49390*/  LDL.LU.64 R6, [R1+0x28] ;  /* 0x0000280001067983 */ /* 0x000ee20000300a00 */
[----:B------:R-:W4:Y:S02]  /*493a0*/  LDL.LU R12, [R1+0x1a0] ;  /* 0x0001a000010c7983 */ /* 0x000f240000300800 */
[----:B------:R-:W4:Y:S02]  /*493b0*/  LDL.LU R13, [R1+0x1a4] ;  /* 0x0001a400010d7983 */ /* 0x000f240000300800 */
[----:B------:R-:W4:Y:S01]  /*493c0*/  LDL.LU R14, [R1+0x1a8] ;  /* 0x0001a800010e7983 */ /* 0x000f220000300800 */
[----:B------:R-:W4:Y:S01]  /*493d0*/  LDL.LU R15, [R1+0x1ac] ;  /* 0x0001ac00010f7983 */ /* 0x000f220000300800 */
[----:B------:R0:W-:Y:S02]  /*493e0*/  STL.64 [R1+0x2168], R22 ;  /* 0x0021681601007387 */ /* 0x0001e40000100a00 */
[----:B------:R-:W3:Y:S02]  /*493f0*/  LDL.LU R20, [R1+0xc0] ;  /* 0x0000c00001147983 */ /* 0x000ee40000300800 */
        /* <DEDUP_REMOVED lines=34> */
[----:B------:R0:W-:Y:S01]  /*49620*/  STL.64 [R1+0x1f0], R8 ;  /* 0x0001f00801007387 */ /* 0x0001e20000100a00 */
[----:B------:R1:W-:Y:S02]  /*49630*/  STL.64 [R1+0x1f8], R10 ;  /* 0x0001f80a01007387 */ /* 0x0003e40000100a00 */
[----:B0-----:R-:W-:Y:S01]  /*49640*/  IMAD.MOV.U32 R9, RZ, RZ, R6 ;  /* 0x000000ffff097224 */ /* 0x001fe200078e0006 */
[----:B-1----:R-:W3:Y:S01]  /*49650*/  LDL.LU.64 R10, [R1+0x2198] ;  /* 0x00219800010a7983 */ /* 0x002ee20000300a00 */
[----:B------:R-:W-:Y:S02]  /*49660*/  IMAD.MOV.U32 R8, RZ, RZ, R7 ;  /* 0x000000ffff087224 */ /* 0x000fe400078e0007 */
[----:B------:R-:W4:Y:S02]  /*49670*/  LDL.LU.64 R6, [R1+0x2190] ;  /* 0x0021900001067983 */ /* 0x000f240000300a00 */
[----:B------:R-:W2:Y:S01]  /*49680*/  LDL.LU.64 R4, [R1+0x2188] ;  /* 0x0021880001047983 */ /* 0x000ea20000300a00 */
[C---:B----4-:R-:W-:Y:S11]  /*49690*/  HMMA.16816.F32.BF16 R12, R24.reuse, R6, R12 ;  /* 0x00000006180c723c */ /* 0x050ff6000004180c */
[----:B------:R-:W-:Y:S11]  /*496a0*/  @!UPT UIADD3 URZ, URZ, URZ, URZ ;  /* 0x0000003f3f3ff290 */ /* 0x000ff6000fffe03f */
[----:B------:R-:W-:Y:S01]  /*496b0*/  @!UPT UIADD3 URZ, URZ, URZ, URZ ;  /* 0x0000003f3f3ff290 */ /* 0x000fe2000fffe03f */
[----:B------:R-:W-:Y:S01]  /*496c0*/  STL.64 [R1+0x1e0], R12 ;  /* 0x0001e00c01007387 */ /* 0x000fe20000100a00 */
[----:B------:R0:W-:Y:S03]  /*496d0*/  STL.64 [R1+0x1e8], R14 ;  /* 0x0001e80e01007387 */ /* 0x0001e60000100a00 */
[----:B0-----:R-:W4:Y:S02]  /*496e0*/  LDL.LU.64 R14, [R1+0x2180] ;  /* 0x00218000010e7983 */ /* 0x001f240000300a00 */
[----:B----4-:R-:W-:Y:S11]  /*496f0*/  HMMA.16816.F32.BF16 R20, R24, R14, R20 ;  /* 0x0000000e1814723c */ /* 0x010ff60000041814 */
[----:B------:R-:W-:Y:S11]  /*49700*/  @!UPT UIADD3 URZ, URZ, URZ, URZ ;  /* 0x0000003f3f3ff290 */ /* 0x000ff6000fffe03f */
[----:B------:R-:W-:Y:S01]  /*49710*/  @!UPT UIADD3 URZ, URZ, URZ, URZ ;  /* 0x0000003f3f3ff290 */ /* 0x000fe2000fffe03f */
[----:B------:R-:W-:Y:S01]  /*49720*/  STL.64 [R1+0x1d0], R20 ;  /* 0x0001d01401007387 */ /* 0x000fe20000100a00 */
[----:B------:R0:W-:Y:S03]  /*49730*/  STL.64 [R1+0x1d8], R22 ;  /* 0x0001d81601007387 */ /* 0x0001e60000100a00 */
[----:B0-----:R-:W4:Y:S01]  /*49740*/  LDL.LU.64 R22, [R1+0x2178] ;  /* 0x0021780001167983 */ /* 0x001f220000300a00 */
[----:B------:R-:W4:Y:S02]  /*49750*/  LDL.LU.64 R20, [R1+0x2170] ;  /* 0x0021700001147983 */ /* 0x000f240000300a00 */
[----:B------:R0:W-:Y:S02]  /*49760*/  STL.64 [R1+0x2100], R14 ;  /* 0x0021000e01007387 */ /* 0x0001e40000100a00 */
[----:B---3--:R-:W-:Y:S02]  /*49770*/  IMAD.MOV.U32 R13, RZ, RZ, R10 ;  /* 0x000000ffff0d7224 */ /* 0x008fe400078e000a */
[----:B------:R-:W-:-:S02]  /*49780*/  IMAD.MOV.U32 R12, RZ, RZ, R11 ;  /* 0x000000ffff0c7224 */ /* 0x000fc400078e000b */
[----:B0-----:R-:W-:Y:S02]  /*49790*/  IMAD.MOV.U32 R14, RZ, RZ, R9 ;  /* 0x000000ffff0e7224 */ /* 0x001fe400078e0009 */
[----:B------:R-:W-:Y:S01]  /*497a0*/  IMAD.MOV.U32 R15, RZ, RZ, R8 ;  /* 0x000000ffff0f7224 */ /* 0x000fe200078e0008 */
[----:B----4-:R-:W-:Y:S01]  /*497b0*/  HMMA.16816.F32.BF16 R24, R24, R10, R20 ;  /* 0x0000000a1818723c */ /* 0x010fe20000041814 */
[----:B------:R-:W2:Y:S11]  /*497c0*/  LDL.LU.64 R22, [R1+0x2168] ;  /* 0x0021680001167983 */ /* 0x000eb60000300a00 */
[----:B------:R-:W-:Y:S11]  /*497d0*/  @!UPT UIADD3 URZ, URZ, URZ, URZ ;  /* 0x0000003f3f3ff290 */ /* 0x000ff6000fffe03f */
[----:B------:R0:W-:Y:S01]  /*497e0*/  STL.64 [R1+0x4c0], R24 ;  /* 0x0004c01801007387 */ /* 0x0001e20000100a00 */
[----:B------:R1:W-:Y:S02]  /*497f0*/  STL.64 [R1+0x4c8], R26 ;  /* 0x0004c81a01007387 */ /* 0x0003e40000100a00 */
[----:B------:R-:W2:Y:S02]  /*49800*/  LDL.LU.64 R10, [R1+0x2160] ;  /* 0x00216000010a7983 */ /* 0x000ea40000300a00 */
[----:B------:R-:W2:Y:S01]  /*49810*/  LDL.LU.64 R8, [R1+0x2158] ;  /* 0x0021580001087983 */ /* 0x000ea20000300a00 */
        /* <DEDUP_REMOVED lines=19> */
[----:B------:R-:W3:Y:S11]  /*49950*/  LDL.LU.64 R18, [R1+0x2120] ;  /* 0x0021200001127983 */ /* 0x000ef60000300a00 */
[----:B------:R-:W-:Y:S10]  /*49960*/  @!UPT UIADD3 URZ, URZ, URZ, URZ ;  /* 0x0000003f3f3ff290 */ /* 0x000ff4000fffe03f */
[----:B------:R-:W-:Y:S01]  /*49970*/  STL.64 [R1+0xc0], R20 ;  /* 0x0000c01401007387 */ /* 0x000fe20000100a00 */
[----:B------:R0:W-:Y:S03]  /*49980*/  STL.64 [R1+0xc8], R22 ;  /* 0x0000c81601007387 */ /* 0x0001e60000100a00 */
[----:B0-----:R-:W2:Y:S01]  /*49990*/  LDL.LU R23, [R1+0x211c] ;  /* 0x00211c0001177983 */ /* 0x001ea20000300800 */
[----:B---3--:R-:W-:Y:S03]  /*499a0*/  HMMA.16816.F32.BF16 R16, R8, R18, R24 ;  /* 0x000000120810723c */ /* 0x008fe60000041818 */
[----:B--2---:R-:W0:Y:S04]  /*499b0*/  LDSM.16.MT88.4 R24, [R23+0x16000] ;  /* 0x016000001718783b */ /* 0x004e280000004200 */
[----:B0-----:R0:W-:Y:S11]  /*499c0*/  STL.64 [R1+0x20e0], R26 ;  /* 0x0020e01a01007387 */ /* 0x0011f60000100a00 */
[----:B------:R-:W-:Y:S05]  /*499d0*/  @!UPT UIADD3 URZ, URZ, URZ, URZ ;  /* 0x0000003f3f3ff290 */ /* 0x000fea000fffe03f */
[----:B------:R-:W-:Y:S02]  /*499e0*/  STL.64 [R1+0xb0], R16 ;  /* 0x0000b01001007387 */ /* 0x000fe40000100a00 */
[----:B------:R-:W-:Y:S02]  /*499f0*/  STL.64 [R1+0xb8], R18 ;  /* 0x0000b81201007387 */ /* 0x000fe40000100a00 */
[----:B------:R1:W-:Y:S01]  /*49a00*/  STL.64 [R1+0x20d8], R24 ;  /* 0x0020d81801007387 */ /* 0x0003e20000100a00 */
[----:B------:R-:W2:Y:S01]  /*49a10*/  LDSM.16.M88.4 R16, [R5+0x80] ;  /* 0x000080000510783b */ /* 0x000ea20000000200 */
[----:B0-----:R-:W-:Y:S02]  /*49a20*/  IMAD.MOV.U32 R26, RZ, RZ, R13 ;  /* 0x000000ffff1a7224 */ /* 0x001fe400078e000d */
[----:B------:R-:W-:Y:S02]  /*49a30*/  IMAD.MOV.U32 R27, RZ, RZ, R12 ;  /* 0x000000ffff1b7224 */ /* 0x000fe400078e000c */
[----:B-1----:R-:W-:-:S03]  /*49a40*/  IMAD.MOV.U32 R24, RZ, RZ, R2 ;  /* 0x000000ffff187224 */ /* 0x002fc600078e0002 */
[----:B------:R0:W-:Y:S01]  /*49a50*/  STL.64 [R1+0x20f8], R26 ;  /* 0x0020f81a01007387 */ /* 0x0001e20000100a00 */
[----:B------:R-:W3:Y:S02]  /*49a60*/  LDL.LU R2, [R1+0x2118] ;  /* 0x0021180001027983 */ /* 0x000ee40000300800 */
[----:B------:R-:W4:Y:S01]  /*49a70*/  LDL.LU R25, [R1+0x464] ;  /* 0x0004640001197983 */ /* 0x000f220000300800 */
[----:B0-----:R-:W4:Y:S01]  /*49a80*/  LDL.LU R26, [R1+0x468] ;  /* 0x00046800011a7983 */ /* 0x001f220000300800 */
[----:B------:R-:W4:Y:S02]  /*49a90*/  LDL.LU R27, [R1+0x46c] ;  /* 0x00046c00011b7983 */ /* 0x000f240000300800 */
[----:B------:R-:W-:Y:S02]  /*49aa0*/  STL [R1+0x20d0], R23 ;  /* 0x0020d01701007387 */ /* 0x000fe40000100800 */
[----:B------:R-:W4:Y:S02]  /*49ab0*/  LDL.LU R20, [R1+0x220] ;  /* 0x0002200001147983 */ /* 0x000f240000300800 */
[----:B------:R-:W-:Y:S01]  /*49ac0*/  IMAD.MOV.U32 R21, RZ, RZ, R3 ;  /* 0x000000ffff157224 */ /* 0x000fe200078e0003 */
[----:B--2---:R-:W-:Y:S01]  /*49ad0*/  STL.64 [R1+0x60], R16 ;  /* 0x0000601001007387 */ /* 0x004fe20000100a00 */
[----:B------:R0:W-:Y:S02]  /*49ae0*/  STL.64 [R1+0x68], R18 ;  /* 0x0000681201007387 */ /* 0x0001e40000100a00 */
[----:B------:R-:W-:Y:S01]  /*49af0*/  IMAD.MOV.U32 R3, RZ, RZ, R16 ;  /* 0x000000ffff037224 */ /* 0x000fe200078e0010 */
[----:B0-----:R-:W2:Y:S01]  /*49b00*/  LDL.LU.64 R18, [R1+0x2110] ;  /* 0x0021100001127983 */ /* 0x001ea20000300a00 */
[----:B------:R-:W-:-:S02]  /*49b10*/  IMAD.MOV.U32 R23, RZ, RZ, R0 ;  /* 0x000000ffff177224 */ /* 0x000fc400078e0000 */
[----:B---3--:R-:W-:Y:S02]  /*49b20*/  IMAD.MOV.U32 R22, RZ, RZ, R2 ;  /* 0x000000ffff167224 */ /* 0x008fe400078e0002 */
[----:B------:R-:W-:Y:S02]  /*49b30*/  IMAD.MOV.U32 R2, RZ, RZ, R17 ;  /* 0x000000ffff027224 */ /* 0x000fe400078e0011 */
[----:B------:R-:W2:Y:S03]  /*49b40*/  LDL.LU.64 R16, [R1+0x2108] ;  /* 0x0021080001107983 */ /* 0x000ea60000300a00 */
[C---:B----4-:R-:W-:Y:S01]  /*49b50*/  HMMA.16816.F32.BF16 R12, R8.reuse, R14, R20 ;  /* 0x0000000e080c723c */ /* 0x050fe20000041814 */
[----:B------:R-:W0:Y:S11]  /*49b60*/  LDSM.16.M88.4 R20, [R5+0x2080] ;  /* 0x002080000514783b */ /* 0x000e360000000200 */
[----:B------:R-:W-:Y:S11]  /*49b70*/  @!UPT UIADD3 URZ, URZ, URZ, URZ ;  /* 0x0000003f3f3ff290 */ /* 0x000ff6000fffe03f */
[----:B------:R-:W-:Y:S01]  /*49b80*/  STL.64 [R1+0xa0], R12 ;  /* 0x0000a00c01007387 */ /* 0x000fe20000100a00 */
[----:B------:R-:W-:Y:S02]  /*49b90*/  STL.64 [R1+0xa8], R14 ;  /* 0x0000a80e01007387 */ /* 0x000fe40000100a00 */
[----:B------:R-:W1:Y:S01]  /*49ba0*/  LDSM.16.M88.4 R12, [R5+0x4080] ;  /* 0x00408000050c783b */ /* 0x000e620000000200 */
[----:B0-----:R1:W-:Y:S03]  /*49bb0*/  STL.64 [R1+0x50], R20 ;  /* 0x0000501401007387 */ /* 0x0013e60000100a00 */
[----:B------:R-:W-:Y:S02]  /*49bc0*/  STL.64 [R1+0x58], R22 ;  /* 0x0000581601007387 */ /* 0x000fe40000100a00 */
[----:B-1----:R-:W-:Y:S01]  /*49bd0*/  IMAD.MOV.U32 R20, RZ, RZ, R12 ;  /* 0x000000ffff147224 */ /* 0x002fe200078e000c */
[----:B--2---:R-:W-:Y:S11]  /*49be0*/  HMMA.16816.F32.BF16 R16, R8, R6, R16 ;  /* 0x000000060810723c */ /* 0x004ff60000041810 */
[----:B------:R-:W-:Y:S11]  /*49bf0*/  @!UPT UIADD3 URZ, URZ, URZ, URZ ;  /* 0x0000003f3f3ff290 */ /* 0x000ff6000fffe03f */
[----:B------:R-:W-:Y:S01]  /*49c00*/  @!UPT UIADD3 URZ, URZ, URZ, URZ ;  /* 0x0000003f3f3ff290 */ /* 0x000fe2000fffe03f */
[----:B------:R-:W-:Y:S01]  /*49c10*/  STL.64 [R1+0x90], R16 ;  /* 0x0000901001007387 */ /* 0x000fe20000100a00 */
[----:B------:R-:W-:Y:S02]  /*49c20*/  STL.64 [R1+0x98], R18 ;  /* 0x0000981201007387 */ /* 0x000fe40000100a00 */
[----:B------:R-:W-:Y:S02]  /*49c30*/  STL.64 [R1+0x40], R12 ;  /* 0x0000400c01007387 */ /* 0x000fe40000100a00 */
[----:B------:R-:W-:Y:S01]  /*49c40*/  STL.64 [R1+0x48], R14 ;  /* 0x0000480e01007387 */ /* 0x000fe20000100a00 */
[----:B------:R0:W-:Y:S04]  /*49c50*/  STL [R1+0x20d4], R20 ;  /* 0x0020d41401007387 */ /* 0x0001e80000100800 */
[----:B0-----:R-:W2:Y:S01]  /*49c60*/  LDL.LU R20, [R1+0x320] ;  /* 0x0003200001147983 */ /* 0x001ea20000300800 */
[----:B------:R-:W2:Y:S02]  /*49c70*/  LDL.LU R21, [R1+0x324] ;  /* 0x0003240001157983 */ /* 0x000ea40000300800 */
[----:B------:R-:W3:Y:S02]  /*49c80*/  LDL.LU R22, [R1+0x328] ;  /* 0x0003280001167983 */ /* 0x000ee40000300800 */
[----:B------:R-:W3:Y:S02]  /*49c90*/  LDL.LU R23, [R1+0x32c] ;  /* 0x00032c0001177983 */ /* 0x000ee40000300800 */
[----:B------:R-:W-:-:S02]  /*49ca0*/  IMAD.MOV.U32 R7, RZ, RZ, R13 ;  /* 0x000000ffff077224 */ /* 0x000fc400078e000d */
[----:B------:R-:W-:Y:S02]  /*49cb0*/  IMAD.MOV.U32 R0, RZ, RZ, R15 ;  /* 0x000000ffff007224 */ /* 0x000fe400078e000f */
[----:B------:R-:W0:Y:S04]  /*49cc0*/  LDSM.16.M88.4 R12, [R5+0x6080] ;  /* 0x00608000050c783b */ /* 0x000e280000000200 */
[----:B---3--:R-:W-:Y:S01]  /*49cd0*/  STL.64 [R1+0x20f0], R22 ;  /* 0x0020f01601007387 */ /* 0x008fe20000100a00 */
[----:B--2---:R1:W-:Y:S03]  /*49ce0*/  STL.64 [R1+0x20e8], R20 ;  /* 0x0020e81401007387 */ /* 0x0043e60000100a00 */
[----:B-1----:R-:W2:Y:S01]  /*49cf0*/  LDL.LU R20, [R1+0x330] ;  /* 0x0003300001147983 */ /* 0x002ea20000300800 */
[----:B------:R-:W-:Y:S02]  /*49d00*/  STL [R1+0x1cc4], R0 ;  /* 0x001cc40001007387 */ /* 0x000fe40000100800 */
[----:B0-----:R-:W-:Y:S02]  /*49d10*/  STL.64 [R1+0x30], R12 ;  /* 0x0000300c01007387 */ /* 0x001fe40000100a00 */
[----:B------:R0:W-:Y:S02]  /*49d20*/  STL.64 [R1+0x38], R14 ;  /* 0x0000380e01007387 */ /* 0x0001e40000100a00 */
[----:B0-----:R-:W3:Y:S01]  /*49d30*/  LDL.LU.64 R14, [R1+0x2100] ;  /* 0x00210000010e7983 */ /* 0x001ee20000300a00 */
[----:B------:R-:W-:-:S02]  /*49d40*/  IMAD.MOV.U32 R16, RZ, RZ, R12 ;  /* 0x000000ffff107224 */ /* 0x000fc400078e000c */
[----:B------:R-:W-:Y:S02]  /*49d50*/  IMAD.MOV.U32 R0, RZ, RZ, R13 ;  /* 0x000000ffff007224 */ /* 0x000fe400078e000d */
[----:B------:R-:W-:Y:S02]  /*49d60*/  IMAD.MOV.U32 R21, RZ, RZ, R29 ;  /* 0x000000ffff157224 */ /* 0x000fe400078e001d */
[----:B------:R-:W-:Y:S02]  /*49d70*/  IMAD.MOV.U32 R22, RZ, RZ, R28 ;  /* 0x000000ffff167224 */ /* 0x000fe400078e001c */
[----:B------:R-:W-:Y:S01]  /*49d80*/  IMAD.MOV.U32 R23, RZ, RZ, R4 ;  /* 0x000000ffff177224 */ /* 0x000fe200078e0004 */
[C---:B---3--:R-:W-:Y:S01]  /*49d90*/  HMMA.16816.F32.BF16 R12, R8.reuse, R14, R24 ;  /* 0x0000000e080c723c */ /* 0x048fe20000041818 */
[----:B------:R-:W2:Y:S01]  /*49da0*/  LDL.LU.64 R26, [R1+0x20f8] ;  /* 0x0020f800011a7983 */ /* 0x000ea20000300a00 */
[----:B------:R-:W3:Y:S06]  /*49db0*/  LDL R19, [R1+0x13a4] ;  /* 0x0013a40001137983 */ /* 0x000eec0000100800 */
[----:B--2---:R-:W-:Y:S01]  /*49dc0*/  HMMA.16816.F32.BF16 R24, R8, R26, R20 ;  /* 0x0000001a0818723c */ /* 0x004fe20000041814 */
[----:B---3--:R-:W-:Y:S11]  /*49dd0*/  STL [R1+0x2088], R19 ;  /* 0x0020881301007387 */ /* 0x008ff60000100800 */
[----:B------:R-:W-:Y:S03]  /*49de0*/  @!UPT UIADD3 URZ, URZ, URZ, URZ ;  /* 0x0000003f3f3ff290 */ /* 0x000fe6000fffe03f */
[----:B------:R-:W-:Y:S02]  /*49df0*/  STL.64 [R1+0x360], R12 ;  /* 0x0003600c01007387 */ /* 0x000fe40000100a00 */
[----:B------:R-:W-:Y:S02]  /*49e00*/  STL.64 [R1+0x368], R14 ;  /* 0x0003680e01007387 */ /* 0x000fe40000100a00 */
[----:B------:R-:W2:Y:S01]  /*49e10*/  LDL.LU.64 R22, [R1+0x20f0] ;  /* 0x0020f00001167983 */ /* 0x000ea20000300a00 */
[----:B------:R-:W2:Y:S04]  /*49e20*/  LDL.LU.64 R20, [R1+0x20e8] ;  /* 0x0020e80001147983 */ /* 0x000ea80000300a00 */
[----:B------:R-:W-:Y:S04]  /*49e30*/  LDSM.16.M88.4 R12, [R5+0x8080] ;  /* 0x00808000050c783b */ /* 0x000fe80000000200 */
[----:B------:R-:W-:Y:S01]  /*49e40*/  STL.64 [R1+0x70], R24 ;  /* 0x0000701801007387 */ /* 0x000fe20000100a00 */
[----:B------:R-:W-:Y:S02]  /*49e50*/  STL.64 [R1+0x78], R26 ;  /* 0x0000781a01007387 */ /* 0x000fe40000100a00 */
[----:B------:R-:W0:Y:S02]  /*49e60*/  LDSM.16.M88.4 R24, [R5+0xa080] ;  /* 0x00a080000518783b */ /* 0x000e240000000200 */
[----:B0-----:R-:W-:Y:S02]  /*49e70*/  STL.64 [R1+0x10], R24 ;  /* 0x0000101801007387 */ /* 0x001fe40000100a00 */
[----:B------:R0:W-:Y:S02]  /*49e80*/  STL.64 [R1+0x18], R26 ;  /* 0x0000181a01007387 */ /* 0x0001e40000100a00 */
[----:B------:R-:W-:-:S02]  /*49e90*/  IMAD.MOV.U32 R6, RZ, RZ, R24 ;  /* 0x000000ffff067224 */ /* 0x000fc400078e0018 */
[----:B------:R-:W-:Y:S01]  /*49ea0*/  IMAD.MOV.U32 R4, RZ, RZ, R25 ;  /* 0x000000ffff047224 */ /* 0x000fe200078e0019 */
[----:B0-----:R-:W2:Y:S01]  /*49eb0*/  LDL.LU.64 R26, [R1+0x20e0] ;  /* 0x0020e000011a7983 */ /* 0x001ea20000300a00 */
[----:B------:R-:W2:Y:S02]  /*49ec0*/  LDL.LU.64 R24, [R1+0x20d8] ;  /* 0x0020d80001187983 */ /* 0x000ea40000300a00 */
[----:B------:R-:W-:Y:S02]  /*49ed0*/  IMAD.MOV.U32 R8, RZ, RZ, R3 ;  /* 0x000000ffff087224 */ /* 0x000fe400078e0003 */
[----:B------:R-:W-:-:S07]  /*49ee0*/  IMAD.MOV.U32 R9, RZ, RZ, R2 ;  /* 0x000000ffff097224 */ /* 0x000fce00078e0002 */
[----:B--2---:R-:W-:Y:S01]  /*49ef0*/  HMMA.16816.F32.BF16 R8, R24, R8, R20 ;  /* 0x000000081808723c */ /* 0x004fe20000041814 */
[----:B------:R-:W2:Y:S11]  /*49f00*/  LDL.LU R20, [R1+0x20d4] ;  /* 0x0020d40001147983 */ /* 0x000eb60000300800 */
[----:B------:R-:W-:Y:S11]  /*49f10*/  @!UPT UIADD3 URZ, URZ, URZ, URZ ;  /* 0x0000003f3f3ff290 */ /* 0x000ff6000fffe03f */
[----:B------:R-:W-:Y:S01]  /*49f20*/  @!UPT UIADD3 URZ, URZ, URZ, URZ ;  /* 0x0000003f3f3ff290 */ /* 0x000fe2000fffe03f */
[----:B------:R-:W-:Y:S02]  /*49f30*/  IMAD.MOV.U32 R29, RZ, RZ, R8 ;  /* 0x000000ffff1d7224 */ /* 0x000fe400078e0008 */
[----:B------:R-:W-:Y:S02]  /*49f40*/  IMAD.MOV.U32 R28, RZ, RZ, R9 ;  /* 0x000000ffff1c7224 */ /* 0x000fe400078e0009 */
[----:B------:R-:W-:Y:S02]  /*49f50*/  IMAD.MOV.U32 R8, RZ, RZ, R16 ;  /* 0x000000ffff087224 */ /* 0x000fe400078e0010 */
[----:B------:R-:W-:-:S05]  /*49f60*/  IMAD.MOV.U32 R9, RZ, RZ, R0 ;  /* 0x000000ffff097224 */ /* 0x000fca00078e0000 */
[----:B------:R0:W-:Y:S01]  /*49f70*/  STL.64 [R1+0x20a0], R8 ;  /* 0x0020a00801007387 */ /* 0x0001e20000100a00 */
[----:B------:R-:W3:Y:S02]  /*49f80*/  LDL.LU R16, [R1+0x2e0] ;  /* 0x0002e00001107983 */ /* 0x000ee40000300800 */
[----:B------:R-:W3:Y:S02]  /*49f90*/  LDL.LU R17, [R1+0x2e4] ;  /* 0x0002e40001117983 */ /* 0x000ee40000300800 */
[----:B------:R-:W4:Y:S01]  /*49fa0*/  LDL.LU R18, [R1+0x2e8] ;  /* 0x0002e80001127983 */ /* 0x000f220000300800 */
[----:B------:R-:W4:Y:S01]  /*49fb0*/  LDL.LU R19, [R1+0x2ec] ;  /* 0x0002ec0001137983 */ /* 0x000f220000300800 */
[----:B------:R-:W-:Y:S02]  /*49fc0*/  IMAD.MOV.U32 R3, RZ, RZ, R10 ;  /* 0x000000ffff037224 */ /* 0x000fe400078e000a */
[----:B0-----:R-:W-:Y:S02]  /*49fd0*/  IMAD.MOV.U32 R9, RZ, RZ, R7 ;  /* 0x000000ffff097224 */ /* 0x001fe400078e0007 */
[----:B------:R-:W-:-:S02]  /*49fe0*/  IMAD.MOV.U32 R2, RZ, RZ, R11 ;  /* 0x000000ffff027224 */ /* 0x000fc400078e000b */
[----:B--2---:R-:W-:Y:S02]  /*49ff0*/  IMAD.MOV.U32 R8, RZ, RZ, R20 ;  /* 0x000000ffff087224 */ /* 0x004fe400078e0014 */
[----:B------:R-:W0:Y:S04]  /*4a000*/  LDSM.16.M88.4 R20, [R5+0xc080] ;  /* 0x00c080000514783b */ /* 0x000e280000000200 */
[----:B------:R1:W-:Y:S04]  /*4a010*/  STL.64 [R1+0x20b8], R8 ;  /* 0x0020b80801007387 */ /* 0x0003e80000100a00 */
[----:B-1----:R-:W2:Y:S01]  /*4a020*/  LDL.LU R8, [R1+0x310] ;  /* 0x0003100001087983 */ /* 0x002ea20000300800 */
[----:B------:R-:W2:Y:S02]  /*4a030*/  LDL.LU R9, [R1+0x314] ;  /* 0x0003140001097983 */ /* 0x000ea40000300800 */
[----:B------:R-:W2:Y:S02]  /*4a040*/  LDL.LU R10, [R1+0x318] ;  /* 0x00031800010a7983 */ /* 0x000ea40000300800 */
[----:B------:R-:W2:Y:S01]  /*4a050*/  LDL.LU R11, [R1+0x31c] ;  /* 0x00031c00010b7983 */ /* 0x000ea20000300800 */
[----:B----4-:R-:W-:Y:S01]  /*4a060*/  STL.64 [R1+0x2098], R18 ;  /* 0x0020981201007387 */ /* 0x010fe20000100a00 */
[----:B---3--:R1:W-:Y:S03]  /*4a070*/  STL.64 [R1+0x2090], R16 ;  /* 0x0020901001007387 */ /* 0x0083e60000100a00 */
[----:B-1----:R-:W3:Y:S01]  /*4a080*/  LDL.LU R16, [R1+0x2f0] ;  /* 0x0002f00001107983 */ /* 0x002ee20000300800 */
[----:B------:R-:W3:Y:S02]  /*4a090*/  LDL.LU R17, [R1+0x2f4] ;  /* 0x0002f40001117983 */ /* 0x000ee40000300800 */
[----:B------:R-:W4:Y:S02]  /*4a0a0*/  LDL.LU R18, [R1+0x2f8] ;  /* 0x0002f80001127983 */ /* 0x000f240000300800 */
[----:B------:R-:W4:Y:S02]  /*4a0b0*/  LDL.LU R19, [R1+0x2fc] ;  /* 0x0002fc0001137983 */ /* 0x000f240000300800 */
        /* <DEDUP_REMOVED lines=8> */
[----:B-1----:R-:W2:Y:S01]  /*4a140*/  LDL.64 R16, [R1+0x50] ;  /* 0x0000500001107983 */ /* 0x002ea20000100a00 */
[----:B------:R-:W-:Y:S02]  /*4a150*/  STL.64 [R1+0x20], R12 ;  /* 0x0000200c01007387 */ /* 0x000fe40000100a00 */
[----:B------:R-:W-:Y:S02]  /*4a160*/  STL.64 [R1+0x28], R14 ;  /* 0x0000280e01007387 */ /* 0x000fe40000100a00 */
[----:B------:R1:W-:Y:S01]  /*4a170*/  STL [R1+0x1cc0], R2 ;  /* 0x001cc00201007387 */ /* 0x0003e20000100800 */
[----:B------:R-:W-:Y:S01]  /*4a180*/  STL [R1+0x1cbc], R28 ;  /* 0x001cbc1c01007387 */ /* 0x000fe20000100800 */
[----:B------:R-:W-:Y:S02]  /*4a190*/  STL [R1+0x1cb8], R29 ;  /* 0x001cb81d01007387 */ /* 0x000fe40000100800 */
[----:B------:R-:W-:Y:S02]  /*4a1a0*/  STL [R1+0x1ca0], R3 ;  /* 0x001ca00301007387 */ /* 0x000fe40000100800 */
[----:B0-----:R-:W-:Y:S01]  /*4a1b0*/  STL.64 [R1], R20 ;  /* 0x0000001401007387 */ /* 0x001fe20000100a00 */
[----:B------:R0:W-:Y:S01]  /*4a1c0*/  STL.64 [R1+0x8], R22 ;  /* 0x0000081601007387 */ /* 0x0001e20000100a00 */
[----:B------:R-:W-:-:S02]  /*4a1d0*/  IMAD.MOV.U32 R0, RZ, RZ, R21 ;  /* 0x000000ffff007224 */ /* 0x000fc400078e0015 */
[----:B-1----:R-:W-:Y:S01]  /*4a1e0*/  IMAD.MOV.U32 R2, RZ, RZ, R20 ;  /* 0x000000ffff027224 */ /* 0x002fe200078e0014 */
[----:B0-----:R-:W3:Y:S01]  /*4a1f0*/  LDL.LU R23, [R1+0x20d0] ;  /* 0x0020d00001177983 */ /* 0x001ee20000300800 */
[----:B------:R-:W4:Y:S01]  /*4a200*/  LDL.LU.64 R18, [R1+0x20c8] ;  /* 0x0020c80001127983 */ /* 0x000f220000300a00 */
[----:B--2---:R-:W-:Y:S01]  /*4a210*/  HMMA.16816.F32.BF16 R8, R24, R16, R8 ;  /* 0x000000101808723c */ /* 0x004fe20000041808 */
[----:B------:R-:W-:Y:S02]  /*4a220*/  IMAD.MOV.U32 R21, RZ, RZ, R16 ;  /* 0x000000ffff157224 */ /* 0x000fe400078e0010 */
[----:B------:R-:W-:Y:S02]  /*4a230*/  IMAD.MOV.U32 R20, RZ, RZ, R17 ;  /* 0x000000ffff147224 */ /* 0x000fe400078e0011 */
[----:B------:R-:W4:Y:S11]  /*4a240*/  LDL.LU.64 R16, [R1+0x20c0] ;  /* 0x0020c00001107983 */ /* 0x000f360000300a00 */
[----:B------:R-:W-:Y:S07]  /*4a250*/  @!UPT UIADD3 URZ, URZ, URZ, URZ ;  /* 0x0000003f3f3ff290 */ /* 0x000fee000fffe03f */
[----:B------:R0:W-:Y:S01]  /*4a260*/  STL [R1+0x344], R9 ;  /* 0x0003440901007387 */ /* 0x0001e20000100800 */
[----:B------:R-:W-:Y:S02]  /*4a270*/  STL.64 [R1+0x348], R10 ;  /* 0x0003480a01007387 */ /* 0x000fe40000100a00 */
[----:B------:R-:W-:Y:S02]  /*4a280*/  IMAD.MOV.U32 R3, RZ, RZ, R8 ;  /* 0x000000ffff037224 */ /* 0x000fe400078e0008 */
[----:B0-----:R-:W4:Y:S01]  /*4a290*/  LDL.LU.64 R8, [R1+0x20b8] ;  /* 0x0020b80001087983 */ /* 0x001f220000300a00 */
[----:B------:R0:W-:Y:S02]  /*4a2a0*/  STL.64 [R1+0x2078], R20 ;  /* 0x0020781401007387 */ /* 0x0001e40000100a00 */
[----:B0-----:R-:W-:Y:S02]  /*4a2b0*/  IMAD.MOV.U32 R20, RZ, RZ, R6 ;  /* 0x000000ffff147224 */ /* 0x001fe400078e0006 */
[----:B------:R-:W-:-:S02]  /*4a2c0*/  IMAD.MOV.U32 R21, RZ, RZ, R4 ;  /* 0x000000ffff157224 */ /* 0x000fc400078e0004 */
[----:B------:R-:W0:Y:S04]  /*4a2d0*/  LDSM.16.M88.4 R4, [R5+0xe080] ;  /* 0x00e080000504783b */ /* 0x000e280000000200 */
[----:B------:R-:W-:Y:S04]  /*4a2e0*/  STL [R1+0x1cc8], R3 ;  /* 0x001cc80301007387 */ /* 0x000fe80000100800 */
[----:B0-----:R-:W-:Y:S01]  /*4a2f0*/  STL [R1+0x1cd0], R6 ;  /* 0x001cd00601007387 */ /* 0x001fe20000100800 */
[----:B------:R-:W-:Y:S02]  /*4a300*/  STL [R1+0x1ccc], R7 ;  /* 0x001ccc0701007387 */ /* 0x000fe40000100800 */
[----:B------:R0:W-:Y:S02]  /*4a310*/  STL.64 [R1+0x2080], R4 ;  /* 0x0020800401007387 */ /* 0x0001e40000100a00 */
[----:B0-----:R-:W2:Y:S01]  /*4a320*/  LDL.LU R4, [R1+0x4a0] ;  /* 0x0004a00001047983 */ /* 0x001ea20000300800 */
[----:B------:R-:W2:Y:S02]  /*4a330*/  LDL.LU R5, [R1+0x4a4] ;  /* 0x0004a40001057983 */ /* 0x000ea40000300800 */
[----:B------:R-:W2:Y:S02]  /*4a340*/  LDL.LU R6, [R1+0x4a8] ;  /* 0x0004a80001067983 */ /* 0x000ea40000300800 */
[----:B------:R-:W2:Y:S01]  /*4a350*/  LDL.LU R7, [R1+0x4ac] ;  /* 0x0004ac0001077983 */ /* 0x000ea20000300800 */
[C---:B----4-:R-:W-:Y:S01]  /*4a360*/  HMMA.16816.F32.BF16 R8, R24.reuse, R8, R16 ;  /* 0x000000081808723c */ /* 0x050fe20000041810 */
[----:B------:R-:W4:Y:S01]  /*4a370*/  LDL.LU.64 R18, [R1+0x20b0] ;  /* 0x0020b00001127983 */ /* 0x000f220000300a00 */
[----:B------:R-:W4:Y:S11]  /*4a380*/  LDL.LU.64 R16, [R1+0x20a8] ;  /* 0x0020a80001107983 */ /* 0x000f360000300a00 */
[----:B------:R-:W-:Y:S10]  /*4a390*/  @!UPT UIADD3 URZ, URZ, URZ, URZ ;  /* 0x0000003f3f3ff290 */ /* 0x000ff4000fffe03f */
[----:B------:R0:W-:Y:S01]  /*4a3a0*/  STL.64 [R1+0x330], R8 ;  /* 0x0003300801007387 */ /* 0x0001e20000100a00 */
[----:B------:R4:W-:Y:S03]  /*4a3b0*/  STL.64 [R1+0x338], R10 ;  /* 0x0003380a01007387 */ /* 0x0009e60000100a00 */
[----:B0-----:R-:W4:Y:S02]  /*4a3c0*/  LDL.LU.64 R8, [R1+0x20a0] ;  /* 0x0020a00001087983 */ /* 0x001f240000300a00 */
[C---:B----4-:R-:W-:Y:S02]  /*4a3d0*/  HMMA.16816.F32.BF16 R8, R24.reuse, R8, R16 ;  /* 0x000000081808723c */ /* 0x050fe40000041810 */
[----:B------:R-:W4:Y:S01]  /*4a3e0*/  LDL.LU.64 R18, [R1+0x2098] ;  /* 0x0020980001127983 */ /* 0x000f220000300a00 */
[----:B------:R-:W4:Y:S11]  /*4a3f0*/  LDL.LU.64 R16, [R1+0x2090] ;  /* 0x0020900001107983 */ /* 0x000f360000300a00 */
[----:B------:R-:W-:Y:S09]  /*4a400*/  @!UPT UIADD3 URZ, URZ, URZ, URZ ;  /* 0x0000003f3f3ff290 */ /* 0x000ff2000fffe03f */
[----:B------:R-:W-:Y:S01]  /*4a410*/  STL.64 [R1+0x320], R8 ;  /* 0x0003200801007387 */ /* 0x000fe20000100a00 */
[----:B------:R-:W-:Y:S02]  /*4a420*/  STL.64 [R1+0x328], R10 ;  /* 0x0003280a01007387 */ /* 0x000fe40000100a00 */
[----:B---3--:R-:W0:Y:S02]  /*4a430*/  LDSM.16.MT88.4 R8, [R23+0x16080] ;  /* 0x016080001708783b */ /* 0x008e240000004200 */
[----:B0-----:R-:W-:Y:S02]  /*4a440*/  STL.64 [R1+0x2070], R10 ;  /* 0x0020700a01007387 */ /* 0x001fe40000100a00 */
[----:B------:R-:W-:Y:S01]  /*4a450*/  STL.64 [R1+0x2068], R8 ;  /* 0x0020680801007387 */ /* 0x000fe20000100a00 */
[----:B----4-:R-:W-:Y:S11]  /*4a460*/  HMMA.16816.F32.BF16 R16, R24, R12, R16 ;  /* 0x0000000c1810723c */ /* 0x010ff60000041810 */
[----:B------:R-:W-:Y:S11]  /*4a470*/  @!UPT UIADD3 URZ, URZ, URZ, URZ ;  /* 0x0000003f3f3ff290 */ /* 0x000ff6000fffe03f */
[----:B------:R-:W-:Y:S01]  /*4a480*/  @!UPT UIADD3 URZ, URZ, URZ, URZ ;  /* 0x0000003f3f3ff290 */ /* 0x000fe2000fffe03f */
[----:B------:R-:W-:Y:S01]  /*4a490*/  STL.64 [R1+0x310], R16 ;  /* 0x0003101001007387 */ /* 0x000fe20000100a00 */
[----:B------:R0:W-:Y:S03]  /*4a4a0*/  STL.64 [R1+0x318], R18 ;  /* 0x0003181201007387 */ /* 0x0001e60000100a00 */
[----:B0-----:R-:W3:Y:S01]  /*4a4b0*/  LDL.LU R19, [R1+0x2088] ;  /* 0x0020880001137983 */ /* 0x001ee20000300800 */
[----:B------:R-:W-:Y:S02]  /*4a4c0*/  IMAD.MOV.U32 R8, RZ, RZ, R2 ;  /* 0x000000ffff087224 */ /* 0x000fe400078e0002 */
[----:B------:R-:W-:Y:S02]  /*4a4d0*/  IMAD.MOV.U32 R9, RZ, RZ, R0 ;  /* 0x000000ffff097224 */ /* 0x000fe400078e0000 */
[----:B------:R-:W-:Y:S02]  /*4a4e0*/  IMAD.MOV.U32 R2, RZ, RZ, R12 ;  /* 0x000000ffff027224 */ /* 0x000fe400078e000c */
[----:B------:R-:W-:-:S02]  /*4a4f0*/  IMAD.MOV.U32 R0, RZ, RZ, R13 ;  /* 0x000000ffff007224 */ /* 0x000fc400078e000d */
[----:B---3--:R-:W0:Y:S02]  /*4a500*/  LDSM.16.MT88.4 R12, [R19+0x16000] ;  /* 0x01600000130c783b */ /* 0x008e240000004200 */
[----:B------:R-:W1:Y:S02]  /*4a510*/  LDSM.16.MT88.4 R16, [R19+0x16080] ;  /* 0x016080001310783b */ /* 0x000e640000004200 */
[----:B0-----:R-:W-:Y:S02]  /*4a520*/  STL.64 [R1+0x1ff0], R14 ;  /* 0x001ff00e01007387 */ /* 0x001fe40000100a00 */
[----:B------:R0:W-:Y:S02]  /*4a530*/  STL.64 [R1+0x1fe8], R12 ;  /* 0x001fe80c01007387 */ /* 0x0001e40000100a00 */
[----:B0-----:R-:W3:Y:S01]  /*4a540*/  LDL.LU R12, [R1+0x530] ;  /* 0x00053000010c7983 */ /* 0x001ee20000300800 */
[----:B------:R-:W3:Y:S02]  /*4a550*/  LDL.LU R13, [R1+0x534] ;  /* 0x00053400010d7983 */ /* 0x000ee40000300800 */
[----:B------:R-:W3:Y:S02]  /*4a560*/  LDL.LU R14, [R1+0x538] ;  /* 0x00053800010e7983 */ /* 0x000ee40000300800 */
[----:B------:R-:W3:Y:S01]  /*4a570*/  LDL.LU R15, [R1+0x53c] ;  /* 0x00053c00010f7983 */ /* 0x000ee20000300800 */
[C---:B--2---:R-:W-:Y:S01]  /*4a580*/  HMMA.16816.F32.BF16 R20, R24.reuse, R20, R4 ;  /* 0x000000141814723c */ /* 0x044fe20000041804 */
[----:B------:R-:W2:Y:S11]  /*4a590*/  LDL.LU.64 R4, [R1+0x2080] ;  /* 0x0020800001047983 */ /* 0x000eb60000300a00 */
[----:B------:R-:W-:Y:S11]  /*4a5a0*/  @!UPT UIADD3 URZ, URZ, URZ, URZ ;  /* 0x0000003f3f3ff290 */ /* 0x000ff6000fffe03f */
[----:B------:R0:W-:Y:S01]  /*4a5b0*/  STL.64 [R1+0x300], R20 ;  /* 0x0003001401007387 */ /* 0x0001e20000100a00 */
[----:B------:R-:W-:Y:S03]  /*4a5c0*/  STL.64 [R1+0x308], R22 ;  /* 0x0003081601007387 */ /* 0x000fe60000100a00 */
[----:B0-----:R-:W4:Y:S01]  /*4a5d0*/  LDL.LU.64 R20, [R1+0x2078] ;  /* 0x0020780001147983 */ /* 0x001f220000300a00 */
[----:B------:R-:W2:Y:S02]  /*4a5e0*/  LDL R28, [R1+0x13a0] ;  /* 0x0013a000011c7983 */ /* 0x000ea40000100800 */
[----:B-1----:R-:W-:Y:S02]  /*4a5f0*/  STL.64 [R1+0x1f78], R18 ;  /* 0x001f781201007387 */ /* 0x002fe40000100a00 */
[----:B------:R0:W-:Y:S02]  /*4a600*/  STL.64 [R1+0x1f70], R16 ;  /* 0x001f701001007387 */ /* 0x0001e40000100a00 */
[----:B0-----:R-:W2:Y:S01]  /*4a610*/  LDL.64 R16, [R1+0x60] ;  /* 0x0000600001107983 */ /* 0x001ea20000100a00 */
[----:B---3--:R-:W-:Y:S03]  /*4a620*/  HMMA.16816.F32.BF16 R8, R24, R8, R12 ;  /* 0x000000081808723c */ /* 0x008fe6000004180c */
[----:B------:R-:W3:Y:S11]  /*4a630*/  LDL.LU R12, [R1+0x180] ;  /* 0x00018000010c7983 */ /* 0x000ef60000300800 */
[----:B------:R-:W-:Y:S09]  /*4a640*/  @!UPT UIADD3 URZ, URZ, URZ, URZ ;  /* 0x0000003f3f3ff290 */ /* 0x000ff2000fffe03f */
[----:B------:R0:W-:Y:S01]  /*4a650*/  STL.64 [R1+0x2f0], R8 ;  /* 0x0002f00801007387 */ /* 0x0001e20000100a00 */
[----:B------:R1:W-:Y:S02]  /*4a660*/  STL.64 [R1+0x2f8], R10 ;  /* 0x0002f80a01007387 */ /* 0x0003e40000100a00 */
[----:B------:R-:W3:Y:S02]  /*4a670*/  LDL.LU R13, [R1+0x184] ;  /* 0x00018400010d7983 */ /* 0x000ee40000300800 */
[----:B------:R-:W2:Y:S01]  /*4a680*/  LDL.LU R14, [R1+0x188] ;  /* 0x00018800010e7983 */ /* 0x000ea20000300800 */
[----:B------:R-:W2:Y:S04]  /*4a690*/  LDL.LU R15, [R1+0x18c] ;  /* 0x00018c00010f7983 */ /* 0x000ea80000300800 */
[----:B0-----:R-:W4:Y:S01]  /*4a6a0*/  LDL.LU R8, [R1+0x520] ;  /* 0x0005200001087983 */ /* 0x001f220000300800 */
[----:B------:R-:W4:Y:S02]  /*4a6b0*/  LDL.LU R9, [R1+0x524] ;  /* 0x0005240001097983 */ /* 0x000f240000300800 */
[----:B-1----:R-:W4:Y:S02]  /*4a6c0*/  LDL.LU R10, [R1+0x528] ;  /* 0x00052800010a7983 */ /* 0x002f240000300800 */
[----:B------:R-:W4:Y:S01]  /*4a6d0*/  LDL.LU R11, [R1+0x52c] ;  /* 0x00052c00010b7983 */ /* 0x000f220000300800 */
[----:B--2---:R-:W-:Y:S01]  /*4a6e0*/  STL.64 [R1+0x2028], R14 ;  /* 0x0020280e01007387 */ /* 0x004fe20000100a00 */
[----:B---3--:R0:W-:Y:S03]  /*4a6f0*/  STL.64 [R1+0x2020], R12 ;  /* 0x0020200c01007387 */ /* 0x0081e60000100a00 */
        /* <DEDUP_REMOVED lines=11> */
[----:B--2---:R4:W-:Y:S02]  /*4a7b0*/  STL.64 [R1+0x2048], R12 ;  /* 0x0020480c01007387 */ /* 0x0049e40000100a00 */
[----:B----4-:R-:W-:-:S02]  /*4a7c0*/  IMAD.MOV.U32 R12, RZ, RZ, R21 ;  /* 0x000000ffff0c7224 */ /* 0x010fc400078e0015 */
[----:B------:R-:W-:Y:S02]  /*4a7d0*/  IMAD.MOV.U32 R13, RZ, RZ, R20 ;  /* 0x000000ffff0d7224 */ /* 0x000fe400078e0014 */
[----:B------:R-:W0:Y:S04]  /*4a7e0*/  LDSM.16.MT88.4 R20, [R28+0x16000] ;  /* 0x016000001c14783b */ /* 0x000e280000004200 */
[----:B------:R1:W-:Y:S04]  /*4a7f0*/  STL.64 [R1+0x2060], R12 ;  /* 0x0020600c01007387 */ /* 0x0003e80000100a00 */
[----:B-1----:R-:W2:Y:S01]  /*4a800*/  LDL.LU R12, [R1+0x570] ;  /* 0x00057000010c7983 */ /* 0x002ea20000300800 */
[----:B------:R-:W2:Y:S02]  /*4a810*/  LDL.LU R13, [R1+0x574] ;  /* 0x00057400010d7983 */ /* 0x000ea40000300800 */
[----:B------:R-:W2:Y:S02]  /*4a820*/  LDL.LU R14, [R1+0x578] ;  /* 0x00057800010e7983 */ /* 0x000ea40000300800 */
[----:B------:R-:W2:Y:S01]  /*4a830*/  LDL.LU R15, [R1+0x57c] ;  /* 0x00057c00010f7983 */ /* 0x000ea20000300800 */
[----:B0-----:R-:W-:Y:S01]  /*4a840*/  STL.64 [R1+0x1ee0], R22 ;  /* 0x001ee01601007387 */ /* 0x001fe20000100a00 */
[----:B------:R0:W-:Y:S03]  /*4a850*/  STL.64 [R1+0x1ed8], R20 ;  /* 0x001ed81401007387 */ /* 0x0001e60000100a00 */
[----:B0-----:R-:W3:Y:S01]  /*4a860*/  LDL.64 R20, [R1+0x10] ;  /* 0x0000100001147983 */ /* 0x001ee20000100a00 */
[----:B------:R-:W-:Y:S03]  /*4a870*/  HMMA.16816.F32.BF16 R24, R24, R4, R8 ;  /* 0x000000041818723c */ /* 0x000fe60000041808 */
[----:B---3--:R0:W-:Y:S04]  /*4a880*/  STL.64 [R1+0x2058], R20 ;  /* 0x0020581401007387 */ /* 0x0081e80000100a00 */
[----:B0-----:R-:W3:Y:S01]  /*4a890*/  LDL.LU R20, [R1+0x560] ;  /* 0x0005600001147983 */ /* 0x001ee20000300800 */
[----:B------:R-:W3:Y:S02]  /*4a8a0*/  LDL.LU R21, [R1+0x564] ;  /* 0x0005640001157983 */ /* 0x000ee40000300800 */
[----:B------:R-:W3:Y:S02]  /*4a8b0*/  LDL.LU R22, [R1+0x568] ;  /* 0x0005680001167983 */ /* 0x000ee40000300800 */
[----:B------:R-:W3:Y:S01]  /*4a8c0*/  LDL.LU R23, [R1+0x56c] ;  /* 0x00056c0001177983 */ /* 0x000ee20000300800 */
[----:B------:R-:W2:Y:S01]  /*4a8d0*/  LDL.LU.64 R10, [R1+0x2070] ;  /* 0x00207000010a7983 */ /* 0x000ea20000300a00 */
[----:B------:R-:W2:Y:S02]  /*4a8e0*/  LDL.LU.64 R8, [R1+0x2068] ;  /* 0x0020680001087983 */ /* 0x000ea40000300a00 */
[----:B------:R0:W-:Y:S02]  /*4a8f0*/  STL.64 [R1+0x2030], R4 ;  /* 0x0020300401007387 */ /* 0x0001e40000100a00 */
[----:B0-----:R-:W4:Y:S05]  /*4a900*/  LDL.64 R4, [R1+0x30] ;  /* 0x0000300001047983 */ /* 0x001f2a0000100a00 */
[----:B------:R-:W-:Y:S02]  /*4a910*/  STL.64 [R1+0x250], R24 ;  /* 0x0002501801007387 */ /* 0x000fe40000100a00 */
[----:B------:R-:W-:Y:S02]  /*4a920*/  STL.64 [R1+0x258], R26 ;  /* 0x0002581a01007387 */ /* 0x000fe40000100a00 */
[----:B------:R-:W0:Y:S04]  /*4a930*/  LDSM.16.MT88.4 R24, [R28+0x16080] ;  /* 0x016080001c18783b */ /* 0x000e280000004200 */
[----:B0-----:R-:W-:Y:S01]  /*4a940*/  STL.64 [R1+0x1e68], R26 ;  /* 0x001e681a01007387 */ /* 0x001fe20000100a00 */
[----:B------:R0:W-:Y:S03]  /*4a950*/  STL.64 [R1+0x1e60], R24 ;  /* 0x001e601801007387 */ /* 0x0001e60000100a00 */
[----:B0-----:R-:W3:Y:S01]  /*4a960*/  LDL.64 R24, [R1+0x40] ;  /* 0x0000400001187983 */ /* 0x001ee20000100a00 */
[C---:B--2---:R-:W-:Y:S11]  /*4a970*/  HMMA.16816.F32.BF16 R12, R8.reuse, R16, R12 ;  /* 0x00000010080c723c */ /* 0x044ff6000004180c */
[----:B------:R-:W-:Y:S11]  /*4a980*/  @!UPT UIADD3 URZ, URZ, URZ, URZ ;  /* 0x0000003f3f3ff290 */ /* 0x000ff6000fffe03f */
[----:B------:R-:W-:Y:S01]  /*4a990*/  @!UPT UIADD3 URZ, URZ, URZ, URZ ;  /* 0x0000003f3f3ff290 */ /* 0x000fe2000fffe03f */
[----:B------:R0:W-:Y:S01]  /*4a9a0*/  STL.64 [R1+0x1c0], R12 ;  /* 0x0001c00c01007387 */ /* 0x0001e20000100a00 */
[----:B------:R3:W-:Y:S03]  /*4a9b0*/  STL.64 [R1+0x1c8], R14 ;  /* 0x0001c80e01007387 */ /* 0x0007e60000100a00 */
[----:B0-----:R-:W3:Y:S02]  /*4a9c0*/  LDL.LU.64 R12, [R1+0x2060] ;  /* 0x00206000010c7983 */ /* 0x001ee40000300a00 */
[C---:B---3--:R-:W-:Y:S02]  /*4a9d0*/  HMMA.16816.F32.BF16 R12, R8.reuse, R12, R20 ;  /* 0x0000000c080c723c */ /* 0x048fe40000041814 */
[----:B------:R-:W2:Y:S11]  /*4a9e0*/  LDL.LU.64 R20, [R1+0x2058] ;  /* 0x0020580001147983 */ /* 0x000eb60000300a00 */
[----:B------:R-:W-:Y:S10]  /*4a9f0*/  @!UPT UIADD3 URZ, URZ, URZ, URZ ;  /* 0x0000003f3f3ff290 */ /* 0x000ff4000fffe03f */
[----:B------:R-:W-:Y:S01]  /*4aa00*/  STL.64 [R1+0x1b0], R12 ;  /* 0x0001b00c01007387 */ /* 0x000fe20000100a00 */
[----:B------:R0:W-:Y:S03]  /*4aa10*/  STL.64 [R1+0x1b8], R14 ;  /* 0x0001b80e01007387 */ /* 0x0001e60000100a00 */
[----:B0-----:R-:W3:Y:S01]  /*4aa20*/  LDL.LU.64 R14, [R1+0x2050] ;  /* 0x00205000010e7983 */ /* 0x001ee20000300a00 */
[----:B------:R-:W3:Y:S02]  /*4aa30*/  LDL.LU.64 R12, [R1+0x2048] ;  /* 0x00204800010c7983 */ /* 0x000ee40000300a00 */
[----:B------:R-:W-:Y:S02]  /*4aa40*/  IMAD.MOV.U32 R23, RZ, RZ, R24 ;  /* 0x000000ffff177224 */ /* 0x000fe400078e0018 */
[----:B------:R-:W-:Y:S01]  /*4aa50*/  IMAD.MOV.U32 R22, RZ, RZ, R25 ;  /* 0x000000ffff167224 */ /* 0x000fe200078e0019 */
[----:B---3--:R-:W-:Y:S11]  /*4aa60*/  HMMA.16816.F32.BF16 R12, R8, R24, R12 ;  /* 0x00000018080c723c */ /* 0x008ff6000004180c */
[----:B------:R-:W-:Y:S11]  /*4aa70*/  @!UPT UIADD3 URZ, URZ, URZ, URZ ;  /* 0x0000003f3f3ff290 */ /* 0x000ff6000fffe03f */
[----:B------:R-:W-:Y:S01]  /*4aa80*/  @!UPT UIADD3 URZ, URZ, URZ, URZ ;  /* 0x0000003f3f3ff290 */ /* 0x000fe2000fffe03f */
[----:B------:R-:W-:Y:S01]  /*4aa90*/  STL.64 [R1+0x1a0], R12 ;  /* 0x0001a00c01007387 */ /* 0x000fe20000100a00 */
[----:B------:R0:W-:Y:S03]  /*4aaa0*/  STL.64 [R1+0x1a8], R14 ;  /* 0x0001a80e01007387 */ /* 0x0001e60000100a00 */
[----:B0-----:R-:W3:Y:S01]  /*4aab0*/  LDL.LU.64 R14, [R1+0x2040] ;  /* 0x00204000010e7983 */ /* 0x001ee20000300a00 */
[----:B------:R-:W3:Y:S02]  /*4aac0*/  LDL.LU.64 R12, [R1+0x2038] ;  /* 0x00203800010c7983 */ /* 0x000ee40000300a00 */
[----:B------:R-:W2:Y:S02]  /*4aad0*/  LDL.LU R24, [R1+0x4e0] ;  /* 0x0004e00001187983 */ /* 0x000ea40000300800 */
[----:B------:R-:W2:Y:S01]  /*4aae0*/  LDL.LU R25, [R1+0x4e4] ;  /* 0x0004e40001197983 */ /* 0x000ea20000300800 */
[----:B------:R-:W2:Y:S01]  /*4aaf0*/  LDL.LU R26, [R1+0x4e8] ;  /* 0x0004e800011a7983 */ /* 0x000ea20000300800 */
[----:B------:R-:W2:Y:S02]  /*4ab00*/  LDL.LU R27, [R1+0x4ec] ;  /* 0x0004ec00011b7983 */ /* 0x000ea40000300800 */
[----:B----4-:R-:W-:-:S02]  /*4ab10*/  IMAD.MOV.U32 R19, RZ, RZ, R4 ;  /* 0x000000ffff137224 */ /* 0x010fc400078e0004 */
[----:B------:R-:W-:Y:S01]  /*4ab20*/  IMAD.MOV.U32 R18, RZ, RZ, R5 ;  /* 0x000000ffff127224 */ /* 0x000fe200078e0005 */
[C---:B---3--:R-:W-:Y:S01]  /*4ab30*/  HMMA.16816.F32.BF16 R12, R8.reuse, R4, R12 ;  /* 0x00000004080c723c */ /* 0x048fe2000004180c */
[----:B--2---:R-:W-:Y:S01]  /*4ab40*/  STL.64 [R1+0x1f90], R26 ;  /* 0x001f901a01007387 */ /* 0x004fe20000100a00 */
[----:B------:R0:W-:Y:S02]  /*4ab50*/  STL.64 [R1+0x1f88], R24 ;  /* 0x001f881801007387 */ /* 0x0001e40000100a00 */
[----:B------:R-:W2:Y:S02]  /*4ab60*/  LDL.LU.64 R4, [R1+0x2030] ;  /* 0x0020300001047983 */ /* 0x000ea40000300a00 */
[----:B0-----:R-:W-:Y:S02]  /*4ab70*/  IMAD.MOV.U32 R24, RZ, RZ, R2 ;  /* 0x000000ffff187224 */ /* 0x001fe400078e0002 */
[----:B------:R-:W-:Y:S11]  /*4ab80*/  IMAD.MOV.U32 R25, RZ, RZ, R0 ;  /* 0x000000ffff197224 */ /* 0x000ff600078e0000 */
[----:B------:R-:W-:Y:S05]  /*4ab90*/  @!UPT UIADD3 URZ, URZ, URZ, URZ ;  /* 0x0000003f3f3ff290 */ /* 0x000fea000fffe03f */
[----:B------:R-:W-:Y:S02]  /*4aba0*/  IMAD.MOV.U32 R28, RZ, RZ, R14 ;  /* 0x000000ffff1c7224 */ /* 0x000fe400078e000e */
[----:B------:R-:W-:Y:S02]  /*4abb0*/  IMAD.MOV.U32 R29, RZ, RZ, R15 ;  /* 0x000000ffff1d7224 */ /* 0x000fe400078e000f */
[----:B------:R-:W-:Y:S02]  /*4abc0*/  IMAD.MOV.U32 R0, RZ, RZ, R12 ;  /* 0x000000ffff007224 */ /* 0x000fe400078e000c */
[----:B------:R-:W-:Y:S01]  /*4abd0*/  IMAD.MOV.U32 R2, RZ, RZ, R13 ;  /* 0x000000ffff027224 */ /* 0x000fe200078e000d */
[----:B------:R-:W3:Y:S01]  /*4abe0*/  LDL.LU.64 R14, [R1+0x2028] ;  /* 0x00202800010e7983 */ /* 0x000ee20000300a00 */
[----:B------:R-:W3:Y:S02]  /*4abf0*/  LDL.LU.64 R12, [R1+0x2020] ;  /* 0x00202000010c7983 */ /* 0x000ee40000300a00 */
[----:B------:R-:W-:Y:S02]  /*4ac00*/  STL.64 [R1+0x2000], R18 ;  /* 0x0020001201007387 */ /* 0x000fe40000100a00 */
[----:B------:R-:W-:Y:S01]  /*4ac10*/  STL.64 [R1+0x1ff8], R16 ;  /* 0x001ff81001007387 */ /* 0x000fe20000100a00 */
[----:B------:R-:W-:Y:S01]  /*4ac20*/  STL [R1+0x1df4], R29 ;  /* 0x001df41d01007387 */ /* 0x000fe20000100800 */
[----:B------:R-:W-:Y:S02]  /*4ac30*/  STL [R1+0x1df0], R28 ;  /* 0x001df01c01007387 */ /* 0x000fe40000100800 */
[----:B------:R-:W-:Y:S02]  /*4ac40*/  STL [R1+0x1ddc], R2 ;  /* 0x001ddc0201007387 */ /* 0x000fe40000100800 */
[----:B------:R-:W-:Y:S01]  /*4ac50*/  STL [R1+0x1dd8], R0 ;  /* 0x001dd80001007387 */ /* 0x000fe20000100800 */
[----:B---3--:R-:W-:Y:S11]  /*4ac60*/  HMMA.16816.F32.BF16 R12, R8, R24, R12 ;  /* 0x00000018080c723c */ /* 0x008ff6000004180c */
[----:B------:R-:W-:Y:S11]  /*4ac70*/  @!UPT UIADD3 URZ, URZ, URZ, URZ ;  /* 0x0000003f3f3ff290 */ /* 0x000ff6000fffe03f */
[----:B------:R-:W-:Y:S01]  /*4ac80*/  @!UPT UIADD3 URZ, URZ, URZ, URZ ;  /* 0x0000003f3f3ff290 */ /* 0x000fe2000fffe03f */
[----:B------:R-:W-:Y:S01]  /*4ac90*/  STL [R1+0x180], R12 ;  /* 0x0001800c01007387 */ /* 0x000fe20000100800 */
[----:B------:R0:W-:Y:S02]  /*4aca0*/  STL.64 [R1+0x1fa0], R24 ;  /* 0x001fa01801007387 */ /* 0x0001e40000100a00 */
[----:B------:R-:W-:Y:S02]  /*4acb0*/  IMAD.MOV.U32 R6, RZ, RZ, R13 ;  /* 0x000000ffff067224 */ /* 0x000fe400078e000d */
[----:B------:R-:W-:Y:S02]  /*4acc0*/  IMAD.MOV.U32 R7, RZ, RZ, R14 ;  /* 0x000000ffff077224 */ /* 0x000fe400078e000e */
[----:B------:R-:W-:Y:S01]  /*4acd0*/  IMAD.MOV.U32 R3, RZ, RZ, R15 ;  /* 0x000000ffff037224 */ /* 0x000fe200078e000f */
[----:B0-----:R-:W3:Y:S01]  /*4ace0*/  LDL.LU R24, [R1+0x500] ;  /* 0x0005000001187983 */ /* 0x001ee20000300800 */
[----:B------:R-:W3:Y:S02]  /*4acf0*/  LDL.LU R25, [R1+0x504] ;  /* 0x0005040001197983 */ /* 0x000ee40000300800 */
[----:B------:R-:W4:Y:S02]  /*4ad00*/  LDL.LU R26, [R1+0x508] ;  /* 0x00050800011a7983 */ /* 0x000f240000300800 */
[----:B------:R-:W4:Y:S01]  /*4ad10*/  LDL.LU R27, [R1+0x50c] ;  /* 0x00050c00011b7983 */ /* 0x000f220000300800 */
[----:B------:R-:W2:Y:S01]  /*4ad20*/  LDL.LU R12, [R1+0x120] ;  /* 0x00012000010c7983 */ /* 0x000ea20000300800 */
[----:B------:R-:W2:Y:S02]  /*4ad30*/  LDL.LU R13, [R1+0x124] ;  /* 0x00012400010d7983 */ /* 0x000ea40000300800 */
[----:B------:R-:W2:Y:S02]  /*4ad40*/  LDL.LU R14, [R1+0x128] ;  /* 0x00012800010e7983 */ /* 0x000ea40000300800 */
[----:B------:R-:W2:Y:S02]  /*4ad50*/  LDL.LU R15, [R1+0x12c] ;  /* 0x00012c00010f7983 */ /* 0x000ea40000300800 */
[----:B--2---:R-:W-:Y:S01]  /*4ad60*/  STL.64 [R1+0x2010], R14 ;  /* 0x0020100e01007387 */ /* 0x004fe20000100a00 */
[----:B------:R-:W-:Y:S02]  /*4ad70*/  STL.64 [R1+0x2008], R12 ;  /* 0x0020080c01007387 */ /* 0x000fe40000100a00 */
[----:B------:R-:W2:Y:S02]  /*4ad80*/  LDL R16, [R1] ;  /* 0x0000000001107983 */ /* 0x000ea40000100800 */
[----:B------:R-:W2:Y:S02]  /*4ad90*/  LDL R17, [R1+0x4] ;  /* 0x0000040001117983 */ /* 0x000ea40000100800 */
[----:B--2---:R0:W-:Y:S04]  /*4ada0*/  STL.64 [R1+0x2018], R16 ;  /* 0x0020181001007387 */ /* 0x0041e80000100a00 */
        /* <DEDUP_REMOVED lines=9> */
[----:B---3--:R0:W-:Y:S02]  /*4ae40*/  STL.64 [R1+0x1fa8], R24 ;  /* 0x001fa81801007387 */ /* 0x0081e40000100a00 */
[----:B0-----:R-:W-:-:S02]  /*4ae50*/  IMAD.MOV.U32 R24, RZ, RZ, R23 ;  /* 0x000000ffff187224 */ /* 0x001fc400078e0017 */
[----:B------:R-:W-:-:S05]  /*4ae60*/  IMAD.MOV.U32 R25, RZ, RZ, R22 ;  /* 0x000000ffff197224 */ /* 0x000fca00078e0016 */
[----:B------:R0:W-:Y:S04]  /*4ae70*/  STL.64 [R1+0x1fc8], R24 ;  /* 0x001fc81801007387 */ /* 0x0001e80000100a00 */
[----:B0-----:R-:W3:Y:S01]  /*4ae80*/  LDL.64 R24, [R1+0x50] ;  /* 0x0000500001187983 */ /* 0x001ee20000100a00 */
[C---:B--2---:R-:W-:Y:S03]  /*4ae90*/  HMMA.16816.F32.BF16 R16, R8.reuse, R20, R16 ;  /* 0x000000140810723c */ /* 0x044fe60000041810 */
[----:B---3--:R0:W-:Y:S04]  /*4aea0*/  STL.64 [R1+0x1fe0], R24 ;  /* 0x001fe01801007387 */ /* 0x0081e80000100a00 */
[----:B0-----:R-:W2:Y:S01]  /*4aeb0*/  LDL.LU R24, [R1+0x140] ;  /* 0x0001400001187983 */ /* 0x001ea20000300800 */
[----:B------:R-:W2:Y:S02]  /*4aec0*/  LDL.LU R25, [R1+0x144] ;  /* 0x0001440001197983 */ /* 0x000ea40000300800 */
[----:B------:R-:W2:Y:S02]  /*4aed0*/  LDL.LU R26, [R1+0x148] ;  /* 0x00014800011a7983 */ /* 0x000ea40000300800 */
[----:B------:R-:W2:Y:S01]  /*4aee0*/  LDL.LU R27, [R1+0x14c] ;  /* 0x00014c00011b7983 */ /* 0x000ea20000300800 */
[----:B------:R-:W-:Y:S10]  /*4aef0*/  STL [R1+0x1f80], R6 ;  /* 0x001f800601007387 */ /* 0x000ff40000100800 */
[----:B------:R0:W-:Y:S02]  /*4af00*/  STL.64 [R1+0x170], R16 ;  /* 0x0001701001007387 */ /* 0x0001e40000100a00 */
[----:B------:R-:W-:Y:S01]  /*4af10*/  STL.64 [R1+0x178], R18 ;  /* 0x0001781201007387 */ /* 0x000fe20000100a00 */
[----:B0-----:R-:W3:Y:S01]  /*4af20*/  LDL.LU.64 R16, [R1+0x2018] ;  /* 0x0020180001107983 */ /* 0x001ee20000300a00 */
        /* <DEDUP_REMOVED lines=22> */
[----:B0-----:R-:W4:Y:S01]  /*4b090*/  LDL.LU.64 R18, [R1+0x2000] ;  /* 0x0020000001127983 */ /* 0x001f220000300a00 */
[----:B------:R-:W2:Y:S01]  /*4b0a0*/  LDL.LU.64 R16, [R1+0x1ff8] ;  /* 0x001ff80001107983 */ /* 0x000ea20000300a00 */
[----:B---3--:R-:W-:Y:S02]  /*4b0b0*/  HMMA.16816.F32.BF16 R8, R8, R4, R12 ;  /* 0x000000040808723c */ /* 0x008fe4000004180c */
[----:B------:R-:W2:Y:S01]  /*4b0c0*/  LDL.LU.64 R14, [R1+0x1ff0] ;  /* 0x001ff000010e7983 */ /* 0x000ea20000300a00 */
[----:B------:R-:W2:Y:S11]  /*4b0d0*/  LDL.LU.64 R12, [R1+0x1fe8] ;  /* 0x001fe800010c7983 */ /* 0x000eb60000300a00 */
[----:B------:R-:W-:Y:S09]  /*4b0e0*/  @!UPT UIADD3 URZ, URZ, URZ, URZ ;  /* 0x0000003f3f3ff290 */ /* 0x000ff2000fffe03f */
[----:B------:R-:W-:Y:S01]  /*4b0f0*/  STL.64 [R1+0xf0], R8 ;  /* 0x0000f00801007387 */ /* 0x000fe20000100a00 */
[----:B------:R-:W-:Y:S01]  /*4b100*/  STL.64 [R1+0xf8], R10 ;  /* 0x0000f80a01007387 */ /* 0x000fe20000100a00 */
[----:B--2---:R-:W-:Y:S11]  /*4b110*/  HMMA.16816.F32.BF16 R24, R12, R16, R24 ;  /* 0x000000100c18723c */ /* 0x004ff60000041818 */
[----:B------:R-:W-:Y:S11]  /*4b120*/  @!UPT UIADD3 URZ, URZ, URZ, URZ ;  /* 0x0000003f3f3ff290 */ /* 0x000ff6000fffe03f */
[----:B------:R-:W-:Y:S01]  /*4b130*/  @!UPT UIADD3 URZ, URZ, URZ, URZ ;  /* 0x0000003f3f3ff290 */ /* 0x000fe2000fffe03f */
[----:B------:R0:W-:Y:S01]  /*4b140*/  STL.64 [R1+0x140], R24 ;  /* 0x0001401801007387 */ /* 0x0001e20000100a00 */
[----:B------:R-:W-:Y:S03]  /*4b150*/  STL.64 [R1+0x148], R26 ;  /* 0x0001481a01007387 */ /* 0x000fe60000100a00 */
[----:B0-----:R-:W2:Y:S01]  /*4b160*/  LDL.LU.64 R24, [R1+0x1fe0] ;  /* 0x001fe00001187983 */ /* 0x001ea20000300a00 */
[----:B------:R-:W-:Y:S02]  /*4b170*/  IMAD.MOV.U32 R6, RZ, RZ, R16 ;  /* 0x000000ffff067224 */ /* 0x000fe400078e0010 */
[----:B------:R-:W-:Y:S02]  /*4b180*/  IMAD.MOV.U32 R29, RZ, RZ, R17 ;  /* 0x000000ffff1d7224 */ /* 0x000fe400078e0011 */
[----:B------:R-:W3:Y:S02]  /*4b190*/  LDL.LU R16, [R1+0x4d0] ;  /* 0x0004d00001107983 */ /* 0x000ee40000300800 */
[----:B----4-:R-:W-:Y:S01]  /*4b1a0*/  IMAD.MOV.U32 R9, RZ, RZ, R18 ;  /* 0x000000ffff097224 */ /* 0x010fe200078e0012 */
[----:B------:R-:W3:Y:S01]  /*4b1b0*/  LDL.LU R17, [R1+0x4d4] ;  /* 0x0004d40001117983 */ /* 0x000ee20000300800 */
[----:B------:R-:W-:-:S02]  /*4b1c0*/  IMAD.MOV.U32 R8, RZ, RZ, R19 ;  /* 0x000000ffff087224 */ /* 0x000fc400078e0013 */
[----:B------:R-:W3:Y:S02]  /*4b1d0*/  LDL.LU R18, [R1+0x4d8] ;  /* 0x0004d80001127983 */ /* 0x000ee40000300800 */
[----:B------:R-:W3:Y:S01]  /*4b1e0*/  LDL.LU R19, [R1+0x4dc] ;  /* 0x0004dc0001137983 */ /* 0x000ee20000300800 */
        /* <DEDUP_REMOVED lines=23> */
[----:B------:R-:W-:Y:S01]  /*4b360*/  STL.64 [R1+0x1f38], R8 ;  /* 0x001f380801007387 */ /* 0x000fe20000100a00 */
[C---:B--2---:R-:W-:Y:S02]  /*4b370*/  HMMA.16816.F32.BF16 R24, R12.reuse, R24, R20 ;  /* 0x000000180c18723c */ /* 0x044fe40000041814 */
[----:B------:R-:W2:Y:S11]  /*4b380*/  LDL.LU.64 R20, [R1+0x1f98] ;  /* 0x001f980001147983 */ /* 0x000eb60000300a00 */
[----:B------:R-:W-:Y:S10]  /*4b390*/  @!UPT UIADD3 URZ, URZ, URZ, URZ ;  /* 0x0000003f3f3ff290 */ /* 0x000ff4000fffe03f */
[----:B------:R-:W-:Y:S01]  /*4b3a0*/  STL.64 [R1+0x240], R24 ;  /* 0x0002401801007387 */ /* 0x000fe20000100a00 */
[----:B------:R0:W-:Y:S03]  /*4b3b0*/  STL.64 [R1+0x248], R26 ;  /* 0x0002481a01007387 */ /* 0x0001e60000100a00 */
[----:B0-----:R-:W2:Y:S01]  /*4b3c0*/  LDL.LU.64 R26, [R1+0x1f90] ;  /* 0x001f9000011a7983 */ /* 0x001ea20000300a00 */
[----:B------:R-:W2:Y:S02]  /*4b3d0*/  LDL.LU.64 R24, [R1+0x1f88] ;  /* 0x001f880001187983 */ /* 0x000ea40000300a00 */
[----:B--2---:R-:W-:Y:S11]  /*4b3e0*/  HMMA.16816.F32.BF16 R24, R12, R20, R24 ;  /* 0x000000140c18723c */ /* 0x004ff60000041818 */
[----:B------:R-:W-:Y:S11]  /*4b3f0*/  @!UPT UIADD3 URZ, URZ, URZ, URZ ;  /* 0x0000003f3f3ff290 */ /* 0x000ff6000fffe03f */
[----:B------:R-:W-:Y:S01]  /*4b400*/  @!UPT UIADD3 URZ, URZ, URZ, URZ ;  /* 0x0000003f3f3ff290 */ /* 0x000fe2000fffe03f */
[----:B------:R0:W-:Y:S01]  /*4b410*/  STL.64 [R1+0x2e0], R24 ;  /* 0x0002e01801007387 */ /* 0x0001e20000100a00 */
[----:B------:R1:W-:Y:S03]  /*4b420*/  STL.64 [R1+0x2e8], R26 ;  /* 0x0002e81a01007387 */ /* 0x0003e60000100a00 */
[----:B0-----:R-:W2:Y:S01]  /*4b430*/  LDL.LU R24, [R1+0x380] ;  /* 0x0003800001187983 */ /* 0x001ea20000300800 */
[----:B------:R-:W2:Y:S02]  /*4b440*/  LDL.LU R25, [R1+0x384] ;  /* 0x0003840001197983 */ /* 0x000ea40000300800 */
[----:B-1----:R-:W4:Y:S02]  /*4b450*/  LDL.LU R26, [R1+0x388] ;  /* 0x00038800011a7983 */ /* 0x002f240000300800 */
[----:B------:R-:W4:Y:S02]  /*4b460*/  LDL.LU R27, [R1+0x38c] ;  /* 0x00038c00011b7983 */ /* 0x000f240000300800 */
        /* <DEDUP_REMOVED lines=12> */
[----:B--2---:R-:W-:Y:S01]  /*4b530*/  STL.64 [R1+0x1ef0], R22 ;  /* 0x001ef01601007387 */ /* 0x004fe20000100a00 */
[----:B------:R0:W-:Y:S03]  /*4b540*/  STL.64 [R1+0x1ee8], R20 ;  /* 0x001ee81401007387 */ /* 0x0001e60000100a00 */
[----:B0-----:R-:W3:Y:S01]  /*4b550*/  LDL.64 R20, [R1] ;  /* 0x0000000001147983 */ /* 0x001ee20000100a00 */
[----:B----4-:R-:W-:Y:S02]  /*4b560*/  STL.64 [R1+0x1ea8], R26 ;  /* 0x001ea81a01007387 */ /* 0x010fe40000100a00 */
[----:B------:R0:W-:Y:S02]  /*4b570*/  STL.64 [R1+0x1ea0], R24 ;  /* 0x001ea01801007387 */ /* 0x0001e40000100a00 */
[----:B0-----:R-:W2:Y:S01]  /*4b580*/  LDL.64 R24, [R1+0x40] ;  /* 0x0000400001187983 */ /* 0x001ea20000100a00 */
[----:B---3--:R-:W-:Y:S03]  /*4b590*/  HMMA.16816.F32.BF16 R16, R12, R20, R16 ;  /* 0x000000140c10723c */ /* 0x008fe60000041810 */
[----:B--2---:R0:W-:Y:S01]  /*4b5a0*/  STL.64 [R1+0x1f40], R24 ;  /* 0x001f401801007387 */ /* 0x0041e20000100a00 */
[----:B------:R-:W2:Y:S11]  /*4b5b0*/  LDL R2, [R1+0x139c] ;  /* 0x00139c0001027983 */ /* 0x000eb60000100800 */
[----:B------:R-:W-:Y:S08]  /*4b5c0*/  @!UPT UIADD3 URZ, URZ, URZ, URZ ;  /* 0x0000003f3f3ff290 */ /* 0x000ff0000fffe03f */
[----:B------:R1:W-:Y:S01]  /*4b5d0*/  STL.64 [R1+0x400], R16 ;  /* 0x0004001001007387 */ /* 0x0003e20000100a00 */
[----:B------:R3:W-:Y:S02]  /*4b5e0*/  STL.64 [R1+0x408], R18 ;  /* 0x0004081201007387 */ /* 0x0007e40000100a00 */
[----:B0-----:R-:W-:Y:S02]  /*4b5f0*/  IMAD.MOV.U32 R24, RZ, RZ, R11 ;  /* 0x000000ffff187224 */ /* 0x001fe400078e000b */
[----:B------:R-:W-:Y:S01]  /*4b600*/  IMAD.MOV.U32 R25, RZ, RZ, R10 ;  /* 0x000000ffff197224 */ /* 0x000fe200078e000a */
[----:B-1----:R-:W4:Y:S01]  /*4b610*/  LDL.LU R16, [R1+0x470] ;  /* 0x0004700001107983 */ /* 0x002f220000300800 */
[----:B------:R-:W4:Y:S02]  /*4b620*/  LDL.LU R17, [R1+0x474] ;  /* 0x0004740001117983 */ /* 0x000f240000300800 */
[----:B---3--:R-:W4:Y:S02]  /*4b630*/  LDL.LU R18, [R1+0x478] ;  /* 0x0004780001127983 */ /* 0x008f240000300800 */
[----:B------:R-:W4:Y:S01]  /*4b640*/  LDL.LU R19, [R1+0x47c] ;  /* 0x00047c0001137983 */ /* 0x000f220000300800 */
[----:B------:R0:W-:Y:S01]  /*4b650*/  STL.64 [R1+0x1f58], R24 ;  /* 0x001f581801007387 */ /* 0x0001e20000100a00 */
[----:B------:R-:W3:Y:S02]  /*4b660*/  LDL.LU R8, [R1+0x430] ;  /* 0x0004300001087983 */ /* 0x000ee40000300800 */
[----:B------:R-:W3:Y:S02]  /*4b670*/  LDL.LU R9, [R1+0x434] ;  /* 0x0004340001097983 */ /* 0x000ee40000300800 */
[----:B------:R-:W2:Y:S01]  /*4b680*/  LDL.LU R10, [R1+0x438] ;  /* 0x00043800010a7983 */ /* 0x000ea20000300800 */
[----:B------:R-:W2:Y:S01]  /*4b690*/  LDL.LU R11, [R1+0x43c] ;  /* 0x00043c00010b7983 */ /* 0x000ea20000300800 */
[----:B0-----:R-:W-:-:S03]  /*4b6a0*/  IMAD.MOV.U32 R24, RZ, RZ, R6 ;  /* 0x000000ffff187224 */ /* 0x001fc600078e0006 */
[----:B------:R-:W4:Y:S04]  /*4b6b0*/  LDL.LU R6, [R1+0x1f80] ;  /* 0x001f800001067983 */ /* 0x000f280000300800 */
        /* <DEDUP_REMOVED lines=12> */
[----:B------:R0:W-:Y:S02]  /*4b780*/  STL.64 [R1+0x1f08], R20 ;  /* 0x001f081401007387 */ /* 0x0001e40000100a00 */
[----:B0-----:R-:W-:-:S02]  /*4b790*/  IMAD.MOV.U32 R20, RZ, RZ, R28 ;  /* 0x000000ffff147224 */ /* 0x001fc400078e001c */
[----:B------:R-:W-:-:S05]  /*4b7a0*/  IMAD.MOV.U32 R21, RZ, RZ, R0 ;  /* 0x000000ffff157224 */ /* 0x000fca00078e0000 */
[----:B------:R0:W-:Y:S04]  /*4b7b0*/  STL.64 [R1+0x1f20], R20 ;  /* 0x001f201401007387 */ /* 0x0001e80000100a00 */
[----:B0-----:R-:W3:Y:S01]  /*4b7c0*/  LDL.LU R20, [R1+0x410] ;  /* 0x0004100001147983 */ /* 0x001ee20000300800 */
[----:B------:R-:W3:Y:S02]  /*4b7d0*/  LDL.LU R21, [R1+0x414] ;  /* 0x0004140001157983 */ /* 0x000ee40000300800 */
[----:B------:R-:W2:Y:S02]  /*4b7e0*/  LDL.LU R22, [R1+0x418] ;  /* 0x0004180001167983 */ /* 0x000ea40000300800 */
[----:B------:R-:W2:Y:S01]  /*4b7f0*/  LDL.LU R23, [R1+0x41c] ;  /* 0x00041c0001177983 */ /* 0x000ea20000300800 */
[----:B----4-:R-:W-:Y:S01]  /*4b800*/  HMMA.16816.F32.BF16 R12, R12, R4, R16 ;  /* 0x000000040c0c723c */ /* 0x010fe20000041810 */
[----:B--2---:R-:W-:Y:S01]  /*4b810*/  STL.64 [R1+0x1f30], R22 ;  /* 0x001f301601007387 */ /* 0x004fe20000100a00 */
[----:B---3--:R0:W-:Y:S03]  /*4b820*/  STL.64 [R1+0x1f28], R20 ;  /* 0x001f281401007387 */ /* 0x0081e60000100a00 */
[----:B0-----:R-:W2:Y:S01]  /*4b830*/  LDL.LU R20, [R1+0x420] ;  /* 0x0004200001147983 */ /* 0x001ea20000300800 */
[----:B------:R-:W2:Y:S02]  /*4b840*/  LDL.LU R21, [R1+0x424] ;  /* 0x0004240001157983 */ /* 0x000ea40000300800 */
[----:B------:R-:W2:Y:S02]  /*4b850*/  LDL.LU R22, [R1+0x428] ;  /* 0x0004280001167983 */ /* 0x000ea40000300800 */
[----:B------:R-:W2:Y:S01]  /*4b860*/  LDL.LU R23, [R1+0x42c] ;  /* 0x00042c0001177983 */ /* 0x000ea20000300800 */
[----:B------:R-:W3:Y:S01]  /*4b870*/  LDL.LU.64 R18, [R1+0x1f78] ;  /* 0x001f780001127983 */ /* 0x000ee20000300a00 */
[----:B------:R-:W3:Y:S02]  /*4b880*/  LDL.LU.64 R16, [R1+0x1f70] ;  /* 0x001f700001107983 */ /* 0x000ee40000300a00 */
[----:B------:R-:W-:Y:S02]  /*4b890*/  STL.64 [R1+0x1f00], R6 ;  /* 0x001f000601007387 */ /* 0x000fe40000100a00 */
[----:B------:R0:W-:Y:S07]  /*4b8a0*/  STL.64 [R1+0x1ef8], R4 ;  /* 0x001ef80401007387 */ /* 0x0001ee0000100a00 */
[----:B------:R-:W-:Y:S01]  /*4b8b0*/  STL.64 [R1+0x3f0], R12 ;  /* 0x0003f00c01007387 */ /* 0x000fe20000100a00 */
[----:B------:R-:W-:Y:S03]  /*4b8c0*/  STL.64 [R1+0x3f8], R14 ;  /* 0x0003f80e01007387 */ /* 0x000fe60000100a00 */
[----:B0-----:R-:W4:Y:S01]  /*4b8d0*/  LDL.LU R4, [R1+0x3d0] ;  /* 0x0003d00001047983 */ /* 0x001f220000300800 */
[----:B------:R-:W4:Y:S02]  /*4b8e0*/  LDL.LU R5, [R1+0x3d4] ;  /* 0x0003d40001057983 */ /* 0x000f240000300800 */
[----:B------:R-:W2:Y:S02]  /*4b8f0*/  LDL.LU R6, [R1+0x3d8] ;  /* 0x0003d80001067983 */ /* 0x000ea40000300800 */
[----:B------:R-:W2:Y:S02]  /*4b900*/  LDL.LU R7, [R1+0x3dc] ;  /* 0x0003dc0001077983 */ /* 0x000ea40000300800 */
[----:B------:R-:W-:-:S07]  /*4b910*/  IMAD.MOV.U32 R25, RZ, RZ, R29 ;  /* 0x000000ffff197224 */ /* 0x000fce00078e001d */
[C---:B---3--:R-:W-:Y:S01]  /*4b920*/  HMMA.16816.F32.BF16 R24, R16.reuse, R24, R8 ;  /* 0x000000181018723c */ /* 0x048fe20000041808 */
[----:B--2---:R-:W-:Y:S01]  /*4b930*/  STL.64 [R1+0x1f18], R6 ;  /* 0x001f180601007387 */ /* 0x004fe20000100a00 */
[----:B----4-:R0:W-:Y:S03]  /*4b940*/  STL.64 [R1+0x1f10], R4 ;  /* 0x001f100401007387 */ /* 0x0101e60000100a00 */
[----:B0-----:R-:W2:Y:S01]  /*4b950*/  LDL.LU R4, [R1+0x3e0] ;  /* 0x0003e00001047983 */ /* 0x001ea20000300800 */
[----:B------:R-:W2:Y:S02]  /*4b960*/  LDL.LU R5, [R1+0x3e4] ;  /* 0x0003e40001057983 */ /* 0x000ea40000300800 */
[----:B------:R-:W2:Y:S02]  /*4b970*/  LDL.LU R6, [R1+0x3e8] ;  /* 0x0003e80001067983 */ /* 0x000ea40000300800 */
[----:B------:R-:W2:Y:S01]  /*4b980*/  LDL.LU R7, [R1+0x3ec] ;  /* 0x0003ec0001077983 */ /* 0x000ea20000300800 */
[----:B------:R-:W3:Y:S01]  /*4b990*/  LDL.LU.64 R12, [R1+0x20] ;  /* 0x00002000010c7983 */ /* 0x000ee20000300a00 */
[----:B------:R-:W4:Y:S02]  /*4b9a0*/  LDL.LU.64 R10, [R1+0x1f68] ;  /* 0x001f6800010a7983 */ /* 0x000f240000300a00 */
[----:B------:R-:W4:Y:S09]  /*4b9b0*/  LDL.LU.64 R8, [R1+0x1f60] ;  /* 0x001f600001087983 */ /* 0x000f320000300a00 */
[----:B------:R0:W-:Y:S01]  /*4b9c0*/  STL.64 [R1+0x470], R24 ;  /* 0x0004701801007387 */ /* 0x0001e20000100a00 */
[----:B------:R4:W-:Y:S04]  /*4b9d0*/  STL.64 [R1+0x478], R26 ;  /* 0x0004781a01007387 */ /* 0x0009e80000100a00 */
[----:B0-----:R-:W4:Y:S02]  /*4b9e0*/  LDL.LU.64 R24, [R1+0x1f58] ;  /* 0x001f580001187983 */ /* 0x001f240000300a00 */
[C---:B----4-:R-:W-:Y:S02]  /*4b9f0*/  HMMA.16816.F32.BF16 R24, R16.reuse, R24, R8 ;  /* 0x000000181018723c */ /* 0x050fe40000041808 */
[----:B------:R-:W4:Y:S01]  /*4ba00*/  LDL.LU.64 R10, [R1+0x1f50] ;  /* 0x001f5000010a7983 */ /* 0x000f220000300a00 */
[----:B------:R-:W4:Y:S11]  /*4ba10*/  LDL.LU.64 R8, [R1+0x1f48] ;  /* 0x001f480001087983 */ /* 0x000f360000300a00 */
[----:B------:R-:W-:Y:S09]  /*4ba20*/  @!UPT UIADD3 URZ, URZ, URZ, URZ ;  /* 0x0000003f3f3ff290 */ /* 0x000ff2000fffe03f */
[----:B------:R0:W-:Y:S01]  /*4ba30*/  STL.64 [R1+0x460], R24 ;  /* 0x0004601801007387 */ /* 0x0001e20000100a00 */
[----:B------:R-:W-:Y:S03]  /*4ba40*/  STL.64 [R1+0x468], R26 ;  /* 0x0004681a01007387 */ /* 0x000fe60000100a00 */
[----:B0-----:R-:W4:Y:S02]  /*4ba50*/  LDL.LU.64 R24, [R1+0x1f40] ;  /* 0x001f400001187983 */ /* 0x001f240000300a00 */
[C---:B----4-:R-:W-:Y:S11]  /*4ba60*/  HMMA.16816.F32.BF16 R8, R16.reuse, R24, R8 ;  /* 0x000000181008723c */ /* 0x050ff60000041808 */
[----:B------:R-:W-:Y:S11]  /*4ba70*/  @!UPT UIADD3 URZ, URZ, URZ, URZ ;  /* 0x0000003f3f3ff290 */ /* 0x000ff6000fffe03f */
[----:B------:R-:W-:Y:S01]  /*4ba80*/  @!UPT UIADD3 URZ, URZ, URZ, URZ ;  /* 0x0000003f3f3ff290 */ /* 0x000fe2000fffe03f */
[----:B------:R0:W-:Y:S01]  /*4ba90*/  STL.64 [R1+0x450], R8 ;  /* 0x0004500801007387 */ /* 0x0001e20000100a00 */
[----:B------:R-:W-:Y:S03]  /*4baa0*/  STL.64 [R1+0x458], R10 ;  /* 0x0004580a01007387 */ /* 0x000fe60000100a00 */
[----:B0-----:R-:W4:Y:S01]  /*4bab0*/  LDL.LU.64 R8, [R1+0x1f38] ;  /* 0x001f380001087983 */ /* 0x001f220000300a00 */
[----:B------:R0:W-:Y:S03]  /*4bac0*/  STL.64 [R1+0x1eb8], R24 ;  /* 0x001eb81801007387 */ /* 0x0001e60000100a00 */
[----:B0-----:R-:W2:Y:S01]  /*4bad0*/  LDL.64 R24, [R1+0x50] ;  /* 0x0000500001187983 */ /* 0x001ea20000100a00 */
[C---:B----4-:R-:W-:Y:S03]  /*4bae0*/  HMMA.16816.F32.BF16 R20, R16.reuse, R8, R20 ;  /* 0x000000081014723c */ /* 0x050fe60000041814 */
[----:B--2---:R0:W-:Y:S04]  /*4baf0*/  STL.64 [R1+0x1ed0], R24 ;  /* 0x001ed01801007387 */ /* 0x0041e80000100a00 */
[----:B0-----:R-:W2:Y:S11]  /*4bb00*/  LDL.64 R24, [R1+0x60] ;  /* 0x0000600001187983 */ /* 0x001eb60000100a00 */
[----:B------:R-:W-:Y:S05]  /*4bb10*/  @!UPT UIADD3 URZ, URZ, URZ, URZ ;  /* 0x0000003f3f3ff290 */ /* 0x000fea000fffe03f */
[----:B------:R-:W-:Y:S02]  /*4bb20*/  STL.64 [R1+0x440], R20 ;  /* 0x0004401401007387 */ /* 0x000fe40000100a00 */
[----:B------:R0:W-:Y:S02]  /*4bb30*/  STL.64 [R1+0x448], R22 ;  /* 0x0004481601007387 */ /* 0x0001e40000100a00 */
[----:B0-----:R-:W3:Y:S01]  /*4bb40*/  LDL.LU.64 R22, [R1+0x1f30] ;  /* 0x001f300001167983 */ /* 0x001ee20000300a00 */
[----:B------:R-:W3:Y:S02]  /*4bb50*/  LDL.LU.64 R20, [R1+0x1f28] ;  /* 0x001f280001147983 */ /* 0x000ee40000300a00 */
[C---:B---3--:R-:W-:Y:S11]  /*4bb60*/  HMMA.16816.F32.BF16 R20, R16.reuse, R12, R20 ;  /* 0x0000000c1014723c */ /* 0x048ff60000041814 */
[----:B------:R-:W-:Y:S11]  /*4bb70*/  @!UPT UIADD3 URZ, URZ, URZ, URZ ;  /* 0x0000003f3f3ff290 */ /* 0x000ff6000fffe03f */
[----:B------:R-:W-:Y:S01]  /*4bb80*/  @!UPT UIADD3 URZ, URZ, URZ, URZ ;  /* 0x0000003f3f3ff290 */ /* 0x000fe2000fffe03f */
[----:B------:R0:W-:Y:S01]  /*4bb90*/  STL.64 [R1+0x430], R20 ;  /* 0x0004301401007387 */ /* 0x0001e20000100a00 */
[----:B------:R-:W-:Y:S03]  /*4bba0*/  STL.64 [R1+0x438], R22 ;  /* 0x0004381601007387 */ /* 0x000fe60000100a00 */
[----:B0-----:R-:W3:Y:S01]  /*4bbb0*/  LDL.LU.64 R20, [R1+0x1f20] ;  /* 0x001f200001147983 */ /* 0x001ee20000300a00 */
[----:B------:R0:W-:Y:S03]  /*4bbc0*/  STL.64 [R1+0x1eb0], R12 ;  /* 0x001eb00c01007387 */ /* 0x0001e60000100a00 */
[----:B0-----:R-:W4:Y:S01]  /*4bbd0*/  LDL.LU R12, [R1+0x3a0] ;  /* 0x0003a000010c7983 */ /* 0x001f220000300800 */
[----:B------:R-:W4:Y:S02]  /*4bbe0*/  LDL.LU R13, [R1+0x3a4] ;  /* 0x0003a400010d7983 */ /* 0x000f240000300800 */
[----:B------:R-:W2:Y:S02]  /*4bbf0*/  LDL.LU R14, [R1+0x3a8] ;  /* 0x0003a800010e7983 */ /* 0x000ea40000300800 */
[----:B------:R-:W2:Y:S01]  /*4bc00*/  LDL.LU R15, [R1+0x3ac] ;  /* 0x0003ac00010f7983 */ /* 0x000ea20000300800 */
        /* <DEDUP_REMOVED lines=19> */
[----:B------:R-:W4:Y:S02]  /*4bd40*/  LDL.LU.64 R4, [R1+0x1ef8] ;  /* 0x001ef80001047983 */ /* 0x000f240000300a00 */
[----:B------:R-:W4:Y:S02]  /*4bd50*/  LDL.LU.64 R22, [R1+0x1ef0] ;  /* 0x001ef00001167983 */ /* 0x000f240000300a00 */
[----:B------:R-:W4:Y:S02]  /*4bd60*/  LDL.LU.64 R20, [R1+0x1ee8] ;  /* 0x001ee80001147983 */ /* 0x000f240000300a00 */
[----:B----4-:R-:W-:Y:S01]  /*4bd70*/  HMMA.16816.F32.BF16 R16, R16, R4, R20 ;  /* 0x000000041010723c */ /* 0x010fe20000041814 */
[----:B------:R-:W4:Y:S01]  /*4bd80*/  LDL.LU.64 R22, [R1+0x1ee0] ;  /* 0x001ee00001167983 */ /* 0x000f220000300a00 */
[----:B------:R-:W4:Y:S02]  /*4bd90*/  LDL.LU.64 R20, [R1+0x1ed8] ;  /* 0x001ed80001147983 */ /* 0x000f240000300a00 */
[----:B---3--:R-:W-:Y:S02]  /*4bda0*/  STL.64 [R1+0x1e78], R6 ;  /* 0x001e780601007387 */ /* 0x008fe40000100a00 */
[----:B------:R0:W-:Y:S11]  /*4bdb0*/  STL.64 [R1+0x1e70], R4 ;  /* 0x001e700401007387 */ /* 0x0001f60000100a00 */
[----:B------:R-:W-:Y:S06]  /*4bdc0*/  @!UPT UIADD3 URZ, URZ, URZ, URZ ;  /* 0x0000003f3f3ff290 */ /* 0x000fec000fffe03f */
[----:B------:R1:W-:Y:S01]  /*4bdd0*/  STL.64 [R1+0x370], R16 ;  /* 0x0003701001007387 */ /* 0x0003e20000100a00 */
[----:B------:R-:W-:Y:S02]  /*4bde0*/  STL.64 [R1+0x378], R18 ;  /* 0x0003781201007387 */ /* 0x000fe40000100a00 */
[----:B0-----:R-:W4:Y:S02]  /*4bdf0*/  LDL.LU R4, [R1+0x3c0] ;  /* 0x0003c00001047983 */ /* 0x001f240000300800 */
[----:B------:R-:W4:Y:S01]  /*4be00*/  LDL.LU R5, [R1+0x3c4] ;  /* 0x0003c40001057983 */ /* 0x000f220000300800 */
[----:B------:R-:W4:Y:S01]  /*4be10*/  LDL.LU R6, [R1+0x3c8] ;  /* 0x0003c80001067983 */ /* 0x000f220000300800 */
[----:B------:R-:W4:Y:S03]  /*4be20*/  LDL.LU R7, [R1+0x3cc] ;  /* 0x0003cc0001077983 */ /* 0x000f260000300800 */
[----:B-1----:R-:W3:Y:S01]  /*4be30*/  LDL.LU.64 R16, [R1+0x10] ;  /* 0x0000100001107983 */ /* 0x002ee20000300a00 */
[C---:B----4-:R-:W-:Y:S11]  /*4be40*/  HMMA.16816.F32.BF16 R4, R20.reuse, R24, R4 ;  /* 0x000000181404723c */ /* 0x050ff60000041804 */
        /* <DEDUP_REMOVED lines=17> */
[----:B------:R-:W-:Y:S11]  /*4bf60*/  IMAD.MOV.U32 R11, RZ, RZ, R25 ;  /* 0x000000ffff0b7224 */ /* 0x000ff600078e0019 */
[----:B------:R-:W-:Y:S11]  /*4bf70*/  @!UPT UIADD3 URZ, URZ, URZ, URZ ;  /* 0x0000003f3f3ff290 */ /* 0x000ff6000fffe03f */
[----:B------:R0:W-:Y:S01]  /*4bf80*/  STL.64 [R1+0x3c0], R12 ;  /* 0x0003c00c01007387 */ /* 0x0001e20000100a00 */
[----:B------:R1:W-:Y:S03]  /*4bf90*/  STL.64 [R1+0x3c8], R14 ;  /* 0x0003c80e01007387 */ /* 0x0003e60000100a00 */
[----:B0-----:R-:W2:Y:S01]  /*4bfa0*/  LDL.LU.64 R12, [R1+0x1eb0] ;  /* 0x001eb000010c7983 */ /* 0x001ea20000300a00 */
[----:B-1----:R-:W-:Y:S02]  /*4bfb0*/  IMAD.MOV.U32 R14, RZ, RZ, R24 ;  /* 0x000000ffff0e7224 */ /* 0x002fe400078e0018 */
[----:B------:R-:W4:Y:S02]  /*4bfc0*/  LDL.LU.64 R26, [R1+0x1ea8] ;  /* 0x001ea800011a7983 */ /* 0x000f240000300a00 */
[----:B------:R-:W4:Y:S02]  /*4bfd0*/  LDL.LU.64 R24, [R1+0x1ea0] ;  /* 0x001ea00001187983 */ /* 0x000f240000300a00 */
[----:B----4-:R-:W-:Y:S11]  /*4bfe0*/  HMMA.16816.F32.BF16 R24, R20, R8, R24 ;  /* 0x000000081418723c */ /* 0x010ff60000041818 */
[----:B------:R-:W-:Y:S11]  /*4bff0*/  @!UPT UIADD3 URZ, URZ, URZ, URZ ;  /* 0x0000003f3f3ff290 */ /* 0x000ff6000fffe03f */
[----:B------:R-:W-:Y:S01]  /*4c000*/  @!UPT UIADD3 URZ, URZ, URZ, URZ ;  /* 0x0000003f3f3ff290 */ /* 0x000fe2000fffe03f */
[----:B------:R-:W-:Y:S01]  /*4c010*/  STL.64 [R1+0x3b0], R24 ;  /* 0x0003b01801007387 */ /* 0x000fe20000100a00 */
[----:B------:R0:W-:Y:S03]  /*4c020*/  STL.64 [R1+0x3b8], R26 ;  /* 0x0003b81a01007387 */ /* 0x0001e60000100a00 */
[----:B0-----:R-:W2:Y:S01]  /*4c030*/  LDL.LU.64 R26, [R1+0x1e98] ;  /* 0x001e9800011a7983 */ /* 0x001ea20000300a00 */
[----:B------:R-:W2:Y:S02]  /*4c040*/  LDL.LU.64 R24, [R1+0x1e90] ;  /* 0x001e900001187983 */ /* 0x000ea40000300a00 */
        /* <DEDUP_REMOVED lines=9> */
[----:B------:R-:W-:Y:S02]  /*4c0e0*/  IMAD.MOV.U32 R4, RZ, RZ, R10 ;  /* 0x000000ffff047224 */ /* 0x000fe400078e000a */
[----:B------:R-:W-:Y:S01]  /*4c0f0*/  IMAD.MOV.U32 R5, RZ, RZ, R0 ;  /* 0x000000ffff057224 */ /* 0x000fe200078e0000 */
[C---:B--2---:R-:W-:Y:S11]  /*4c100*/  HMMA.16816.F32.BF16 R24, R20.reuse, R12, R24 ;  /* 0x0000000c1418723c */ /* 0x044ff60000041818 */
[----:B------:R-:W-:Y:S11]  /*4c110*/  @!UPT UIADD3 URZ, URZ, URZ, URZ ;  /* 0x0000003f3f3ff290 */ /* 0x000ff6000fffe03f */
[----:B------:R-:W-:Y:S01]  /*4c120*/  @!UPT UIADD3 URZ, URZ, URZ, URZ ;  /* 0x0000003f3f3ff290 */ /* 0x000fe2000fffe03f */
[----:B------:R-:W-:Y:S01]  /*4c130*/  STL.64 [R1+0x3a0], R24 ;  /* 0x0003a01801007387 */ /* 0x000fe20000100a00 */
[----:B------:R-:W-:Y:S02]  /*4c140*/  STL.64 [R1+0x3a8], R26 ;  /* 0x0003a81a01007387 */ /* 0x000fe40000100a00 */
[----:B------:R-:W-:Y:S02]  /*4c150*/  STL.64 [R1+0x1e80], R8 ;  /* 0x001e800801007387 */ /* 0x000fe40000100a00 */
[----:B------:R0:W-:Y:S02]  /*4c160*/  STL.64 [R1+0x1e88], R4 ;  /* 0x001e880401007387 */ /* 0x0001e40000100a00 */
[----:B0-----:R-:W3:Y:S01]  /*4c170*/  LDL.LU R4, [R1+0x2d0] ;  /* 0x0002d00001047983 */ /* 0x001ee20000300800 */
[----:B------:R-:W3:Y:S02]  /*4c180*/  LDL.LU R5, [R1+0x2d4] ;  /* 0x0002d40001057983 */ /* 0x000ee40000300800 */
[----:B------:R-:W3:Y:S02]  /*4c190*/  LDL.LU R6, [R1+0x2d8] ;  /* 0x0002d80001067983 */ /* 0x000ee40000300800 */
[----:B------:R-:W3:Y:S01]  /*4c1a0*/  LDL.LU R7, [R1+0x2dc] ;  /* 0x0002dc0001077983 */ /* 0x000ee20000300800 */
[----:B------:R-:W2:Y:S01]  /*4c1b0*/  LDL.LU R8, [R1+0x2c0] ;  /* 0x0002c00001087983 */ /* 0x000ea20000300800 */
[----:B------:R-:W2:Y:S02]  /*4c1c0*/  LDL.LU R9, [R1+0x2c4] ;  /* 0x0002c40001097983 */ /* 0x000ea40000300800 */
[----:B------:R-:W2:Y:S02]  /*4c1d0*/  LDL.LU R10, [R1+0x2c8] ;  /* 0x0002c800010a7983 */ /* 0x000ea40000300800 */
[----:B------:R-:W2:Y:S01]  /*4c1e0*/  LDL.LU R11, [R1+0x2cc] ;  /* 0x0002cc00010b7983 */ /* 0x000ea20000300800 */
[----:B------:R-:W4:Y:S01]  /*4c1f0*/  LDL.LU R24, [R1+0x200] ;  /* 0x0002000001187983 */ /* 0x000f220000300800 */
[----:B------:R-:W4:Y:S02]  /*4c200*/  LDL.LU R25, [R1+0x204] ;  /* 0x0002040001197983 */ /* 0x000f240000300800 */
[----:B------:R-:W4:Y:S02]  /*4c210*/  LDL.LU R26, [R1+0x208] ;  /* 0x00020800011a7983 */ /* 0x000f240000300800 */
[----:B------:R-:W4:Y:S01]  /*4c220*/  LDL.LU R27, [R1+0x20c] ;  /* 0x00020c00011b7983 */ /* 0x000f220000300800 */
[----:B------:R0:W-:Y:S04]  /*4c230*/  STL.64 [R1+0x1e10], R12 ;  /* 0x001e100c01007387 */ /* 0x0001e80000100a00 */
        /* <DEDUP_REMOVED lines=32> */
[----:B------:R-:W2:Y:S11]  /*4c440*/  LDL.LU.64 R8, [R1+0x1e80] ;  /* 0x001e800001087983 */ /* 0x000eb60000300a00 */
[----:B------:R-:W-:Y:S11]  /*4c450*/  @!UPT UIADD3 URZ, URZ, URZ, URZ ;  /* 0x0000003f3f3ff290 */ /* 0x000ff6000fffe03f */
[----:B------:R-:W-:Y:S01]  /*4c460*/  STL.64 [R1+0x380], R4 ;  /* 0x0003800401007387 */ /* 0x000fe20000100a00 */
[----:B------:R0:W-:Y:S03]  /*4c470*/  STL.64 [R1+0x388], R6 ;  /* 0x0003880601007387 */ /* 0x0001e60000100a00 */
[----:B0-----:R-:W3:Y:S01]  /*4c480*/  LDL.LU.64 R6, [R1+0x1e78] ;  /* 0x001e780001067983 */ /* 0x001ee20000300a00 */
[----:B------:R-:W4:Y:S02]  /*4c490*/  LDL.LU.64 R4, [R1+0x1e70] ;  /* 0x001e700001047983 */ /* 0x000f240000300a00 */
[----:B----4-:R-:W-:Y:S01]  /*4c4a0*/  HMMA.16816.F32.BF16 R20, R20, R4, R24 ;  /* 0x000000041414723c */ /* 0x010fe20000041818 */
[----:B------:R-:W2:Y:S01]  /*4c4b0*/  LDL.LU.64 R26, [R1+0x1e68] ;  /* 0x001e6800011a7983 */ /* 0x000ea20000300a00 */
[----:B------:R-:W2:Y:S02]  /*4c4c0*/  LDL.LU.64 R24, [R1+0x1e60] ;  /* 0x001e600001187983 */ /* 0x000ea40000300a00 */
[----:B---3--:R-:W-:Y:S02]  /*4c4d0*/  STL.64 [R1+0x1e00], R6 ;  /* 0x001e000601007387 */ /* 0x008fe40000100a00 */
[----:B------:R0:W-:Y:S11]  /*4c4e0*/  STL.64 [R1+0x1df8], R4 ;  /* 0x001df80401007387 */ /* 0x0001f60000100a00 */
[----:B------:R-:W-:Y:S06]  /*4c4f0*/  @!UPT UIADD3 URZ, URZ, URZ, URZ ;  /* 0x0000003f3f3ff290 */ /* 0x000fec000fffe03f */
[----:B------:R-:W-:Y:S01]  /*4c500*/  STL.64 [R1+0x2d0], R20 ;  /* 0x0002d01401007387 */ /* 0x000fe20000100a00 */
[----:B------:R1:W-:Y:S02]  /*4c510*/  STL.64 [R1+0x2d8], R22 ;  /* 0x0002d81601007387 */ /* 0x0003e40000100a00 */
[----:B0-----:R-:W3:Y:S02]  /*4c520*/  LDL.LU R4, [R1+0x260] ;  /* 0x0002600001047983 */ /* 0x001ee40000300800 */
[----:B------:R-:W3:Y:S01]  /*4c530*/  LDL.LU R5, [R1+0x264] ;  /* 0x0002640001057983 */ /* 0x000ee20000300800 */
[----:B------:R-:W3:Y:S01]  /*4c540*/  LDL.LU R6, [R1+0x268] ;  /* 0x0002680001067983 */ /* 0x000ee20000300800 */
[----:B------:R-:W3:Y:S03]  /*4c550*/  LDL.LU R7, [R1+0x26c] ;  /* 0x00026c0001077983 */ /* 0x000ee60000300800 */
[----:B-1----:R-:W4:Y:S01]  /*4c560*/  LDL R23, [R1+0x5c4] ;  /* 0x0005c40001177983 */ /* 0x002f220000100800 */
        /* <DEDUP_REMOVED lines=22> */
[----:B------:R-:W2:Y:S11]  /*4c6d0*/  LDL.LU.64 R12, [R1+0x1e10] ;  /* 0x001e1000010c7983 */ /* 0x000eb60000300a00 */
[----:B------:R-:W-:Y:S10]  /*4c6e0*/  @!UPT UIADD3 URZ, URZ, URZ, URZ ;  /* 0x0000003f3f3ff290 */ /* 0x000ff4000fffe03f */
        /* <DEDUP_REMOVED lines=9> */
[----:B--2---:R-:W-:Y:S01]  /*4c780*/  HMMA.16816.F32.BF16 R16, R24, R12, R16 ;  /* 0x0000000c1810723c */ /* 0x004fe20000041810 */
[----:B------:R-:W-:-:S02]  /*4c790*/  IMAD.MOV.U32 R29, RZ, RZ, R12 ;  /* 0x000000ffff1d7224 */ /* 0x000fc400078e000c */
[----:B------:R-:W-:Y:S02]  /*4c7a0*/  IMAD.MOV.U32 R28, RZ, RZ, R13 ;  /* 0x000000ffff1c7224 */ /* 0x000fe400078e000d */
[----:B------:R-:W0:Y:S11]  /*4c7b0*/  LDSM.16.MT88.4 R12, [R2+0x16080] ;  /* 0x01608000020c783b */ /* 0x000e360000004200 */
[----:B------:R-:W-:Y:S07]  /*4c7c0*/  @!UPT UIADD3 URZ, URZ, URZ, URZ ;  /* 0x0000003f3f3ff290 */ /* 0x000fee000fffe03f */
[----:B------:R1:W-:Y:S01]  /*4c7d0*/  STL.64 [R1+0x280], R16 ;  /* 0x0002801001007387 */ /* 0x0003e20000100a00 */
[----:B------:R-:W-:Y:S03]  /*4c7e0*/  STL.64 [R1+0x288], R18 ;  /* 0x0002881201007387 */ /* 0x000fe60000100a00 */
[----:B-1----:R-:W3:Y:S04]  /*4c7f0*/  LDL.LU.64 R16, [R1+0x1e08] ;  /* 0x001e080001107983 */ /* 0x002ee80000300a00 */
[----:B0-----:R-:W-:Y:S01]  /*4c800*/  STL.64 [R1+0x1d68], R14 ;  /* 0x001d680e01007387 */ /* 0x001fe20000100a00 */
[----:B------:R0:W-:Y:S03]  /*4c810*/  STL.64 [R1+0x1d60], R12 ;  /* 0x001d600c01007387 */ /* 0x0001e60000100a00 */
[----:B0-----:R-:W2:Y:S01]  /*4c820*/  LDL.LU.64 R12, [R1] ;  /* 0x00000000010c7983 */ /* 0x001ea20000300a00 */
[----:B---3--:R-:W-:Y:S01]  /*4c830*/  HMMA.16816.F32.BF16 R4, R24, R16, R4 ;  /* 0x000000101804723c */ /* 0x008fe20000041804 */
[----:B------:R-:W-:-:S02]  /*4c840*/  IMAD.MOV.U32 R2, RZ, RZ, R16 ;  /* 0x000000ffff027224 */ /* 0x000fc400078e0010 */
[----:B------:R-:W-:Y:S02]  /*4c850*/  IMAD.MOV.U32 R0, RZ, RZ, R17 ;  /* 0x000000ffff007224 */ /* 0x000fe400078e0011 */
[----:B----4-:R-:W0:Y:S02]  /*4c860*/  LDSM.16.MT88.4 R16, [R23+0x17000] ;  /* 0x017000001710783b */ /* 0x010e240000004200 */
[----:B------:R-:W1:Y:S01]  /*4c870*/  LDSM.16.MT88.4 R20, [R23+0x17080] ;  /* 0x017080001714783b */ /* 0x000e620000004200 */
[C---:B--2---:R-:W-:Y:S11]  /*4c880*/  HMMA.16816.F32.BF16 R8, R24.reuse, R12, R8 ;  /* 0x0000000c1808723c */ /* 0x044ff60000041808 */
[----:B------:R-:W-:Y:S04]  /*4c890*/  @!UPT UIADD3 URZ, URZ, URZ, URZ ;  /* 0x0000003f3f3ff290 */ /* 0x000fe8000fffe03f */
[----:B------:R-:W-:Y:S01]  /*4c8a0*/  STL.64 [R1+0x270], R4 ;  /* 0x0002700401007387 */ /* 0x000fe20000100a00 */
[----:B------:R2:W-:Y:S03]  /*4c8b0*/  STL.64 [R1+0x278], R6 ;  /* 0x0002780601007387 */ /* 0x0005e60000100a00 */
[----:B--2---:R-:W2:Y:S01]  /*4c8c0*/  LDL.LU.64 R6, [R1+0x1e00] ;  /* 0x001e000001067983 */ /* 0x004ea20000300a00 */
[----:B------:R-:W3:Y:S03]  /*4c8d0*/  LDL.LU.64 R4, [R1+0x1df8] ;  /* 0x001df80001047983 */ /* 0x000ee60000300a00 */
[----:B0-----:R-:W-:Y:S01]  /*4c8e0*/  STL.64 [R1+0x1cb0], R18 ;  /* 0x001cb01201007387 */ /* 0x001fe20000100a00 */
[----:B------:R-:W-:Y:S02]  /*4c8f0*/  STL.64 [R1+0x1ca8], R16 ;  /* 0x001ca81001007387 */ /* 0x000fe40000100a00 */
[----:B------:R-:W-:Y:S02]  /*4c900*/  STL.64 [R1+0x1db0], R12 ;  /* 0x001db00c01007387 */ /* 0x000fe40000100a00 */
[----:B------:R-:W-:Y:S01]  /*4c910*/  STL.64 [R1+0x260], R8 ;  /* 0x0002600801007387 */ /* 0x000fe20000100a00 */
[----:B------:R-:W-:Y:S01]  /*4c920*/  STL.64 [R1+0x268], R10 ;  /* 0x0002680a01007387 */ /* 0x000fe20000100a00 */
[----:B-1----:R-:W-:Y:S02]  /*4c930*/  STL.64 [R1+0x1c40], R22 ;  /* 0x001c401601007387 */ /* 0x002fe40000100a00 */
[----:B------:R0:W-:Y:S02]  /*4c940*/  STL.64 [R1+0x1c38], R20 ;  /* 0x001c381401007387 */ /* 0x0001e40000100a00 */
[----:B0-----:R-:W4:Y:S01]  /*4c950*/  LDL.LU R20, [R1+0x360] ;  /* 0x0003600001147983 */ /* 0x001f220000300800 */
[----:B------:R-:W4:Y:S02]  /*4c960*/  LDL.LU R21, [R1+0x364] ;  /* 0x0003640001157983 */ /* 0x000f240000300800 */
        /* <DEDUP_REMOVED lines=16> */
[----:B------:R-:W3:Y:S01]  /*4ca70*/  LDL.LU R8, [R1+0x230] ;  /* 0x0002300001087983 */ /* 0x000ee20000300800 */
[----:B------:R-:W3:Y:S02]  /*4ca80*/  LDL.LU R9, [R1+0x234] ;  /* 0x0002340001097983 */ /* 0x000ee40000300800 */
[----:B------:R-:W3:Y:S02]  /*4ca90*/  LDL.LU R10, [R1+0x238] ;  /* 0x00023800010a7983 */ /* 0x000ee40000300800 */
[----:B------:R-:W3:Y:S01]  /*4caa0*/  LDL.LU R11, [R1+0x23c] ;  /* 0x00023c00010b7983 */ /* 0x000ee20000300800 */
[----:B--2---:R0:W-:Y:S04]  /*4cab0*/  STL.64 [R1+0x1dc0], R14 ;  /* 0x001dc00e01007387 */ /* 0x0041e80000100a00 */
[----:B0-----:R-:W2:Y:S01]  /*4cac0*/  LDL R15, [R1+0x13a4] ;  /* 0x0013a400010f7983 */ /* 0x001ea20000100800 */
[----:B------:R0:W-:Y:S03]  /*4cad0*/  STL.64 [R1+0x1db8], R12 ;  /* 0x001db80c01007387 */ /* 0x0001e60000100a00 */
[----:B0-----:R-:W2:Y:S04]  /*4cae0*/  LDL.LU.64 R12, [R1+0x50] ;  /* 0x00005000010c7983 */ /* 0x001ea80000300a00 */
[----:B--2---:R0:W-:Y:S04]  /*4caf0*/  STL.64 [R1+0x1dd0], R12 ;  /* 0x001dd00c01007387 */ /* 0x0041e80000100a00 */
[----:B0-----:R-:W2:Y:S01]  /*4cb00*/  LDL.LU.64 R12, [R1+0x60] ;  /* 0x00006000010c7983 */ /* 0x001ea20000300a00 */
[----:B------:R-:W-:Y:S02]  /*4cb10*/  STL.64 [R1+0x1d98], R18 ;  /* 0x001d981201007387 */ /* 0x000fe40000100a00 */
[----:B------:R0:W-:Y:S02]  /*4cb20*/  STL.64 [R1+0x1d90], R16 ;  /* 0x001d901001007387 */ /* 0x0001e40000100a00 */
[----:B0-----:R-:W2:Y:S04]  /*4cb30*/  LDL.LU.64 R16, [R1+0x30] ;  /* 0x0000300001107983 */ /* 0x001ea80000300a00 */
[----:B--2---:R0:W-:Y:S04]  /*4cb40*/  STL.64 [R1+0x1da8], R16 ;  /* 0x001da81001007387 */ /* 0x0041e80000100a00 */
[----:B0-----:R-:W2:Y:S04]  /*4cb50*/  LDL.LU.64 R16, [R1+0x40] ;  /* 0x0000400001107983 */ /* 0x001ea80000300a00 */
[----:B--2---:R0:W-:Y:S04]  /*4cb60*/  STL.64 [R1+0x1dc8], R16 ;  /* 0x001dc81001007387 */ /* 0x0041e80000100a00 */
[----:B0-----:R-:W2:Y:S01]  /*4cb70*/  LDL.LU R16, [R1+0x5a0] ;  /* 0x0005a00001107983 */ /* 0x001ea20000300800 */
[----:B------:R-:W2:Y:S02]  /*4cb80*/  LDL.LU R17, [R1+0x5a4] ;  /* 0x0005a40001117983 */ /* 0x000ea40000300800 */
[----:B------:R-:W2:Y:S02]  /*4cb90*/  LDL.LU R18, [R1+0x5a8] ;  /* 0x0005a80001127983 */ /* 0x000ea40000300800 */
[----:B------:R-:W2:Y:S01]  /*4cba0*/  LDL.LU R19, [R1+0x5ac] ;  /* 0x0005ac0001137983 */ /* 0x000ea20000300800 */
[----:B------:R-:W-:Y:S01]  /*4cbb0*/  STL.64 [R1+0x1ce0], R22 ;  /* 0x001ce01601007387 */ /* 0x000fe20000100a00 */
[----:B----4-:R0:W-:Y:S03]  /*4cbc0*/  STL.64 [R1+0x1cd8], R20 ;  /* 0x001cd81401007387 */ /* 0x0101e60000100a00 */
[----:B0-----:R-:W4:Y:S01]  /*4cbd0*/  LDL.LU R20, [R1+0x90] ;  /* 0x0000900001147983 */ /* 0x001f220000300800 */
[----:B------:R-:W4:Y:S02]  /*4cbe0*/  LDL.LU R21, [R1+0x94] ;  /* 0x0000940001157983 */ /* 0x000f240000300800 */
[----:B------:R-:W2:Y:S02]  /*4cbf0*/  LDL.LU R22, [R1+0x98] ;  /* 0x0000980001167983 */ /* 0x000ea40000300800 */
[----:B------:R-:W2:Y:S01]  /*4cc00*/  LDL.LU R23, [R1+0x9c] ;  /* 0x00009c0001177983 */ /* 0x000ea20000300800 */
[----:B---3--:R-:W-:Y:S01]  /*4cc10*/  HMMA.16816.F32.BF16 R24, R24, R4, R8 ;  /* 0x000000041818723c */ /* 0x008fe20000041808 */
[----:B--2---:R-:W-:Y:S01]  /*4cc20*/  STL.64 [R1+0x1cf0], R22 ;  /* 0x001cf01601007387 */ /* 0x004fe20000100a00 */
[----:B----4-:R0:W-:Y:S02]  /*4cc30*/  STL.64 [R1+0x1ce8], R20 ;  /* 0x001ce81401007387 */ /* 0x0101e40000100a00 */
[----:B0-----:R-:W-:-:S02]  /*4cc40*/  IMAD.MOV.U32 R20, RZ, RZ, R29 ;  /* 0x000000ffff147224 */ /* 0x001fc400078e001d */
[----:B------:R-:W-:Y:S01]  /*4cc50*/  IMAD.MOV.U32 R21, RZ, RZ, R28 ;  /* 0x000000ffff157224 */ /* 0x000fe200078e001c */
[----:B------:R-:W2:Y:S01]  /*4cc60*/  LDL.LU R29, [R1+0x1df4] ;  /* 0x001df400011d7983 */ /* 0x000ea20000300800 */
[----:B------:R-:W3:Y:S03]  /*4cc70*/  LDL.LU R28, [R1+0x1df0] ;  /* 0x001df000011c7983 */ /* 0x000ee60000300800 */
[----:B------:R0:W-:Y:S04]  /*4cc80*/  STL.64 [R1+0x1da0], R20 ;  /* 0x001da01401007387 */ /* 0x0001e80000100a00 */
[----:B0-----:R-:W4:Y:S01]  /*4cc90*/  LDL.LU R20, [R1+0x580] ;  /* 0x0005800001147983 */ /* 0x001f220000300800 */
[----:B------:R-:W4:Y:S02]  /*4cca0*/  LDL.LU R21, [R1+0x584] ;  /* 0x0005840001157983 */ /* 0x000f240000300800 */
[----:B------:R-:W4:Y:S02]  /*4ccb0*/  LDL.LU R22, [R1+0x588] ;  /* 0x0005880001167983 */ /* 0x000f240000300800 */
[----:B------:R-:W4:Y:S01]  /*4ccc0*/  LDL.LU R23, [R1+0x58c] ;  /* 0x00058c0001177983 */ /* 0x000f220000300800 */
[----:B------:R-:W2:Y:S01]  /*4ccd0*/  LDL.LU.64 R10, [R1+0x1de8] ;  /* 0x001de800010a7983 */ /* 0x000ea20000300a00 */
[----:B------:R-:W2:Y:S02]  /*4cce0*/  LDL.LU.64 R8, [R1+0x1de0] ;  /* 0x001de00001087983 */ /* 0x000ea40000300a00 */
[----:B------:R-:W-:Y:S02]  /*4ccf0*/  STL.64 [R1+0x1d78], R6 ;  /* 0x001d780601007387 */ /* 0x000fe40000100a00 */
[----:B------:R0:W-:Y:S01]  /*4cd00*/  STL.64 [R1+0x1d70], R4 ;  /* 0x001d700401007387 */ /* 0x0001e20000100a00 */
[----:B------:R-:W-:Y:S01]  /*4cd10*/  STL.64 [R1+0x150], R24 ;  /* 0x0001501801007387 */ /* 0x000fe20000100a00 */
[----:B------:R-:W-:Y:S02]  /*4cd20*/  STL.64 [R1+0x158], R26 ;  /* 0x0001581a01007387 */ /* 0x000fe40000100a00 */
[----:B------:R-:W1:Y:S01]  /*4cd30*/  LDSM.16.MT88.4 R24, [R15+0x17000] ;  /* 0x017000000f18783b */ /* 0x000e620000004200 */
[----:B0-----:R-:W2:Y:S03]  /*4cd40*/  LDL.LU R4, [R1+0x5b0] ;  /* 0x0005b00001047983 */ /* 0x001ea60000300800 */
[----:B------:R-:W2:Y:S02]  /*4cd50*/  LDL.LU R5, [R1+0x5b4] ;  /* 0x0005b40001057983 */ /* 0x000ea40000300800 */
[----:B------:R-:W2:Y:S02]  /*4cd60*/  LDL.LU R6, [R1+0x5b8] ;  /* 0x0005b80001067983 */ /* 0x000ea40000300800 */
[----:B------:R-:W2:Y:S01]  /*4cd70*/  LDL.LU R7, [R1+0x5bc] ;  /* 0x0005bc0001077983 */ /* 0x000ea20000300800 */
[----:B-1----:R-:W-:Y:S01]  /*4cd80*/  STL.64 [R1+0x1bd0], R26 ;  /* 0x001bd01a01007387 */ /* 0x002fe20000100a00 */
[----:B------:R0:W-:Y:S02]  /*4cd90*/  STL.64 [R1+0x1bc8], R24 ;  /* 0x001bc81801007387 */ /* 0x0001e40000100a00 */
[----:B0-----:R-:W-:-:S02]  /*4cda0*/  IMAD.MOV.U32 R24, RZ, RZ, R2 ;  /* 0x000000ffff187224 */ /* 0x001fc400078e0002 */
[----:B------:R-:W-:Y:S01]  /*4cdb0*/  IMAD.MOV.U32 R25, RZ, RZ, R0 ;  /* 0x000000ffff197224 */ /* 0x000fe200078e0000 */
[----:B------:R-:W3:Y:S01]  /*4cdc0*/  LDL.LU R2, [R1+0x1ddc] ;  /* 0x001ddc0001027983 */ /* 0x000ee20000300800 */
[----:B------:R-:W3:Y:S01]  /*4cdd0*/  LDL.LU R0, [R1+0x1dd8] ;  /* 0x001dd80001007983 */ /* 0x000ee20000300800 */
        /* <DEDUP_REMOVED lines=25> */
[----:B------:R-:W4:Y:S02]  /*4cf70*/  LDL.LU.64 R16, [R1+0x1da8] ;  /* 0x001da80001107983 */ /* 0x000f240000300a00 */
[C---:B----4-:R-:W-:Y:S11]  /*4cf80*/  HMMA.16816.F32.BF16 R20, R8.reuse, R16, R20 ;  /* 0x000000100814723c */ /* 0x050ff60000041814 */
[----:B------:R-:W-:Y:S11]  /*4cf90*/  @!UPT UIADD3 URZ, URZ, URZ, URZ ;  /* 0x0000003f3f3ff290 */ /* 0x000ff6000fffe03f */
[----:B------:R-:W-:Y:S01]  /*4cfa0*/  @!UPT UIADD3 URZ, URZ, URZ, URZ ;  /* 0x0000003f3f3ff290 */ /* 0x000fe2000fffe03f */
[----:B------:R0:W-:Y:S01]  /*4cfb0*/  STL.64 [R1+0x200], R20 ;  /* 0x0002001401007387 */ /* 0x0001e20000100a00 */
[----:B------:R1:W-:Y:S03]  /*4cfc0*/  STL.64 [R1+0x208], R22 ;  /* 0x0002081601007387 */ /* 0x0003e60000100a00 */
[----:B0-----:R-:W4:Y:S01]  /*4cfd0*/  LDL.LU.64 R20, [R1+0x1da0] ;  /* 0x001da00001147983 */ /* 0x001f220000300a00 */
[----:B-1----:R-:W-:Y:S02]  /*4cfe0*/  IMAD.MOV.U32 R23, RZ, RZ, R16 ;  /* 0x000000ffff177224 */ /* 0x002fe400078e0010 */
[----:B------:R-:W-:Y:S02]  /*4cff0*/  IMAD.MOV.U32 R22, RZ, RZ, R17 ;  /* 0x000000ffff167224 */ /* 0x000fe400078e0011 */
[----:B------:R-:W4:Y:S01]  /*4d000*/  LDL.LU.64 R18, [R1+0x1d98] ;  /* 0x001d980001127983 */ /* 0x000f220000300a00 */
[----:B------:R-:W4:Y:S02]  /*4d010*/  LDL.LU.64 R16, [R1+0x1d90] ;  /* 0x001d900001107983 */ /* 0x000f240000300a00 */
        /* <DEDUP_REMOVED lines=18> */
[----:B------:R-:W-:Y:S01]  /*4d140*/  IMAD.MOV.U32 R20, RZ, RZ, R5 ;  /* 0x000000ffff147224 */ /* 0x000fe200078e0005 */
[C---:B----4-:R-:W-:Y:S11]  /*4d150*/  HMMA.16816.F32.BF16 R16, R8.reuse, R24, R16 ;  /* 0x000000180810723c */ /* 0x050ff60000041810 */
[----:B------:R-:W-:Y:S11]  /*4d160*/  @!UPT UIADD3 URZ, URZ, URZ, URZ ;  /* 0x0000003f3f3ff290 */ /* 0x000ff6000fffe03f */
[----:B------:R-:W-:Y:S01]  /*4d170*/  @!UPT UIADD3 URZ, URZ, URZ, URZ ;  /* 0x0000003f3f3ff290 */ /* 0x000fe2000fffe03f */
[----:B------:R0:W-:Y:S01]  /*4d180*/  STL.64 [R1+0x1e0], R16 ;  /* 0x0001e01001007387 */ /* 0x0001e20000100a00 */
[----:B------:R1:W-:Y:S02]  /*4d190*/  STL.64 [R1+0x1e8], R18 ;  /* 0x0001e81201007387 */ /* 0x0003e40000100a00 */
[----:B------:R-:W2:Y:S02]  /*4d1a0*/  LDL.LU R4, [R1+0x1d0] ;  /* 0x0001d00001047983 */ /* 0x000ea40000300800 */
[----:B------:R-:W2:Y:S01]  /*4d1b0*/  LDL.LU R5, [R1+0x1d4] ;  /* 0x0001d40001057983 */ /* 0x000ea20000300800 */
[----:B------:R-:W2:Y:S01]  /*4d1c0*/  LDL.LU R6, [R1+0x1d8] ;  /* 0x0001d80001067983 */ /* 0x000ea20000300800 */
[----:B------:R-:W2:Y:S03]  /*4d1d0*/  LDL.LU R7, [R1+0x1dc] ;  /* 0x0001dc0001077983 */ /* 0x000ea60000300800 */
[----:B0-----:R-:W4:Y:S01]  /*4d1e0*/  LDL.LU R16, [R1+0x4c0] ;  /* 0x0004c00001107983 */ /* 0x001f220000300800 */
[----:B------:R-:W4:Y:S02]  /*4d1f0*/  LDL.LU R17, [R1+0x4c4] ;  /* 0x0004c40001117983 */ /* 0x000f240000300800 */
[----:B-1----:R-:W4:Y:S02]  /*4d200*/  LDL.LU R18, [R1+0x4c8] ;  /* 0x0004c80001127983 */ /* 0x002f240000300800 */
        /* <DEDUP_REMOVED lines=33> */
[----:B------:R-:W-:Y:S01]  /*4d420*/  STL.64 [R1+0x1d0], R4 ;  /* 0x0001d00401007387 */ /* 0x000fe20000100a00 */
[----:B------:R0:W-:Y:S03]  /*4d430*/  STL.64 [R1+0x1d8], R6 ;  /* 0x0001d80601007387 */ /* 0x0001e60000100a00 */
[----:B0-----:R-:W2:Y:S01]  /*4d440*/  LDL.LU.64 R6, [R1+0x1d78] ;  /* 0x001d780001067983 */ /* 0x001ea20000300a00 */
[----:B------:R-:W4:Y:S02]  /*4d450*/  LDL.LU.64 R4, [R1+0x1d70] ;  /* 0x001d700001047983 */ /* 0x000f240000300a00 */
[----:B------:R-:W2:Y:S02]  /*4d460*/  LDL.LU.64 R14, [R1+0x1d68] ;  /* 0x001d6800010e7983 */ /* 0x000ea40000300a00 */
[----:B------:R-:W2:Y:S01]  /*4d470*/  LDL.LU.64 R12, [R1+0x1d60] ;  /* 0x001d6000010c7983 */ /* 0x000ea20000300a00 */
[----:B----4-:R-:W-:Y:S01]  /*4d480*/  HMMA.16816.F32.BF16 R8, R8, R4, R16 ;  /* 0x000000040808723c */ /* 0x010fe20000041810 */
[----:B------:R-:W4:Y:S11]  /*4d490*/  LDL.LU R16, [R1+0x70] ;  /* 0x0000700001107983 */ /* 0x000f360000300800 */
[----:B------:R-:W-:Y:S11]  /*4d4a0*/  @!UPT UIADD3 URZ, URZ, URZ, URZ ;  /* 0x0000003f3f3ff290 */ /* 0x000ff6000fffe03f */
[----:B------:R0:W-:Y:S02]  /*4d4b0*/  STL.64 [R1+0x100], R8 ;  /* 0x0001000801007387 */ /* 0x0001e40000100a00 */
[----:B0-----:R-:W-:Y:S02]  /*4d4c0*/  IMAD.MOV.U32 R8, RZ, RZ, R23 ;  /* 0x000000ffff087224 */ /* 0x001fe400078e0017 */
[----:B------:R-:W-:Y:S02]  /*4d4d0*/  IMAD.MOV.U32 R9, RZ, RZ, R22 ;  /* 0x000000ffff097224 */ /* 0x000fe400078e0016 */
[C---:B--2---:R-:W-:Y:S01]  /*4d4e0*/  HMMA.16816.F32.BF16 R20, R12.reuse, R20, R24 ;  /* 0x000000140c14723c */ /* 0x044fe20000041818 */
[----:B------:R0:W-:Y:S01]  /*4d4f0*/  STL.64 [R1+0x108], R10 ;  /* 0x0001080a01007387 */ /* 0x0001e20000100a00 */
[----:B------:R-:W4:Y:S02]  /*4d500*/  LDL.LU R17, [R1+0x74] ;  /* 0x0000740001117983 */ /* 0x000f240000300800 */
[----:B------:R-:W4:Y:S02]  /*4d510*/  LDL.LU R18, [R1+0x78] ;  /* 0x0000780001127983 */ /* 0x000f240000300800 */
[----:B------:R-:W4:Y:S01]  /*4d520*/  LDL.LU R19, [R1+0x7c] ;  /* 0x00007c0001137983 */ /* 0x000f220000300800 */
[----:B0-----:R-:W2:Y:S04]  /*4d530*/  LDL R10, [R1+0x8] ;  /* 0x00000800010a7983 */ /* 0x001ea80000100800 */
[----:B------:R-:W2:Y:S01]  /*4d540*/  LDL R11, [R1+0xc] ;  /* 0x00000c00010b7983 */ /* 0x000ea20000100800 */
[----:B------:R-:W2:Y:S02]  /*4d550*/  LDL.LU.64 R26, [R1+0x1d58] ;  /* 0x001d5800011a7983 */ /* 0x000ea40000300a00 */
[----:B------:R-:W2:Y:S09]  /*4d560*/  LDL.LU.64 R24, [R1+0x1d50] ;  /* 0x001d500001187983 */ /* 0x000eb20000300a00 */
        /* <DEDUP_REMOVED lines=35> */
[----:B------:R0:W-:Y:S01]  /*4d7a0*/  STL.64 [R1+0x90], R24 ;  /* 0x0000901801007387 */ /* 0x0001e20000100a00 */
[----:B------:R1:W-:Y:S03]  /*4d7b0*/  STL.64 [R1+0x98], R26 ;  /* 0x0000981a01007387 */ /* 0x0003e60000100a00 */
[----:B0-----:R-:W3:Y:S01]  /*4d7c0*/  LDL.LU R24, [R1+0x180] ;  /* 0x0001800001187983 */ /* 0x001ee20000300800 */
[----:B------:R-:W-:Y:S02]  /*4d7d0*/  IMAD.MOV.U32 R25, RZ, RZ, R6 ;  /* 0x000000ffff197224 */ /* 0x000fe400078e0006 */
[----:B-1----:R-:W-:Y:S02]  /*4d7e0*/  IMAD.MOV.U32 R26, RZ, RZ, R7 ;  /* 0x000000ffff1a7224 */ /* 0x002fe400078e0007 */
[----:B------:R-:W-:Y:S01]  /*4d7f0*/  IMAD.MOV.U32 R27, RZ, RZ, R3 ;  /* 0x000000ffff1b7224 */ /* 0x000fe200078e0003 */
[C---:B--2---:R-:W-:Y:S11]  /*4d800*/  HMMA.16816.F32.BF16 R20, R12.reuse, R8, R20 ;  /* 0x000000080c14723c */ /* 0x044ff60000041814 */
[----:B------:R-:W-:Y:S11]  /*4d810*/  @!UPT UIADD3 URZ, URZ, URZ, URZ ;  /* 0x0000003f3f3ff290 */ /* 0x000ff6000fffe03f */
[----:B------:R-:W-:Y:S01]  /*4d820*/  @!UPT UIADD3 URZ, URZ, URZ, URZ ;  /* 0x0000003f3f3ff290 */ /* 0x000fe2000fffe03f */
[----:B------:R0:W-:Y:S01]  /*4d830*/  STL.64 [R1+0x80], R20 ;  /* 0x0000801401007387 */ /* 0x0001e20000100a00 */
[----:B------:R1:W-:Y:S02]  /*4d840*/  STL.64 [R1+0x88], R22 ;  /* 0x0000881601007387 */ /* 0x0003e40000100a00 */
[----:B------:R-:W2:Y:S02]  /*4d850*/  LDL.LU R6, [R1+0x1cd0] ;  /* 0x001cd00001067983 */ /* 0x000ea40000300800 */
[----:B------:R-:W2:Y:S01]  /*4d860*/  LDL.LU R7, [R1+0x1ccc] ;  /* 0x001ccc0001077983 */ /* 0x000ea20000300800 */
[----:B------:R-:W2:Y:S04]  /*4d870*/  LDL.LU R3, [R1+0x1cc8] ;  /* 0x001cc80001037983 */ /* 0x000ea80000300800 */
[----:B0-----:R-:W2:Y:S01]  /*4d880*/  LDL.LU R20, [R1+0x330] ;  /* 0x0003300001147983 */ /* 0x001ea20000300800 */
[----:B------:R-:W2:Y:S02]  /*4d890*/  LDL.LU R21, [R1+0x334] ;  /* 0x0003340001157983 */ /* 0x000ea40000300800 */
[----:B-1----:R-:W2:Y:S02]  /*4d8a0*/  LDL.LU R22, [R1+0x338] ;  /* 0x0003380001167983 */ /* 0x002ea40000300800 */
[----:B------:R-:W2:Y:S01]  /*4d8b0*/  LDL.LU R23, [R1+0x33c] ;  /* 0x00033c0001177983 */ /* 0x000ea20000300800 */
[----:B----4-:R-:W-:Y:S01]  /*4d8c0*/  HMMA.16816.F32.BF16 R12, R12, R4, R16 ;  /* 0x000000040c0c723c */ /* 0x010fe20000041810 */
[----:B--2---:R0:W-:Y:S01]  /*4d8d0*/  STL.64 [R1+0x1c98], R22 ;  /* 0x001c981601007387 */ /* 0x0041e20000100a00 */
[----:B------:R-:W-:Y:S03]  /*4d8e0*/  STL.64 [R1+0x1c90], R20 ;  /* 0x001c901401007387 */ /* 0x000fe60000100a00 */
[----:B0-----:R-:W2:Y:S01]  /*4d8f0*/  LDL.64 R22, [R1+0x68] ;  /* 0x0000680001167983 */ /* 0x001ea20000100a00 */
[----:B------:R-:W-:Y:S02]  /*4d900*/  STL.64 [R1+0x1be8], R26 ;  /* 0x001be81a01007387 */ /* 0x000fe40000100a00 */
[----:B---3--:R0:W-:Y:S02]  /*4d910*/  STL.64 [R1+0x1be0], R24 ;  /* 0x001be01801007387 */ /* 0x0081e40000100a00 */
[----:B0-----:R-:W-:-:S02]  /*4d920*/  IMAD.MOV.U32 R24, RZ, RZ, R0 ;  /* 0x000000ffff187224 */ /* 0x001fc400078e0000 */
[----:B------:R-:W3:Y:S01]  /*4d930*/  LDL.LU R0, [R1+0x1cc4] ;  /* 0x001cc40001007983 */ /* 0x000ee20000300800 */
[----:B------:R-:W-:Y:S02]  /*4d940*/  IMAD.MOV.U32 R26, RZ, RZ, R28 ;  /* 0x000000ffff1a7224 */ /* 0x000fe400078e001c */
[----:B------:R-:W-:Y:S02]  /*4d950*/  IMAD.MOV.U32 R27, RZ, RZ, R29 ;  /* 0x000000ffff1b7224 */ /* 0x000fe400078e001d */
[----:B------:R-:W-:Y:S02]  /*4d960*/  IMAD.MOV.U32 R25, RZ, RZ, R2 ;  /* 0x000000ffff197224 */ /* 0x000fe400078e0002 */
[----:B------:R-:W4:Y:S01]  /*4d970*/  LDL.LU R2, [R1+0x1cc0] ;  /* 0x001cc00001027983 */ /* 0x000f220000300800 */
[----:B------:R-:W2:Y:S02]  /*4d980*/  LDL.LU R28, [R1+0x1cbc] ;  /* 0x001cbc00011c7983 */ /* 0x000ea40000300800 */
[----:B------:R-:W4:Y:S02]  /*4d990*/  LDL.LU R29, [R1+0x1cb8] ;  /* 0x001cb800011d7983 */ /* 0x000f240000300800 */
[----:B------:R0:W-:Y:S01]  /*4d9a0*/  STL.64 [R1+0x1bf8], R26 ;  /* 0x001bf81a01007387 */ /* 0x0001e20000100a00 */
[----:B------:R-:W-:Y:S01]  /*4d9b0*/  STL.64 [R1+0x1bf0], R24 ;  /* 0x001bf01801007387 */ /* 0x000fe20000100a00 */
[----:B------:R-:W-:-:S03]  /*4d9c0*/  IMAD.MOV.U32 R4, RZ, RZ, R3 ;  /* 0x000000ffff047224 */ /* 0x000fc600078e0003 */
[----:B0-----:R-:W4:Y:S01]  /*4d9d0*/  LDL R26, [R1+0x48] ;  /* 0x00004800011a7983 */ /* 0x001f220000100800 */
[----:B------:R-:W4:Y:S02]  /*4d9e0*/  LDL.LU.64 R18, [R1+0x1cb0] ;  /* 0x001cb00001127983 */ /* 0x000f240000300a00 */
[----:B------:R-:W4:Y:S02]  /*4d9f0*/  LDL.LU.64 R16, [R1+0x1ca8] ;  /* 0x001ca80001107983 */ /* 0x000f240000300a00 */
[----:B------:R-:W-:Y:S01]  /*4da00*/  STL.64 [R1+0x70], R12 ;  /* 0x0000700c01007387 */ /* 0x000fe20000100a00 */
[----:B------:R-:W-:Y:S01]  /*4da10*/  STL [R1+0x78], R14 ;  /* 0x0000780e01007387 */ /* 0x000fe20000100800 */
[----:B------:R0:W-:Y:S02]  /*4da20*/  STL.64 [R1+0x1c48], R6 ;  /* 0x001c480601007387 */ /* 0x0001e40000100a00 */
[----:B------:R-:W4:Y:S02]  /*4da30*/  LDL.LU R3, [R1+0x1ca0] ;  /* 0x001ca00001037983 */ /* 0x000f240000300800 */
[----:B------:R-:W4:Y:S01]  /*4da40*/  LDL.LU R5, [R1+0x344] ;  /* 0x0003440001057983 */ /* 0x000f220000300800 */
[----:B0-----:R-:W4:Y:S01]  /*4da50*/  LDL.LU R6, [R1+0x348] ;  /* 0x0003480001067983 */ /* 0x001f220000300800 */
[----:B------:R-:W4:Y:S02]  /*4da60*/  LDL.LU R7, [R1+0x34c] ;  /* 0x00034c0001077983 */ /* 0x000f240000300800 */
[----:B---3--:R-:W-:-:S02]  /*4da70*/  IMAD.MOV.U32 R27, RZ, RZ, R0 ;  /* 0x000000ffff1b7224 */ /* 0x008fc400078e0000 */
[----:B------:R-:W-:Y:S02]  /*4da80*/  IMAD.MOV.U32 R0, RZ, RZ, R15 ;  /* 0x000000ffff007224 */ /* 0x000fe400078e000f */
[----:B------:R-:W3:Y:S01]  /*4da90*/  LDL.64 R14, [R1+0x18] ;  /* 0x00001800010e7983 */ /* 0x000ee20000100a00 */
[----:B--2---:R-:W-:Y:S02]  /*4daa0*/  IMAD.MOV.U32 R13, RZ, RZ, R28 ;  /* 0x000000ffff0d7224 */ /* 0x004fe400078e001c */
[----:B----4-:R-:W-:Y:S02]  /*4dab0*/  IMAD.MOV.U32 R12, RZ, RZ, R29 ;  /* 0x000000ffff0c7224 */ /* 0x010fe400078e001d */
[----:B------:R-:W-:Y:S01]  /*4dac0*/  IMAD.MOV.U32 R8, RZ, RZ, R22 ;  /* 0x000000ffff087224 */ /* 0x000fe200078e0016 */
[----:B---3--:R0:W-:Y:S02]  /*4dad0*/  STL.64 [R1+0x1c60], R14 ;  /* 0x001c600e01007387 */ /* 0x0081e40000100a00 */
[----:B0-----:R-:W-:-:S02]  /*4dae0*/  IMAD.MOV.U32 R14, RZ, RZ, R3 ;  /* 0x000000ffff0e7224 */ /* 0x001fc400078e0003 */
[----:B------:R-:W-:-:S07]  /*4daf0*/  IMAD.MOV.U32 R15, RZ, RZ, R2 ;  /* 0x000000ffff0f7224 */ /* 0x000fce00078e0002 */
[C---:B------:R-:W-:Y:S01]  /*4db00*/  HMMA.16816.F32.BF16 R12, R16.reuse, R22, R12 ;  /* 0x00000016100c723c */ /* 0x040fe2000004180c */
[----:B------:R0:W-:Y:S02]  /*4db10*/  STL [R1+0x1b40], R0 ;  /* 0x001b400001007387 */ /* 0x0001e40000100800 */
[----:B0-----:R-:W-:Y:S02]  /*4db20*/  IMAD.MOV.U32 R0, RZ, RZ, R23 ;  /* 0x000000ffff007224 */ /* 0x001fe400078e0017 */
[----:B------:R-:W2:Y:S01]  /*4db30*/  LDL.LU.64 R22, [R1+0x1c98] ;  /* 0x001c980001167983 */ /* 0x000ea20000300a00 */
[----:B------:R-:W2:Y:S11]  /*4db40*/  LDL.LU.64 R20, [R1+0x1c90] ;  /* 0x001c900001147983 */ /* 0x000eb60000300a00 */
[----:B------:R-:W-:Y:S06]  /*4db50*/  @!UPT UIADD3 URZ, URZ, URZ, URZ ;  /* 0x0000003f3f3ff290 */ /* 0x000fec000fffe03f */
[----:B------:R-:W-:Y:S01]  /*4db60*/  STL.64 [R1+0x700], R12 ;  /* 0x0007000c01007387 */ /* 0x000fe20000100a00 */
[----:B------:R0:W-:Y:S03]  /*4db70*/  STL.64 [R1+0x708], R14 ;  /* 0x0007080e01007387 */ /* 0x0001e60000100a00 */
[----:B0-----:R-:W3:Y:S04]  /*4db80*/  LDL.64 R14, [R1+0x28] ;  /* 0x00002800010e7983 */ /* 0x001ee80000100a00 */
[----:B---3--:R0:W-:Y:S04]  /*4db90*/  STL.64 [R1+0x1c78], R14 ;  /* 0x001c780e01007387 */ /* 0x0081e80000100a00 */
[----:B0-----:R-:W3:Y:S01]  /*4dba0*/  LDL.64 R14, [R1+0x58] ;  /* 0x00005800010e7983 */ /* 0x001ee20000100a00 */
[----:B--2---:R-:W-:Y:S01]  /*4dbb0*/  HMMA.16816.F32.BF16 R20, R16, R26, R20 ;  /* 0x0000001a1014723c */ /* 0x004fe20000041814 */
[----:B------:R-:W-:-:S02]  /*4dbc0*/  IMAD.MOV.U32 R2, RZ, RZ, R12 ;  /* 0x000000ffff027224 */ /* 0x000fc400078e000c */
[----:B------:R-:W-:-:S03]  /*4dbd0*/  IMAD.MOV.U32 R3, RZ, RZ, R13 ;  /* 0x000000ffff037224 */ /* 0x000fc600078e000d */
[----:B------:R-:W-:Y:S02]  /*4dbe0*/  STL [R1+0x17b0], R2 ;  /* 0x0017b00201007387 */ /* 0x000fe40000100800 */
[----:B------:R0:W-:Y:S01]  /*4dbf0*/  STL [R1+0x17ac], R3 ;  /* 0x0017ac0301007387 */ /* 0x0001e20000100800 */
[----:B---3--:R-:W-:Y:S01]  /*4dc00*/  HMMA.16816.F32.BF16 R4, R16, R14, R4 ;  /* 0x0000000e1004723c */ /* 0x008fe20000041804 */
[----:B0-----:R-:W-:Y:S02]  /*4dc10*/  IMAD.MOV.U32 R3, RZ, RZ, R14 ;  /* 0x000000ffff037224 */ /* 0x001fe400078e000e */
[----:B------:R-:W-:Y:S11]  /*4dc20*/  IMAD.MOV.U32 R2, RZ, RZ, R15 ;  /* 0x000000ffff027224 */ /* 0x000ff600078e000f */
[----:B------:R-:W-:Y:S10]  /*4dc30*/  @!UPT UIADD3 URZ, URZ, URZ, URZ ;  /* 0x0000003f3f3ff290 */ /* 0x000ff4000fffe03f */
[----:B------:R-:W-:Y:S02]  /*4dc40*/  IMAD.MOV.U32 R28, RZ, RZ, R4 ;  /* 0x000000ffff1c7224 */ /* 0x000fe400078e0004 */
[----:B------:R-:W-:Y:S01]  /*4dc50*/  IMAD.MOV.U32 R29, RZ, RZ, R5 ;  /* 0x000000ffff1d7224 */ /* 0x000fe200078e0005 */
[----:B------:R0:W-:Y:S01]  /*4dc60*/  STL.64 [R1+0x6f0], R4 ;  /* 0x0006f00401007387 */ /* 0x0001e20000100a00 */
[----:B------:R1:W-:Y:S02]  /*4dc70*/  STL.64 [R1+0x6f8], R6 ;  /* 0x0006f80601007387 */ /* 0x0003e40000100a00 */
[----:B------:R-:W2:Y:S02]  /*4dc80*/  LDL R14, [R1+0x38] ;  /* 0x00003800010e7983 */ /* 0x000ea40000100800 */
[----:B------:R-:W2:Y:S01]  /*4dc90*/  LDL R15, [R1+0x3c] ;  /* 0x00003c00010f7983 */ /* 0x000ea20000100800 */
[----:B------:R-:W-:Y:S01]  /*4dca0*/  STL [R1+0x17b8], R28 ;  /* 0x0017b81c01007387 */ /* 0x000fe20000100800 */
[----:B------:R-:W-:Y:S03]  /*4dcb0*/  STL [R1+0x17b4], R29 ;  /* 0x0017b41d01007387 */ /* 0x000fe60000100800 */
[----:B0-----:R-:W3:Y:S01]  /*4dcc0*/  LDL.LU R4, [R1+0x2f0] ;  /* 0x0002f00001047983 */ /* 0x001ee20000300800 */
[----:B------:R-:W-:Y:S02]  /*4dcd0*/  STL.64 [R1+0x720], R20 ;  /* 0x0007201401007387 */ /* 0x000fe40000100a00 */
[----:B------:R-:W-:Y:S02]  /*4dce0*/  STL.64 [R1+0x728], R22 ;  /* 0x0007281601007387 */ /* 0x000fe40000100a00 */
[----:B------:R-:W3:Y:S01]  /*4dcf0*/  LDL.LU R5, [R1+0x2f4] ;  /* 0x0002f40001057983 */ /* 0x000ee20000300800 */
[----:B-1----:R-:W4:Y:S01]  /*4dd00*/  LDL.LU R6, [R1+0x2f8] ;  /* 0x0002f80001067983 */ /* 0x002f220000300800 */
[----:B------:R-:W4:Y:S03]  /*4dd10*/  LDL.LU R7, [R1+0x2fc] ;  /* 0x0002fc0001077983 */ /* 0x000f260000300800 */
[----:B----4-:R-:W-:Y:S01]  /*4dd20*/  STL.64 [R1+0x1c58], R6 ;  /* 0x001c580601007387 */ /* 0x010fe20000100a00 */
[----:B---3--:R0:W-:Y:S03]  /*4dd30*/  STL.64 [R1+0x1c50], R4 ;  /* 0x001c500401007387 */ /* 0x0081e60000100a00 */
        /* <DEDUP_REMOVED lines=20> */
[----:B------:R0:W-:Y:S02]  /*4de80*/  STL.64 [R1+0x1c08], R26 ;  /* 0x001c081a01007387 */ /* 0x0001e40000100a00 */
[----:B0-----:R-:W-:-:S02]  /*4de90*/  IMAD.MOV.U32 R26, RZ, RZ, R3 ;  /* 0x000000ffff1a7224 */ /* 0x001fc400078e0003 */
[----:B------:R-:W-:-:S05]  /*4dea0*/  IMAD.MOV.U32 R27, RZ, RZ, R2 ;  /* 0x000000ffff1b7224 */ /* 0x000fca00078e0002 */
[----:B------:R-:W-:Y:S01]  /*4deb0*/  STL.64 [R1+0x1c20], R26 ;  /* 0x001c201a01007387 */ /* 0x000fe20000100a00 */
[----:B------:R-:W4:Y:S01]  /*4dec0*/  LDL R9, [R1+0x13a0] ;  /* 0x0013a00001097983 */ /* 0x000f220000100800 */
[C---:B--2---:R-:W-:Y:S02]  /*4ded0*/  HMMA.16816.F32.BF16 R12, R16.reuse, R14, R4 ;  /* 0x0000000e100c723c */ /* 0x044fe40000041804 */
[----:B------:R-:W2:Y:S01]  /*4dee0*/  LDL.LU.64 R6, [R1+0x1c88] ;  /* 0x001c880001067983 */ /* 0x000ea20000300a00 */
[----:B------:R-:W2:Y:S11]  /*4def0*/  LDL.LU.64 R4, [R1+0x1c80] ;  /* 0x001c800001047983 */ /* 0x000eb60000300a00 */
[----:B------:R-:W-:Y:S09]  /*4df00*/  @!UPT UIADD3 URZ, URZ, URZ, URZ ;  /* 0x0000003f3f3ff290 */ /* 0x000ff2000fffe03f */
[----:B------:R-:W-:Y:S01]  /*4df10*/  STL.64 [R1+0x710], R12 ;  /* 0x0007100c01007387 */ /* 0x000fe20000100a00 */
[----:B------:R0:W-:Y:S03]  /*4df20*/  STL.64 [R1+0x718], R14 ;  /* 0x0007180e01007387 */ /* 0x0001e60000100a00 */
[----:B0-----:R-:W2:Y:S01]  /*4df30*/  LDL.LU.64 R14, [R1+0x1c78] ;  /* 0x001c7800010e7983 */ /* 0x001ea20000300a00 */
        /* <DEDUP_REMOVED lines=39> */
[----:B------:R-:W-:Y:S01]  /*4e1b0*/  IMAD.MOV.U32 R26, RZ, RZ, R8 ;  /* 0x000000ffff1a7224 */ /* 0x000fe200078e0008 */
[----:B---3--:R-:W-:Y:S02]  /*4e1c0*/  HMMA.16816.F32.BF16 R16, R16, R6, R20 ;  /* 0x000000061010723c */ /* 0x008fe40000041814 */
[----:B------:R-:W2:Y:S01]  /*4e1d0*/  LDL.LU.64 R22, [R1+0x1c40] ;  /* 0x001c400001167983 */ /* 0x000ea20000300a00 */
[----:B------:R-:W2:Y:S02]  /*4e1e0*/  LDL.LU.64 R20, [R1+0x1c38] ;  /* 0x001c380001147983 */ /* 0x000ea40000300a00 */
[----:B------:R0:W-:Y:S02]  /*4e1f0*/  STL.64 [R1+0x1bd8], R6 ;  /* 0x001bd80601007387 */ /* 0x0001e40000100a00 */
[----:B0-----:R-:W3:Y:S11]  /*4e200*/  LDL.64 R6, [R1+0x38] ;  /* 0x0000380001067983 */ /* 0x001ef60000100a00 */
[----:B------:R-:W-:Y:S05]  /*4e210*/  @!UPT UIADD3 URZ, URZ, URZ, URZ ;  /* 0x0000003f3f3ff290 */ /* 0x000fea000fffe03f */
[----:B------:R-:W-:Y:S01]  /*4e220*/  STL.64 [R1+0x570], R16 ;  /* 0x0005701001007387 */ /* 0x000fe20000100a00 */
[----:B------:R-:W-:Y:S01]  /*4e230*/  STL.64 [R1+0x578], R18 ;  /* 0x0005781201007387 */ /* 0x000fe20000100a00 */
        /* <DEDUP_REMOVED lines=20> */
[----:B------:R-:W3:Y:S02]  /*4e380*/  LDL.LU.64 R24, [R1+0x1bf0] ;  /* 0x001bf00001187983 */ /* 0x000ee40000300a00 */
[----:B---3--:R-:W-:Y:S11]  /*4e390*/  HMMA.16816.F32.BF16 R24, R20, R6, R24 ;  /* 0x000000061418723c */ /* 0x008ff60000041818 */
        /* <DEDUP_REMOVED lines=8> */
[----:B------:R-:W-:-:S02]  /*4e420*/  IMAD.MOV.U32 R2, RZ, RZ, R6 ;  /* 0x000000ffff027224 */ /* 0x000fc400078e0006 */
[----:B------:R-:W-:Y:S01]  /*4e430*/  IMAD.MOV.U32 R0, RZ, RZ, R7 ;  /* 0x000000ffff007224 */ /* 0x000fe200078e0007 */
[----:B------:R-:W2:Y:S01]  /*4e440*/  LDL R8, [R1+0x13a4] ;  /* 0x0013a40001087983 */ /* 0x000ea20000100800 */
[----:B------:R0:W-:Y:S02]  /*4e450*/  STL.64 [R1+0x1b70], R18 ;  /* 0x001b701201007387 */ /* 0x0001e40000100a00 */
[----:B------:R-:W2:Y:S01]  /*4e460*/  LDL.LU R16, [R1+0x110] ;  /* 0x0001100001107983 */ /* 0x000ea20000300800 */
[C---:B---3--:R-:W-:Y:S11]  /*4e470*/  HMMA.16816.F32.BF16 R4, R20.reuse, R18, R24 ;  /* 0x000000121404723c */ /* 0x048ff60000041818 */
[----:B------:R-:W-:Y:S11]  /*4e480*/  @!UPT UIADD3 URZ, URZ, URZ, URZ ;  /* 0x0000003f3f3ff290 */ /* 0x000ff6000fffe03f */
[----:B------:R-:W-:Y:S01]  /*4e490*/  @!UPT UIADD3 URZ, URZ, URZ, URZ ;  /* 0x0000003f3f3ff290 */ /* 0x000fe2000fffe03f */
[----:B------:R1:W-:Y:S01]  /*4e4a0*/  STL.64 [R1+0x360], R4 ;  /* 0x0003600401007387 */ /* 0x0003e20000100a00 */
[----:B------:R3:W-:Y:S02]  /*4e4b0*/  STL.64 [R1+0x368], R6 ;  /* 0x0003680601007387 */ /* 0x0007e40000100a00 */
[----:B------:R-:W2:Y:S02]  /*4e4c0*/  LDL.LU R17, [R1+0x114] ;  /* 0x0001140001117983 */ /* 0x000ea40000300800 */
[----:B0-----:R-:W2:Y:S01]  /*4e4d0*/  LDL.LU R18, [R1+0x118] ;  /* 0x0001180001127983 */ /* 0x001ea20000300800 */
[----:B------:R-:W2:Y:S01]  /*4e4e0*/  LDL.LU R19, [R1+0x11c] ;  /* 0x00011c0001137983 */ /* 0x000ea20000300800 */
[----:B------:R-:W4:Y:S02]  /*4e4f0*/  LDL.LU R24, [R1+0xf0] ;  /* 0x0000f00001187983 */ /* 0x000f240000300800 */
[----:B------:R-:W4:Y:S02]  /*4e500*/  LDL.LU R25, [R1+0xf4] ;  /* 0x0000f40001197983 */ /* 0x000f240000300800 */
[----:B------:R-:W4:Y:S01]  /*4e510*/  LDL.LU R26, [R1+0xf8] ;  /* 0x0000f800011a7983 */ /* 0x000f220000300800 */
[----:B------:R-:W4:Y:S04]  /*4e520*/  LDL.LU R27, [R1+0xfc] ;  /* 0x0000fc00011b7983 */ /* 0x000f280000300800 */
[----:B-1----:R-:W4:Y:S01]  /*4e530*/  LDL.LU R4, [R1+0x160] ;  /* 0x0001600001047983 */ /* 0x002f220000300800 */
[----:B------:R-:W4:Y:S02]  /*4e540*/  LDL.LU R5, [R1+0x164] ;  /* 0x0001640001057983 */ /* 0x000f240000300800 */
[----:B---3--:R-:W4:Y:S02]  /*4e550*/  LDL.LU R6, [R1+0x168] ;  /* 0x0001680001067983 */ /* 0x008f240000300800 */
[----:B------:R-:W4:Y:S01]  /*4e560*/  LDL.LU R7, [R1+0x16c] ;  /* 0x00016c0001077983 */ /* 0x000f220000300800 */
[----:B--2---:R0:W-:Y:S01]  /*4e570*/  STL.64 [R1+0x1b80], R18 ;  /* 0x001b801201007387 */ /* 0x0041e20000100a00 */
[----:B------:R1:W-:Y:S03]  /*4e580*/  STL.64 [R1+0x1b78], R16 ;  /* 0x001b781001007387 */ /* 0x0003e60000100a00 */
[----:B0-----:R-:W2:Y:S04]  /*4e590*/  LDL.64 R18, [R1+0x48] ;  /* 0x0000480001127983 */ /* 0x001ea80000100a00 */
[----:B--2---:R0:W-:Y:S01]  /*4e5a0*/  STL.64 [R1+0x1b98], R18 ;  /* 0x001b981201007387 */ /* 0x0041e20000100a00 */
[----:B-1----:R-:W2:Y:S02]  /*4e5b0*/  LDL.LU R16, [R1+0x170] ;  /* 0x0001700001107983 */ /* 0x002ea40000300800 */
[----:B------:R-:W2:Y:S01]  /*4e5c0*/  LDL.LU R17, [R1+0x174] ;  /* 0x0001740001117983 */ /* 0x000ea20000300800 */
[----:B0-----:R-:W2:Y:S01]  /*4e5d0*/  LDL.LU R18, [R1+0x178] ;  /* 0x0001780001127983 */ /* 0x001ea20000300800 */
[----:B------:R-:W2:Y:S02]  /*4e5e0*/  LDL.LU R19, [R1+0x17c] ;  /* 0x00017c0001137983 */ /* 0x000ea40000300800 */
[C---:B--2---:R-:W-:Y:S11]  /*4e5f0*/  HMMA.16816.F32.BF16 R16, R20.reuse, R14, R16 ;  /* 0x0000000e1410723c */ /* 0x044ff60000041810 */
[----:B------:R-:W-:Y:S11]  /*4e600*/  @!UPT UIADD3 URZ, URZ, URZ, URZ ;  /* 0x0000003f3f3ff290 */ /* 0x000ff6000fffe03f */
[----:B------:R-:W-:Y:S01]  /*4e610*/  @!UPT UIADD3 URZ, URZ, URZ, URZ ;  /* 0x0000003f3f3ff290 */ /* 0x000fe2000fffe03f */
[----:B------:R-:W-:Y:S01]  /*4e620*/  STL.64 [R1+0x350], R16 ;  /* 0x0003501001007387 */ /* 0x000fe20000100a00 */
[----:B------:R0:W-:Y:S03]  /*4e630*/  STL.64 [R1+0x358], R18 ;  /* 0x0003581201007387 */ /* 0x0001e60000100a00 */
[----:B0-----:R-:W2:Y:S04]  /*4e640*/  LDL.64 R18, [R1+0x58] ;  /* 0x0000580001127983 */ /* 0x001ea80000100a00 */
[----:B--2---:R0:W-:Y:S04]  /*4e650*/  STL.64 [R1+0x1bb0], R18 ;  /* 0x001bb01201007387 */ /* 0x0041e80000100a00 */
[----:B0-----:R-:W2:Y:S01]  /*4e660*/  LDL.64 R18, [R1+0x68] ;  /* 0x0000680001127983 */ /* 0x001ea20000100a00 */
[----:B------:R0:W-:Y:S02]  /*4e670*/  STL.64 [R1+0x1b68], R14 ;  /* 0x001b680e01007387 */ /* 0x0001e40000100a00 */
[----:B------:R-:W3:Y:S02]  /*4e680*/  LDL.LU R12, [R1+0x240] ;  /* 0x00024000010c7983 */ /* 0x000ee40000300800 */
[----:B------:R-:W3:Y:S01]  /*4e690*/  LDL.LU R13, [R1+0x244] ;  /* 0x00024400010d7983 */ /* 0x000ee20000300800 */
[----:B0-----:R-:W2:Y:S01]  /*4e6a0*/  LDL.LU R14, [R1+0x248] ;  /* 0x00024800010e7983 */ /* 0x001ea20000300800 */
[----:B------:R-:W2:Y:S03]  /*4e6b0*/  LDL.LU R15, [R1+0x24c] ;  /* 0x00024c00010f7983 */ /* 0x000ea60000300800 */
        /* <DEDUP_REMOVED lines=42> */
[----:B------:R-:W4:Y:S02]  /*4e960*/  LDL.LU R6, [R1+0x408] ;  /* 0x0004080001067983 */ /* 0x000f240000300800 */
[----:B------:R-:W4:Y:S02]  /*4e970*/  LDL.LU R7, [R1+0x40c] ;  /* 0x00040c0001077983 */ /* 0x000f240000300800 */
[----:B------:R-:W-:Y:S01]  /*4e980*/  IMAD.MOV.U32 R23, RZ, RZ, R0 ;  /* 0x000000ffff177224 */ /* 0x000fe200078e0000 */
[C---:B--2---:R-:W-:Y:S01]  /*4e990*/  HMMA.16816.F32.BF16 R12, R24.reuse, R18, R12 ;  /* 0x00000012180c723c */ /* 0x044fe2000004180c */
[----:B------:R-:W-:Y:S01]  /*4e9a0*/  IMAD.MOV.U32 R0, RZ, RZ, R19 ;  /* 0x000000ffff007224 */ /* 0x000fe200078e0013 */
[----:B----4-:R-:W-:Y:S01]  /*4e9b0*/  STL.64 [R1+0x1b60], R6 ;  /* 0x001b600601007387 */ /* 0x010fe20000100a00 */
        /* <DEDUP_REMOVED lines=10> */
[----:B------:R-:W3:Y:S02]  /*4ea60*/  LDL.LU.64 R18, [R1+0x1b98] ;  /* 0x001b980001127983 */ /* 0x000ee40000300a00 */
        /* <DEDUP_REMOVED lines=8> */
[----:B------:R-:W4:Y:S02]  /*4eaf0*/  LDL.LU.64 R18, [R1+0x1b80] ;  /* 0x001b800001127983 */ /* 0x000f240000300a00 */
[----:B------:R-:W4:Y:S02]  /*4eb00*/  LDL.LU.64 R16, [R1+0x1b78] ;  /* 0x001b780001107983 */ /* 0x000f240000300a00 */
[----:B------:R-:W-:-:S07]  /*4eb10*/  IMAD.MOV.U32 R22, RZ, RZ, R2 ;  /* 0x000000ffff167224 */ /* 0x000fce00078e0002 */
[C---:B----4-:R-:W-:Y:S01]  /*4eb20*/  HMMA.16816.F32.BF16 R20, R24.reuse, R22, R16 ;  /* 0x000000161814723c */ /* 0x050fe20000041810 */
[----:B------:R-:W3:Y:S11]  /*4eb30*/  LDL.LU.64 R18, [R1+0x1b70] ;  /* 0x001b700001127983 */ /* 0x000ef60000300a00 */
[----:B------:R-:W-:Y:S11]  /*4eb40*/  @!UPT UIADD3 URZ, URZ, URZ, URZ ;  /* 0x0000003f3f3ff290 */ /* 0x000ff6000fffe03f */
[----:B------:R-:W-:Y:S01]  /*4eb50*/  STL.64 [R1+0x730], R20 ;  /* 0x0007301401007387 */ /* 0x000fe20000100a00 */
[----:B------:R-:W-:Y:S02]  /*4eb60*/  STL.64 [R1+0x738], R22 ;  /* 0x0007381601007387 */ /* 0x000fe40000100a00 */
[----:B------:R-:W-:Y:S01]  /*4eb70*/  LDSM.16.MT88.4 R20, [R8+0x17080] ;  /* 0x017080000814783b */ /* 0x000fe20000004200 */
[C---:B---3--:R-:W-:Y:S01]  /*4eb80*/  HMMA.16816.F32.BF16 R16, R24.reuse, R18, R12 ;  /* 0x000000121810723c */ /* 0x048fe2000004180c */
[----:B------:R-:W2:Y:S11]  /*4eb90*/  LDL.LU.64 R14, [R1+0x1b68] ;  /* 0x001b6800010e7983 */ /* 0x000eb60000300a00 */
[----:B------:R-:W-:Y:S11]  /*4eba0*/  @!UPT UIADD3 URZ, URZ, URZ, URZ ;  /* 0x0000003f3f3ff290 */ /* 0x000ff6000fffe03f */
[----:B------:R-:W-:Y:S01]  /*4ebb0*/  STL.64 [R1+0x530], R16 ;  /* 0x0005301001007387 */ /* 0x000fe20000100a00 */
[----:B------:R-:W-:Y:S02]  /*4ebc0*/  STL.64 [R1+0x538], R18 ;  /* 0x0005381201007387 */ /* 0x000fe40000100a00 */
[----:B------:R-:W0:Y:S02]  /*4ebd0*/  LDSM.16.MT88.4 R16, [R9+0x17000] ;  /* 0x017000000910783b */ /* 0x000e240000004200 */
[----:B0-----:R0:W-:Y:S04]  /*4ebe0*/  STL.64 [R1+0x1ae0], R18 ;  /* 0x001ae01201007387 */ /* 0x0011e80000100a00 */
[----:B0-----:R-:W3:Y:S01]  /*4ebf0*/  LDL R19, [R1+0x139c] ;  /* 0x00139c0001137983 */ /* 0x001ee20000100800 */
        /* <DEDUP_REMOVED lines=10> */
[----:B------:R-:W0:Y:S04]  /*4eca0*/  LDSM.16.MT88.4 R12, [R9+0x17080] ;  /* 0x01708000090c783b */ /* 0x000e280000004200 */
[----:B0-----:R-:W-:Y:S01]  /*4ecb0*/  STL.64 [R1+0x1a40], R14 ;  /* 0x001a400e01007387 */ /* 0x001fe20000100a00 */
[----:B------:R0:W-:Y:S03]  /*4ecc0*/  STL.64 [R1+0x1a38], R12 ;  /* 0x001a380c01007387 */ /* 0x0001e60000100a00 */
[----:B0-----:R-:W4:Y:S01]  /*4ecd0*/  LDL.LU R12, [R1+0x3f0] ;  /* 0x0003f000010c7983 */ /* 0x001f220000300800 */
[----:B------:R-:W4:Y:S02]  /*4ece0*/  LDL.LU R13, [R1+0x3f4] ;  /* 0x0003f400010d7983 */ /* 0x000f240000300800 */
[----:B------:R-:W4:Y:S02]  /*4ecf0*/  LDL.LU R14, [R1+0x3f8] ;  /* 0x0003f800010e7983 */ /* 0x000f240000300800 */
[----:B------:R-:W4:Y:S01]  /*4ed00*/  LDL.LU R15, [R1+0x3fc] ;  /* 0x0003fc00010f7983 */ /* 0x000f220000300800 */
[----:B--2---:R-:W-:Y:S01]  /*4ed10*/  HMMA.16816.F32.BF16 R8, R24, R10, R4 ;  /* 0x0000000a1808723c */ /* 0x004fe20000041804 */
[----:B------:R-:W4:Y:S01]  /*4ed20*/  LDL.LU.64 R6, [R1+0x1b50] ;  /* 0x001b500001067983 */ /* 0x000f220000300a00 */
[----:B------:R-:W2:Y:S11]  /*4ed30*/  LDL.LU.64 R4, [R1+0x1b48] ;  /* 0x001b480001047983 */ /* 0x000eb60000300a00 */
[----:B------:R-:W-:Y:S10]  /*4ed40*/  @!UPT UIADD3 URZ, URZ, URZ, URZ ;  /* 0x0000003f3f3ff290 */ /* 0x000ff4000fffe03f */
[----:B------:R-:W-:Y:S01]  /*4ed50*/  STL.64 [R1+0x400], R8 ;  /* 0x0004000801007387 */ /* 0x000fe20000100a00 */
[----:B------:R-:W-:Y:S02]  /*4ed60*/  STL.64 [R1+0x408], R10 ;  /* 0x0004080a01007387 */ /* 0x000fe40000100a00 */
[----:B---3--:R-:W0:Y:S02]  /*4ed70*/  LDSM.16.MT88.4 R8, [R19+0x17000] ;  /* 0x017000001308783b */ /* 0x008e240000004200 */
[----:B0-----:R0:W-:Y:S02]  /*4ed80*/  STL.64 [R1+0x19d8], R10 ;  /* 0x0019d80a01007387 */ /* 0x0011e40000100a00 */
[----:B------:R-:W-:Y:S02]  /*4ed90*/  STL.64 [R1+0x19d0], R8 ;  /* 0x0019d00801007387 */ /* 0x000fe40000100a00 */
[----:B0-----:R-:W3:Y:S01]  /*4eda0*/  LDL R10, [R1+0x58] ;  /* 0x00005800010a7983 */ /* 0x001ee20000100800 */
[----:B------:R-:W-:-:S02]  /*4edb0*/  IMAD.MOV.U32 R11, RZ, RZ, R0 ;  /* 0x000000ffff0b7224 */ /* 0x000fc400078e0000 */
[----:B------:R-:W2:Y:S03]  /*4edc0*/  LDL.LU R0, [R1+0x1b40] ;  /* 0x001b400001007983 */ /* 0x000ea60000300800 */
[----:B---3--:R4:W-:Y:S02]  /*4edd0*/  STL.64 [R1+0x1b28], R10 ;  /* 0x001b280a01007387 */ /* 0x0089e40000100a00 */
[----:B----4-:R-:W-:Y:S02]  /*4ede0*/  HMMA.16816.F32.BF16 R8, R24, R6, R12 ;  /* 0x000000061808723c */ /* 0x010fe4000004180c */
[----:B------:R0:W-:Y:S04]  /*4edf0*/  STL.64 [R1+0x1ae8], R6 ;  /* 0x001ae80601007387 */ /* 0x0001e80000100a00 */
[----:B------:R1:W3:Y:S11]  /*4ee00*/  LDSM.16.MT88.4 R24, [R19+0x17080] ;  /* 0x017080001318783b */ /* 0x0002f60000004200 */
[----:B------:R-:W-:Y:S06]  /*4ee10*/  @!UPT UIADD3 URZ, URZ, URZ, URZ ;  /* 0x0000003f3f3ff290 */ /* 0x000fec000fffe03f */
[----:B------:R-:W-:Y:S01]  /*4ee20*/  STL.64 [R1+0x3f0], R8 ;  /* 0x0003f00801007387 */ /* 0x000fe20000100a00 */
[----:B------:R2:W-:Y:S02]  /*4ee30*/  STL.64 [R1+0x3f8], R10 ;  /* 0x0003f80a01007387 */ /* 0x0005e40000100a00 */
[----:B0-----:R-:W4:Y:S02]  /*4ee40*/  LDL.64 R6, [R1+0x38] ;  /* 0x0000380001067983 */ /* 0x001f240000100a00 */
[----:B----4-:R0:W-:Y:S01]  /*4ee50*/  STL.64 [R1+0x1b08], R6 ;  /* 0x001b080601007387 */ /* 0x0101e20000100a00 */
[----:B------:R-:W4:Y:S02]  /*4ee60*/  LDL.LU R16, [R1+0x430] ;  /* 0x0004300001107983 */ /* 0x000f240000300800 */
[----:B------:R-:W4:Y:S02]  /*4ee70*/  LDL.LU R17, [R1+0x434] ;  /* 0x0004340001117983 */ /* 0x000f240000300800 */
[----:B------:R-:W3:Y:S01]  /*4ee80*/  LDL.LU R18, [R1+0x438] ;  /* 0x0004380001127983 */ /* 0x000ee20000300800 */
[----:B-1----:R-:W3:Y:S01]  /*4ee90*/  LDL.LU R19, [R1+0x43c] ;  /* 0x00043c0001137983 */ /* 0x002ee20000300800 */
[----:B--2---:R-:W-:-:S02]  /*4eea0*/  IMAD.MOV.U32 R11, RZ, RZ, R4 ;  /* 0x000000ffff0b7224 */ /* 0x004fc400078e0004 */
[----:B------:R-:W-:Y:S02]  /*4eeb0*/  IMAD.MOV.U32 R10, RZ, RZ, R5 ;  /* 0x000000ffff0a7224 */ /* 0x000fe400078e0005 */
[----:B0-----:R-:W-:Y:S02]  /*4eec0*/  IMAD.MOV.U32 R6, RZ, RZ, R29 ;  /* 0x000000ffff067224 */ /* 0x001fe400078e001d */
[----:B------:R-:W-:Y:S01]  /*4eed0*/  IMAD.MOV.U32 R7, RZ, RZ, R28 ;  /* 0x000000ffff077224 */ /* 0x000fe200078e001c */
[----:B---3--:R-:W-:Y:S01]  /*4eee0*/  STL.64 [R1+0x1b18], R18 ;  /* 0x001b181201007387 */ /* 0x008fe20000100a00 */
[----:B----4-:R-:W-:Y:S03]  /*4eef0*/  STL.64 [R1+0x1b10], R16 ;  /* 0x001b101001007387 */ /* 0x010fe60000100a00 */
[----:B------:R0:W-:Y:S02]  /*4ef00*/  STL.64 [R1+0x1b20], R6 ;  /* 0x001b200601007387 */ /* 0x0001e40000100a00 */
[----:B------:R-:W2:Y:S01]  /*4ef10*/  LDL.LU R4, [R1+0x460] ;  /* 0x0004600001047983 */ /* 0x000ea20000300800 */
[----:B------:R-:W2:Y:S04]  /*4ef20*/  LDL.LU R5, [R1+0x464] ;  /* 0x0004640001057983 */ /* 0x000ea80000300800 */
[----:B0-----:R-:W3:Y:S01]  /*4ef30*/  LDL.LU R6, [R1+0x468] ;  /* 0x0004680001067983 */ /* 0x001ee20000300800 */
[----:B------:R-:W3:Y:S03]  /*4ef40*/  LDL.LU R7, [R1+0x46c] ;  /* 0x00046c0001077983 */ /* 0x000ee60000300800 */
        /* <DEDUP_REMOVED lines=10> */
[----:B------:R-:W4:Y:S01]  /*4eff0*/  LDL.LU R12, [R1+0x380] ;  /* 0x00038000010c7983 */ /* 0x000f220000300800 */
[----:B------:R-:W4:Y:S02]  /*4f000*/  LDL.LU R13, [R1+0x384] ;  /* 0x00038400010d7983 */ /* 0x000f240000300800 */
[----:B------:R-:W2:Y:S02]  /*4f010*/  LDL.LU R14, [R1+0x388] ;  /* 0x00038800010e7983 */ /* 0x000ea40000300800 */
[----:B------:R-:W2:Y:S02]  /*4f020*/  LDL.LU R15, [R1+0x38c] ;  /* 0x00038c00010f7983 */ /* 0x000ea40000300800 */
[----:B--2---:R-:W-:Y:S01]  /*4f030*/  STL.64 [R1+0x1a50], R14 ;  /* 0x001a500e01007387 */ /* 0x004fe20000100a00 */
[----:B----4-:R-:W-:Y:S02]  /*4f040*/  STL.64 [R1+0x1a48], R12 ;  /* 0x001a480c01007387 */ /* 0x010fe40000100a00 */
[----:B------:R-:W-:Y:S02]  /*4f050*/  STL.64 [R1+0x1960], R26 ;  /* 0x0019601a01007387 */ /* 0x000fe40000100a00 */
[----:B------:R0:W-:Y:S02]  /*4f060*/  STL.64 [R1+0x1958], R24 ;  /* 0x0019581801007387 */ /* 0x0001e40000100a00 */
        /* <DEDUP_REMOVED lines=11> */
[----:B----4-:R0:W-:Y:S01]  /*4f120*/  STL.64 [R1+0x1a70], R26 ;  /* 0x001a701a01007387 */ /* 0x0101e20000100a00 */
[----:B--2---:R-:W-:Y:S03]  /*4f130*/  STL.64 [R1+0x1a68], R24 ;  /* 0x001a681801007387 */ /* 0x004fe60000100a00 */
[----:B0-----:R-:W2:Y:S01]  /*4f140*/  LDL.LU.64 R26, [R1+0x28] ;  /* 0x00002800011a7983 */ /* 0x001ea20000300a00 */
[----:B------:R-:W4:Y:S02]  /*4f150*/  LDL.LU.64 R6, [R1+0x1b38] ;  /* 0x001b380001067983 */ /* 0x000f240000300a00 */
[----:B------:R-:W4:Y:S04]  /*4f160*/  LDL.LU.64 R4, [R1+0x1b30] ;  /* 0x001b300001047983 */ /* 0x000f280000300a00 */
[----:B------:R-:W-:Y:S01]  /*4f170*/  STL.64 [R1+0x620], R8 ;  /* 0x0006200801007387 */ /* 0x000fe20000100a00 */
[----:B------:R0:W-:Y:S04]  /*4f180*/  STL.64 [R1+0x628], R10 ;  /* 0x0006280a01007387 */ /* 0x0001e80000100a00 */
[----:B0-----:R-:W4:Y:S02]  /*4f190*/  LDL.LU.64 R10, [R1+0x1b28] ;  /* 0x001b2800010a7983 */ /* 0x001f240000300a00 */
[C---:B----4-:R-:W-:Y:S11]  /*4f1a0*/  HMMA.16816.F32.BF16 R4, R20.reuse, R10, R4 ;  /* 0x0000000a1404723c */ /* 0x050ff60000041804 */
[----:B------:R-:W-:Y:S11]  /*4f1b0*/  @!UPT UIADD3 URZ, URZ, URZ, URZ ;  /* 0x0000003f3f3ff290 */ /* 0x000ff6000fffe03f */
[----:B------:R-:W-:Y:S01]  /*4f1c0*/  @!UPT UIADD3 URZ, URZ, URZ, URZ ;  /* 0x0000003f3f3ff290 */ /* 0x000fe2000fffe03f */
[----:B------:R-:W-:Y:S01]  /*4f1d0*/  STL.64 [R1+0x610], R4 ;  /* 0x0006100401007387 */ /* 0x000fe20000100a00 */
[----:B------:R0:W-:Y:S03]  /*4f1e0*/  STL.64 [R1+0x618], R6 ;  /* 0x0006180601007387 */ /* 0x0001e60000100a00 */
[----:B0-----:R-:W3:Y:S01]  /*4f1f0*/  LDL.LU.64 R6, [R1+0x1b20] ;  /* 0x001b200001067983 */ /* 0x001ee20000300a00 */
[----:B------:R0:W-:Y:S02]  /*4f200*/  STL.64 [R1+0x1af0], R10 ;  /* 0x001af00a01007387 */ /* 0x0001e40000100a00 */
[----:B------:R-:W4:Y:S02]  /*4f210*/  LDL.LU R8, [R1+0x440] ;  /* 0x0004400001087983 */ /* 0x000f240000300800 */
[----:B------:R-:W4:Y:S01]  /*4f220*/  LDL.LU R9, [R1+0x444] ;  /* 0x0004440001097983 */ /* 0x000f220000300800 */
[----:B0-----:R-:W4:Y:S01]  /*4f230*/  LDL.LU R10, [R1+0x448] ;  /* 0x00044800010a7983 */ /* 0x001f220000300800 */
[----:B------:R-:W4:Y:S01]  /*4f240*/  LDL.LU R11, [R1+0x44c] ;  /* 0x00044c00010b7983 */ /* 0x000f220000300800 */
[C---:B---3--:R-:W-:Y:S02]  /*4f250*/  HMMA.16816.F32.BF16 R4, R20.reuse, R6, R16 ;  /* 0x000000061404723c */ /* 0x048fe40000041810 */
[----:B------:R-:W2:Y:S01]  /*4f260*/  LDL.LU.64 R18, [R1+0x1b18] ;  /* 0x001b180001127983 */ /* 0x000ea20000300a00 */
[----:B------:R-:W2:Y:S11]  /*4f270*/  LDL.LU.64 R16, [R1+0x1b10] ;  /* 0x001b100001107983 */ /* 0x000eb60000300a00 */
[----:B------:R-:W-:Y:S09]  /*4f280*/  @!UPT UIADD3 URZ, URZ, URZ, URZ ;  /* 0x0000003f3f3ff290 */ /* 0x000ff2000fffe03f */
[----:B------:R-:W-:Y:S01]  /*4f290*/  STL.64 [R1+0x600], R4 ;  /* 0x0006000401007387 */ /* 0x000fe20000100a00 */
[----:B------:R0:W-:Y:S03]  /*4f2a0*/  STL.64 [R1+0x608], R6 ;  /* 0x0006080601007387 */ /* 0x0001e60000100a00 */
[----:B0-----:R-:W4:Y:S01]  /*4f2b0*/  LDL.LU.64 R6, [R1+0x1b08] ;  /* 0x001b080001067983 */ /* 0x001f220000300a00 */
[----:B------:R-:W-:Y:S02]  /*4f2c0*/  IMAD.MOV.U32 R14, RZ, RZ, R3 ;  /* 0x000000ffff0e7224 */ /* 0x000fe400078e0003 */
[----:B------:R-:W-:Y:S01]  /*4f2d0*/  IMAD.MOV.U32 R15, RZ, RZ, R2 ;  /* 0x000000ffff0f7224 */ /* 0x000fe200078e0002 */
[----:B----4-:R-:W-:Y:S01]  /*4f2e0*/  HMMA.16816.F32.BF16 R8, R20, R6, R8 ;  /* 0x000000061408723c */ /* 0x010fe20000041808 */
[----:B------:R-:W-:Y:S02]  /*4f2f0*/  IMAD.MOV.U32 R3, RZ, RZ, R6 ;  /* 0x000000ffff037224 */ /* 0x000fe400078e0006 */
[----:B------:R-:W-:-:S05]  /*4f300*/  IMAD.MOV.U32 R2, RZ, RZ, R7 ;  /* 0x000000ffff027224 */ /* 0x000fca00078e0007 */
[----:B--2---:R-:W-:Y:S11]  /*4f310*/  HMMA.16816.F32.BF16 R4, R20, R26, R16 ;  /* 0x0000001a1404723c */ /* 0x004ff60000041810 */
[----:B------:R-:W-:Y:S04]  /*4f320*/  @!UPT UIADD3 URZ, URZ, URZ, URZ ;  /* 0x0000003f3f3ff290 */ /* 0x000fe8000fffe03f */
[----:B------:R-:W-:Y:S01]  /*4f330*/  STL.64 [R1+0x5f0], R8 ;  /* 0x0005f00801007387 */ /* 0x000fe20000100a00 */
[----:B------:R-:W-:Y:S02]  /*4f340*/  STL.64 [R1+0x5f8], R10 ;  /* 0x0005f80a01007387 */ /* 0x000fe40000100a00 */
[----:B------:R0:W-:Y:S05]  /*4f350*/  STL.64 [R1+0x1a80], R26 ;  /* 0x001a801a01007387 */ /* 0x0001ea0000100a00 */
[----:B------:R-:W-:Y:S01]  /*4f360*/  STL.64 [R1+0x240], R4 ;  /* 0x0002400401007387 */ /* 0x000fe20000100a00 */
[----:B------:R-:W-:Y:S01]  /*4f370*/  STL.64 [R1+0x248], R6 ;  /* 0x0002480601007387 */ /* 0x000fe20000100a00 */
[----:B0-----:R-:W-:-:S02]  /*4f380*/  IMAD.MOV.U32 R26, RZ, RZ, R3 ;  /* 0x000000ffff1a7224 */ /* 0x001fc400078e0003 */
[----:B------:R-:W-:-:S05]  /*4f390*/  IMAD.MOV.U32 R27, RZ, RZ, R2 ;  /* 0x000000ffff1b7224 */ /* 0x000fca00078e0002 */
[----:B------:R0:W-:Y:S04]  /*4f3a0*/  STL.64 [R1+0x1a98], R26 ;  /* 0x001a981a01007387 */ /* 0x0001e80000100a00 */
[----:B0-----:R-:W2:Y:S04]  /*4f3b0*/  LDL.64 R26, [R1+0x48] ;  /* 0x00004800011a7983 */ /* 0x001ea80000100a00 */
[----:B--2---:R0:W-:Y:S01]  /*4f3c0*/  STL.64 [R1+0x1ab0], R26 ;  /* 0x001ab01a01007387 */ /* 0x0041e20000100a00 */
[----:B------:R-:W2:Y:S02]  /*4f3d0*/  LDL.LU R24, [R1+0x3d0] ;  /* 0x0003d00001187983 */ /* 0x000ea40000300800 */
[----:B------:R-:W2:Y:S01]  /*4f3e0*/  LDL.LU R25, [R1+0x3d4] ;  /* 0x0003d40001197983 */ /* 0x000ea20000300800 */
[----:B0-----:R-:W3:Y:S01]  /*4f3f0*/  LDL.LU R26, [R1+0x3d8] ;  /* 0x0003d800011a7983 */ /* 0x001ee20000300800 */
[----:B------:R-:W3:Y:S02]  /*4f400*/  LDL.LU R27, [R1+0x3dc] ;  /* 0x0003dc00011b7983 */ /* 0x000ee40000300800 */
[----:B------:R-:W4:Y:S02]  /*4f410*/  LDL.LU R8, [R1+0x410] ;  /* 0x0004100001087983 */ /* 0x000f240000300800 */
[----:B------:R-:W4:Y:S01]  /*4f420*/  LDL.LU R9, [R1+0x414] ;  /* 0x0004140001097983 */ /* 0x000f220000300800 */
[----:B------:R-:W2:Y:S01]  /*4f430*/  LDL.LU R10, [R1+0x418] ;  /* 0x00041800010a7983 */ /* 0x000ea20000300800 */
[----:B------:R-:W2:Y:S03]  /*4f440*/  LDL.LU R11, [R1+0x41c] ;  /* 0x00041c00010b7983 */ /* 0x000ea60000300800 */
[----:B--2---:R-:W-:Y:S01]  /*4f450*/  STL.64 [R1+0x1b00], R10 ;  /* 0x001b000a01007387 */ /* 0x004fe20000100a00 */
[----:B----4-:R0:W-:Y:S03]  /*4f460*/  STL.64 [R1+0x1af8], R8 ;  /* 0x001af80801007387 */ /* 0x0101e60000100a00 */
[----:B0-----:R-:W2:Y:S01]  /*4f470*/  LDL.LU R8, [R1+0x420] ;  /* 0x0004200001087983 */ /* 0x001ea20000300800 */
[----:B------:R-:W2:Y:S02]  /*4f480*/  LDL.LU R9, [R1+0x424] ;  /* 0x0004240001097983 */ /* 0x000ea40000300800 */
[----:B------:R-:W2:Y:S02]  /*4f490*/  LDL.LU R10, [R1+0x428] ;  /* 0x00042800010a7983 */ /* 0x000ea40000300800 */
[----:B------:R-:W2:Y:S01]  /*4f4a0*/  LDL.LU R11, [R1+0x42c] ;  /* 0x00042c00010b7983 */ /* 0x000ea20000300800 */
[----:B------:R-:W4:Y:S01]  /*4f4b0*/  LDL.LU.64 R6, [R1+0x8] ;  /* 0x0000080001067983 */ /* 0x000f220000300a00 */
[----:B------:R-:W4:Y:S02]  /*4f4c0*/  LDL.LU R16, [R1+0x370] ;  /* 0x0003700001107983 */ /* 0x000f240000300800 */
[----:B------:R-:W4:Y:S02]  /*4f4d0*/  LDL.LU R17, [R1+0x374] ;  /* 0x0003740001117983 */ /* 0x000f240000300800 */
[----:B------:R-:W4:Y:S01]  /*4f4e0*/  LDL.LU R18, [R1+0x378] ;  /* 0x0003780001127983 */ /* 0x000f220000300800 */
[----:B------:R-:W4:Y:S01]  /*4f4f0*/  LDL.LU R19, [R1+0x37c] ;  /* 0x00037c0001137983 */ /* 0x000f220000300800 */
[----:B---3--:R-:W-:Y:S02]  /*4f500*/  STL.64 [R1+0x1ac0], R26 ;  /* 0x001ac01a01007387 */ /* 0x008fe40000100a00 */
[----:B------:R0:W-:Y:S02]  /*4f510*/  STL.64 [R1+0x1ab8], R24 ;  /* 0x001ab81801007387 */ /* 0x0001e40000100a00 */
        /* <DEDUP_REMOVED lines=22> */
[----:B----4-:R-:W-:Y:S01]  /*4f680*/  HMMA.16816.F32.BF16 R8, R20, R6, R8 ;  /* 0x000000061408723c */ /* 0x010fe20000041808 */
[----:B--2---:R-:W-:Y:S01]  /*4f690*/  STL.64 [R1+0x1aa8], R14 ;  /* 0x001aa80e01007387 */ /* 0x004fe20000100a00 */
[----:B------:R0:W-:Y:S03]  /*4f6a0*/  STL.64 [R1+0x1aa0], R12 ;  /* 0x001aa00c01007387 */ /* 0x0001e60000100a00 */
[----:B0-----:R-:W2:Y:S01]  /*4f6b0*/  LDL.LU R12, [R1+0x3c0] ;  /* 0x0003c000010c7983 */ /* 0x001ea20000300800 */
[----:B------:R-:W2:Y:S02]  /*4f6c0*/  LDL.LU R13, [R1+0x3c4] ;  /* 0x0003c400010d7983 */ /* 0x000ea40000300800 */
[----:B------:R-:W4:Y:S02]  /*4f6d0*/  LDL.LU R14, [R1+0x3c8] ;  /* 0x0003c800010e7983 */ /* 0x000f240000300800 */
[----:B------:R-:W4:Y:S02]  /*4f6e0*/  LDL.LU R15, [R1+0x3cc] ;  /* 0x0003cc00010f7983 */ /* 0x000f240000300800 */
[----:B------:R-:W-:-:S02]  /*4f6f0*/  IMAD.MOV.U32 R3, RZ, RZ, R6 ;  /* 0x000000ffff037224 */ /* 0x000fc400078e0006 */
[----:B------:R-:W-:Y:S01]  /*4f700*/  IMAD.MOV.U32 R2, RZ, RZ, R7 ;  /* 0x000000ffff027224 */ /* 0x000fe200078e0007 */
[----:B----4-:R0:W-:Y:S01]  /*4f710*/  STL.64 [R1+0x1ad0], R14 ;  /* 0x001ad00e01007387 */ /* 0x0101e20000100a00 */
[----:B--2---:R-:W-:Y:S03]  /*4f720*/  STL.64 [R1+0x1ac8], R12 ;  /* 0x001ac80c01007387 */ /* 0x004fe60000100a00 */
[----:B0-----:R-:W2:Y:S04]  /*4f730*/  LDL.64 R14, [R1+0x68] ;  /* 0x00006800010e7983 */ /* 0x001ea80000100a00 */
[----:B------:R-:W-:Y:S02]  /*4f740*/  STL.64 [R1+0x1b0], R8 ;  /* 0x0001b00801007387 */ /* 0x000fe40000100a00 */
[----:B------:R0:W-:Y:S02]  /*4f750*/  STL.64 [R1+0x1b8], R10 ;  /* 0x0001b80a01007387 */ /* 0x0001e40000100a00 */
[----:B0-----:R-:W4:Y:S01]  /*4f760*/  LDL.LU.64 R10, [R1+0x1af0] ;  /* 0x001af000010a7983 */ /* 0x001f220000300a00 */
[----:B------:R-:W2:Y:S02]  /*4f770*/  LDL.LU.64 R6, [R1+0x1ae8] ;  /* 0x001ae80001067983 */ /* 0x000ea40000300a00 */
[----:B--2---:R-:W-:Y:S01]  /*4f780*/  HMMA.16816.F32.BF16 R20, R20, R6, R16 ;  /* 0x000000061414723c */ /* 0x004fe20000041810 */
[----:B------:R-:W3:Y:S01]  /*4f790*/  LDL.LU.64 R18, [R1+0x1ae0] ;  /* 0x001ae00001127983 */ /* 0x000ee20000300a00 */
[----:B------:R-:W3:Y:S02]  /*4f7a0*/  LDL.LU.64 R16, [R1+0x1ad8] ;  /* 0x001ad80001107983 */ /* 0x000ee40000300a00 */
[----:B------:R-:W-:-:S02]  /*4f7b0*/  IMAD.MOV.U32 R9, RZ, RZ, R14 ;  /* 0x000000ffff097224 */ /* 0x000fc400078e000e */
[----:B------:R-:W-:Y:S11]  /*4f7c0*/  IMAD.MOV.U32 R8, RZ, RZ, R15 ;  /* 0x000000ffff087224 */ /* 0x000ff600078e000f */
[----:B------:R-:W-:Y:S06]  /*4f7d0*/  @!UPT UIADD3 URZ, URZ, URZ, URZ ;  /* 0x0000003f3f3ff290 */ /* 0x000fec000fffe03f */
[----:B------:R-:W-:Y:S01]  /*4f7e0*/  STL.64 [R1+0x190], R20 ;  /* 0x0001901401007387 */ /* 0x000fe20000100a00 */
[----:B------:R-:W-:Y:S01]  /*4f7f0*/  STL.64 [R1+0x198], R22 ;  /* 0x0001981601007387 */ /* 0x000fe20000100a00 */
[C---:B---3--:R-:W-:Y:S02]  /*4f800*/  HMMA.16816.F32.BF16 R24, R16.reuse, R14, R24 ;  /* 0x0000000e1018723c */ /* 0x048fe40000041818 */
[----:B------:R-:W2:Y:S01]  /*4f810*/  LDL.LU.64 R14, [R1+0x1ad0] ;  /* 0x001ad000010e7983 */ /* 0x000ea20000300a00 */
[----:B------:R-:W2:Y:S11]  /*4f820*/  LDL.LU.64 R12, [R1+0x1ac8] ;  /* 0x001ac800010c7983 */ /* 0x000eb60000300a00 */
[----:B------:R-:W-:Y:S09]  /*4f830*/  @!UPT UIADD3 URZ, URZ, URZ, URZ ;  /* 0x0000003f3f3ff290 */ /* 0x000ff2000fffe03f */
[----:B------:R-:W-:Y:S01]  /*4f840*/  STL.64 [R1+0x6d0], R24 ;  /* 0x0006d01801007387 */ /* 0x000fe20000100a00 */
[----:B------:R0:W-:Y:S02]  /*4f850*/  STL.64 [R1+0x6d8], R26 ;  /* 0x0006d81a01007387 */ /* 0x0001e40000100a00 */
        /* <DEDUP_REMOVED lines=8> */
[----:B------:R0:W-:Y:S02]  /*4f8e0*/  STL.64 [R1+0x698], R26 ;  /* 0x0006981a01007387 */ /* 0x0001e40000100a00 */
[----:B------:R-:W-:Y:S02]  /*4f8f0*/  IMAD.MOV.U32 R5, RZ, RZ, R26 ;  /* 0x000000ffff057224 */ /* 0x000fe400078e001a */
[----:B0-----:R-:W2:Y:S01]  /*4f900*/  LDL.LU.64 R26, [R1+0x1ab0] ;  /* 0x001ab000011a7983 */ /* 0x001ea20000300a00 */
[----:B------:R-:W-:Y:S02]  /*4f910*/  STL.64 [R1+0x1a30], R10 ;  /* 0x001a300a01007387 */ /* 0x000fe40000100a00 */
[----:B------:R0:W-:Y:S01]  /*4f920*/  STL [R1+0x17c0], R5 ;  /* 0x0017c00501007387 */ /* 0x0001e20000100800 */
[----:B--2---:R-:W-:Y:S01]  /*4f930*/  HMMA.16816.F32.BF16 R12, R16, R26, R12 ;  /* 0x0000001a100c723c */ /* 0x004fe2000004180c */
[----:B0-----:R-:W-:-:S02]  /*4f940*/  IMAD.MOV.U32 R5, RZ, RZ, R26 ;  /* 0x000000ffff057224 */ /* 0x001fc400078e001a */
        /* <DEDUP_REMOVED lines=13> */
[----:B0-----:R-:W2:Y:S01]  /*4fa20*/  LDL.LU.64 R26, [R1+0x1a80] ;  /* 0x001a8000011a7983 */ /* 0x001ea20000300a00 */
[----:B------:R-:W-:Y:S02]  /*4fa30*/  IMAD.MOV.U32 R22, RZ, RZ, R3 ;  /* 0x000000ffff167224 */ /* 0x000fe400078e0003 */
        /* <DEDUP_REMOVED lines=26> */
[----:B--2---:R-:W-:Y:S01]  /*4fbe0*/  HMMA.16816.F32.BF16 R20, R16, R6, R24 ;  /* 0x000000061014723c */ /* 0x004fe20000041818 */
[----:B------:R0:W-:Y:S01]  /*4fbf0*/  STL.64 [R1+0x19e0], R6 ;  /* 0x0019e00601007387 */ /* 0x0001e20000100a00 */
[----:B------:R-:W2:Y:S05]  /*4fc00*/  LDL.LU R16, [R1+0x80] ;  /* 0x0000800001107983 */ /* 0x000eaa0000300800 */
[----:B0-----:R-:W-:-:S02]  /*4fc10*/  IMAD.MOV.U32 R7, RZ, RZ, R8 ;  /* 0x000000ffff077224 */ /* 0x001fc400078e0008 */
[----:B------:R-:W-:Y:S11]  /*4fc20*/  IMAD.MOV.U32 R6, RZ, RZ, R9 ;  /* 0x000000ffff067224 */ /* 0x000ff600078e0009 */
[----:B------:R-:W-:Y:S03]  /*4fc30*/  @!UPT UIADD3 URZ, URZ, URZ, URZ ;  /* 0x0000003f3f3ff290 */ /* 0x000fe6000fffe03f */
[----:B------:R0:W-:Y:S01]  /*4fc40*/  STL.64 [R1+0x490], R20 ;  /* 0x0004901401007387 */ /* 0x0001e20000100a00 */
[----:B------:R1:W-:Y:S02]  /*4fc50*/  STL.64 [R1+0x498], R22 ;  /* 0x0004981601007387 */ /* 0x0003e40000100a00 */
[----:B------:R-:W2:Y:S02]  /*4fc60*/  LDL.LU R17, [R1+0x84] ;  /* 0x0000840001117983 */ /* 0x000ea40000300800 */
[----:B------:R-:W4:Y:S01]  /*4fc70*/  LDL.LU R18, [R1+0x88] ;  /* 0x0000880001127983 */ /* 0x000f220000300800 */
[----:B------:R-:W4:Y:S04]  /*4fc80*/  LDL.LU R19, [R1+0x8c] ;  /* 0x00008c0001137983 */ /* 0x000f280000300800 */
[----:B0-----:R-:W2:Y:S01]  /*4fc90*/  LDL.LU R20, [R1+0x2b0] ;  /* 0x0002b00001147983 */ /* 0x001ea20000300800 */
[----:B------:R-:W2:Y:S02]  /*4fca0*/  LDL.LU R21, [R1+0x2b4] ;  /* 0x0002b40001157983 */ /* 0x000ea40000300800 */
[----:B-1----:R-:W2:Y:S02]  /*4fcb0*/  LDL.LU R22, [R1+0x2b8] ;  /* 0x0002b80001167983 */ /* 0x002ea40000300800 */
[----:B------:R-:W2:Y:S01]  /*4fcc0*/  LDL.LU R23, [R1+0x2bc] ;  /* 0x0002bc0001177983 */ /* 0x000ea20000300800 */
[----:B------:R-:W3:Y:S01]  /*4fcd0*/  LDL.LU R8, [R1+0x2c0] ;  /* 0x0002c00001087983 */ /* 0x000ee20000300800 */
[----:B------:R-:W3:Y:S02]  /*4fce0*/  LDL.LU R9, [R1+0x2c4] ;  /* 0x0002c40001097983 */ /* 0x000ee40000300800 */
[----:B------:R-:W3:Y:S02]  /*4fcf0*/  LDL.LU R10, [R1+0x2c8] ;  /* 0x0002c800010a7983 */ /* 0x000ee40000300800 */
[----:B------:R-:W3:Y:S01]  /*4fd00*/  LDL.LU R11, [R1+0x2cc] ;  /* 0x0002cc00010b7983 */ /* 0x000ee20000300800 */
        /* <DEDUP_REMOVED lines=10> */
[----:B--2---:R0:W-:Y:S01]  /*4fdb0*/  STL.64 [R1+0x1988], R26 ;  /* 0x0019881a01007387 */ /* 0x0041e20000100a00 */
[----:B------:R-:W-:Y:S03]  /*4fdc0*/  STL.64 [R1+0x1980], R24 ;  /* 0x0019801801007387 */ /* 0x000fe60000100a00 */
[----:B0-----:R-:W2:Y:S04]  /*4fdd0*/  LDL.LU.64 R26, [R1+0x38] ;  /* 0x00003800011a7983 */ /* 0x001ea80000300a00 */
[----:B--2---:R-:W-:Y:S01]  /*4fde0*/  STL.64 [R1+0x1a18], R26 ;  /* 0x001a181a01007387 */ /* 0x004fe20000100a00 */
[----:B----4-:R0:W-:Y:S02]  /*4fdf0*/  STL.64 [R1+0x18e8], R18 ;  /* 0x0018e81201007387 */ /* 0x0101e40000100a00 */
[----:B------:R1:W-:Y:S02]  /*4fe00*/  STL.64 [R1+0x18e0], R16 ;  /* 0x0018e01001007387 */ /* 0x0003e40000100a00 */
[----:B0-----:R-:W-:-:S02]  /*4fe10*/  IMAD.MOV.U32 R18, RZ, RZ, R3 ;  /* 0x000000ffff127224 */ /* 0x001fc400078e0003 */
[----:B------:R-:W-:-:S05]  /*4fe20*/  IMAD.MOV.U32 R19, RZ, RZ, R2 ;  /* 0x000000ffff137224 */ /* 0x000fca00078e0002 */
[----:B------:R0:W-:Y:S01]  /*4fe30*/  STL.64 [R1+0x1a10], R18 ;  /* 0x001a101201007387 */ /* 0x0001e20000100a00 */
[----:B-1----:R-:W2:Y:S02]  /*4fe40*/  LDL.LU R16, [R1+0x290] ;  /* 0x0002900001107983 */ /* 0x002ea40000300800 */
[----:B------:R-:W2:Y:S01]  /*4fe50*/  LDL.LU R17, [R1+0x294] ;  /* 0x0002940001117983 */ /* 0x000ea20000300800 */
[----:B0-----:R-:W4:Y:S01]  /*4fe60*/  LDL.LU R18, [R1+0x298] ;  /* 0x0002980001127983 */ /* 0x001f220000300800 */
[----:B------:R-:W4:Y:S02]  /*4fe70*/  LDL.LU R19, [R1+0x29c] ;  /* 0x00029c0001137983 */ /* 0x000f240000300800 */
[----:B------:R-:W-:Y:S02]  /*4fe80*/  IMAD.MOV.U32 R26, RZ, RZ, R5 ;  /* 0x000000ffff1a7224 */ /* 0x000fe400078e0005 */
[----:B------:R-:W-:Y:S02]  /*4fe90*/  IMAD.MOV.U32 R27, RZ, RZ, R4 ;  /* 0x000000ffff1b7224 */ /* 0x000fe400078e0004 */
[C---:B---3--:R-:W-:Y:S01]  /*4fea0*/  HMMA.16816.F32.BF16 R4, R12.reuse, R6, R8 ;  /* 0x000000060c04723c */ /* 0x048fe20000041808 */
[----:B----4-:R-:W-:Y:S01]  /*4feb0*/  STL.64 [R1+0x1a28], R18 ;  /* 0x001a281201007387 */ /* 0x010fe20000100a00 */
[----:B--2---:R0:W-:Y:S03]  /*4fec0*/  STL.64 [R1+0x1a20], R16 ;  /* 0x001a201001007387 */ /* 0x0041e60000100a00 */
[----:B0-----:R-:W2:Y:S01]  /*4fed0*/  LDL.LU R16, [R1+0x2a0] ;  /* 0x0002a00001107983 */ /* 0x001ea20000300800 */
[----:B------:R-:W2:Y:S02]  /*4fee0*/  LDL.LU R17, [R1+0x2a4] ;  /* 0x0002a40001117983 */ /* 0x000ea40000300800 */
[----:B------:R-:W2:Y:S02]  /*4fef0*/  LDL.LU R18, [R1+0x2a8] ;  /* 0x0002a80001127983 */ /* 0x000ea40000300800 */
[----:B------:R-:W2:Y:S01]  /*4ff00*/  LDL.LU R19, [R1+0x2ac] ;  /* 0x0002ac0001137983 */ /* 0x000ea20000300800 */
[----:B------:R-:W3:Y:S11]  /*4ff10*/  LDL.LU.64 R10, [R1+0x1a30] ;  /* 0x001a3000010a7983 */ /* 0x000ef60000300a00 */
[----:B------:R-:W-:Y:S01]  /*4ff20*/  @!UPT UIADD3 URZ, URZ, URZ, URZ ;  /* 0x0000003f3f3ff290 */ /* 0x000fe2000fffe03f */
[----:B------:R0:W-:Y:S02]  /*4ff30*/  STL.64 [R1+0x5e0], R4 ;  /* 0x0005e00401007387 */ /* 0x0001e40000100a00 */
[----:B------:R1:W-:Y:S01]  /*4ff40*/  STL.64 [R1+0x5e8], R6 ;  /* 0x0005e80601007387 */ /* 0x0003e20000100a00 */
[----:B0-----:R-:W4:Y:S01]  /*4ff50*/  LDL.LU R4, [R1+0x260] ;  /* 0x0002600001047983 */ /* 0x001f220000300800 */
[C---:B---3--:R-:W-:Y:S11]  /*4ff60*/  HMMA.16816.F32.BF16 R8, R12.reuse, R10, R20 ;  /* 0x0000000a0c08723c */ /* 0x048ff60000041814 */
[----:B------:R-:W-:Y:S11]  /*4ff70*/  @!UPT UIADD3 URZ, URZ, URZ, URZ ;  /* 0x0000003f3f3ff290 */ /* 0x000ff6000fffe03f */
[----:B------:R-:W-:Y:S01]  /*4ff80*/  @!UPT UIADD3 URZ, URZ, URZ, URZ ;  /* 0x0000003f3f3ff290 */ /* 0x000fe2000fffe03f */
[----:B------:R-:W-:Y:S01]  /*4ff90*/  STL.64 [R1+0x5b0], R8 ;  /* 0x0005b00801007387 */ /* 0x000fe20000100a00 */
[----:B------:R-:W-:Y:S02]  /*4ffa0*/  STL.64 [R1+0x5b8], R10 ;  /* 0x0005b80a01007387 */ /* 0x000fe40000100a00 */
[----:B------:R-:W4:Y:S02]  /*4ffb0*/  LDL.LU R5, [R1+0x264] ;  /* 0x0002640001057983 */ /* 0x000f240000300800 */
[----:B-1----:R-:W3:Y:S01]  /*4ffc0*/  LDL.LU R6, [R1+0x268] ;  /* 0x0002680001067983 */ /* 0x002ee20000300800 */
[----:B------:R-:W3:Y:S01]  /*4ffd0*/  LDL.LU R7, [R1+0x26c] ;  /* 0x00026c0001077983 */ /* 0x000ee20000300800 */
[C---:B--2---:R-:W-:Y:S03]  /*4ffe0*/  HMMA.16816.F32.BF16 R24, R12.reuse, R26, R16 ;  /* 0x0000001a0c18723c */ /* 0x044fe60000041810 */
[----:B---3--:R-:W-:Y:S01]  /*4fff0*/  STL.64 [R1+0x19f8], R6 ;  /* 0x0019f80601007387 */ /* 0x008fe20000100a00 */
[----:B----4-:R0:W-:Y:S03]  /*50000*/  STL.64 [R1+0x19f0], R4 ;  /* 0x0019f00401007387 */ /* 0x0101e60000100a00 */
        /* <DEDUP_REMOVED lines=15> */
[----:B------:R-:W2:Y:S02]  /*50100*/  LDL.LU.64 R18, [R1+0x1a28] ;  /* 0x001a280001127983 */ /* 0x000ea40000300a00 */
[----:B------:R-:W2:Y:S02]  /*50110*/  LDL.LU.64 R16, [R1+0x1a20] ;  /* 0x001a200001107983 */ /* 0x000ea40000300a00 */
[----:B------:R-:W-:Y:S01]  /*50120*/  STL.64 [R1+0x5a0], R24 ;  /* 0x0005a01801007387 */ /* 0x000fe20000100a00 */
[----:B------:R0:W-:Y:S04]  /*50130*/  STL.64 [R1+0x5a8], R26 ;  /* 0x0005a81a01007387 */ /* 0x0001e80000100a00 */
[----:B0-----:R-:W2:Y:S02]  /*50140*/  LDL.LU.64 R26, [R1+0x1a18] ;  /* 0x001a1800011a7983 */ /* 0x001ea40000300a00 */
[C---:B--2---:R-:W-:Y:S11]  /*50150*/  HMMA.16816.F32.BF16 R16, R12.reuse, R26, R16 ;  /* 0x0000001a0c10723c */ /* 0x044ff60000041810 */
[----:B------:R-:W-:Y:S11]  /*50160*/  @!UPT UIADD3 URZ, URZ, URZ, URZ ;  /* 0x0000003f3f3ff290 */ /* 0x000ff6000fffe03f */
[----:B------:R-:W-:Y:S01]  /*50170*/  @!UPT UIADD3 URZ, URZ, URZ, URZ ;  /* 0x0000003f3f3ff290 */ /* 0x000fe2000fffe03f */
[----:B------:R-:W-:Y:S01]  /*50180*/  STL.64 [R1+0x590], R16 ;  /* 0x0005901001007387 */ /* 0x000fe20000100a00 */
[----:B------:R0:W-:Y:S03]  /*50190*/  STL.64 [R1+0x598], R18 ;  /* 0x0005981201007387 */ /* 0x0001e60000100a00 */
[----:B0-----:R-:W2:Y:S01]  /*501a0*/  LDL.LU.64 R18, [R1+0x1a10] ;  /* 0x001a100001127983 */ /* 0x001ea20000300a00 */
[----:B------:R0:W-:Y:S03]  /*501b0*/  STL.64 [R1+0x1998], R26 ;  /* 0x0019981a01007387 */ /* 0x0001e60000100a00 */
[----:B0-----:R-:W2:Y:S04]  /*501c0*/  LDL.LU.64 R26, [R1+0x48] ;  /* 0x00004800011a7983 */ /* 0x001ea80000300a00 */
[----:B--2---:R0:W-:Y:S04]  /*501d0*/  STL.64 [R1+0x19b0], R26 ;  /* 0x0019b01a01007387 */ /* 0x0041e80000100a00 */
[----:B0-----:R-:W2:Y:S01]  /*501e0*/  LDL.LU.64 R26, [R1+0x58] ;  /* 0x00005800011a7983 */ /* 0x001ea20000300a00 */
[C---:B------:R-:W-:Y:S03]  /*501f0*/  HMMA.16816.F32.BF16 R4, R12.reuse, R18, R4 ;  /* 0x000000120c04723c */ /* 0x040fe60000041804 */
[----:B--2---:R0:W-:Y:S04]  /*50200*/  STL.64 [R1+0x19b8], R26 ;  /* 0x0019b81a01007387 */ /* 0x0041e80000100a00 */
[----:B0-----:R-:W2:Y:S11]  /*50210*/  LDL.LU.64 R26, [R1+0x68] ;  /* 0x00006800011a7983 */ /* 0x001eb60000300a00 */
[----:B------:R-:W-:Y:S05]  /*50220*/  @!UPT UIADD3 URZ, URZ, URZ, URZ ;  /* 0x0000003f3f3ff290 */ /* 0x000fea000fffe03f */
[----:B------:R-:W-:Y:S02]  /*50230*/  STL.64 [R1+0x110], R4 ;  /* 0x0001100401007387 */ /* 0x000fe40000100a00 */
[----:B------:R0:W-:Y:S02]  /*50240*/  STL.64 [R1+0x118], R6 ;  /* 0x0001180601007387 */ /* 0x0001e40000100a00 */
        /* <DEDUP_REMOVED lines=14> */
[----:B------:R-:W-:-:S02]  /*50330*/  IMAD.MOV.U32 R3, RZ, RZ, R22 ;  /* 0x000000ffff037224 */ /* 0x000fc400078e0016 */
[----:B------:R-:W-:Y:S01]  /*50340*/  IMAD.MOV.U32 R2, RZ, RZ, R23 ;  /* 0x000000ffff027224 */ /* 0x000fe200078e0017 */
[----:B--2---:R-:W-:Y:S01]  /*50350*/  STL.64 [R1+0x19c8], R18 ;  /* 0x0019c81201007387 */ /* 0x004fe20000100a00 */
[----:B------:R0:W-:Y:S03]  /*50360*/  STL.64 [R1+0x19c0], R16 ;  /* 0x0019c01001007387 */ /* 0x0001e60000100a00 */
[----:B0-----:R-:W2:Y:S01]  /*50370*/  LDL.LU R16, [R1+0x230] ;  /* 0x0002300001107983 */ /* 0x001ea20000300800 */
[----:B------:R-:W2:Y:S02]  /*50380*/  LDL.LU R17, [R1+0x234] ;  /* 0x0002340001117983 */ /* 0x000ea40000300800 */
[----:B------:R-:W2:Y:S02]  /*50390*/  LDL.LU R18, [R1+0x238] ;  /* 0x0002380001127983 */ /* 0x000ea40000300800 */
[----:B------:R-:W2:Y:S10]  /*503a0*/  LDL.LU R19, [R1+0x23c] ;  /* 0x00023c0001137983 */ /* 0x000eb40000300800 */
        /* <DEDUP_REMOVED lines=8> */
[----:B------:R-:W-:Y:S01]  /*50430*/  STL.64 [R1+0x480], R4 ;  /* 0x0004800401007387 */ /* 0x000fe20000100a00 */
[----:B------:R0:W-:Y:S03]  /*50440*/  STL.64 [R1+0x488], R6 ;  /* 0x0004880601007387 */ /* 0x0001e60000100a00 */
[----:B0-----:R-:W4:Y:S02]  /*50450*/  LDL.LU.64 R6, [R1+0x19e0] ;  /* 0x0019e00001067983 */ /* 0x001f240000300a00 */
[----:B----4-:R-:W-:Y:S02]  /*50460*/  HMMA.16816.F32.BF16 R12, R12, R6, R8 ;  /* 0x000000060c0c723c */ /* 0x010fe40000041808 */
[----:B------:R-:W2:Y:S01]  /*50470*/  LDL.LU.64 R10, [R1+0x19d8] ;  /* 0x0019d800010a7983 */ /* 0x000ea20000300a00 */
[----:B------:R-:W2:Y:S02]  /*50480*/  LDL.LU.64 R8, [R1+0x19d0] ;  /* 0x0019d00001087983 */ /* 0x000ea40000300a00 */
[----:B------:R0:W-:Y:S02]  /*50490*/  STL.64 [R1+0x1968], R6 ;  /* 0x0019680601007387 */ /* 0x0001e40000100a00 */
[----:B------:R-:W3:Y:S11]  /*504a0*/  LDL.LU R4, [R1+0x220] ;  /* 0x0002200001047983 */ /* 0x000ef60000300800 */
[----:B------:R-:W-:Y:S05]  /*504b0*/  @!UPT UIADD3 URZ, URZ, URZ, URZ ;  /* 0x0000003f3f3ff290 */ /* 0x000fea000fffe03f */
[----:B------:R-:W-:Y:S01]  /*504c0*/  STL.64 [R1+0x470], R12 ;  /* 0x0004700c01007387 */ /* 0x000fe20000100a00 */
[----:B------:R1:W-:Y:S02]  /*504d0*/  STL.64 [R1+0x478], R14 ;  /* 0x0004780e01007387 */ /* 0x0003e40000100a00 */
[----:B------:R-:W3:Y:S02]  /*504e0*/  LDL.LU R5, [R1+0x224] ;  /* 0x0002240001057983 */ /* 0x000ee40000300800 */
[----:B0-----:R-:W3:Y:S01]  /*504f0*/  LDL.LU R6, [R1+0x228] ;  /* 0x0002280001067983 */ /* 0x001ee20000300800 */
[----:B------:R-:W3:Y:S01]  /*50500*/  LDL.LU R7, [R1+0x22c] ;  /* 0x00022c0001077983 */ /* 0x000ee20000300800 */
[----:B-1----:R-:W-:Y:S02]  /*50510*/  IMAD.MOV.U32 R14, RZ, RZ, R3 ;  /* 0x000000ffff0e7224 */ /* 0x002fe400078e0003 */
[----:B------:R-:W-:Y:S02]  /*50520*/  IMAD.MOV.U32 R15, RZ, RZ, R2 ;  /* 0x000000ffff0f7224 */ /* 0x000fe400078e0002 */
[----:B------:R-:W-:-:S02]  /*50530*/  IMAD.MOV.U32 R3, RZ, RZ, R26 ;  /* 0x000000ffff037224 */ /* 0x000fc400078e001a */
        /* <DEDUP_REMOVED lines=51> */
[----:B------:R-:W-:Y:S01]  /*50870*/  STL.64 [R1+0x1940], R18 ;  /* 0x0019401201007387 */ /* 0x000fe20000100a00 */
[----:B------:R-:W3:Y:S01]  /*50880*/  LDL.LU R4, [R1+0x1d0] ;  /* 0x0001d00001047983 */ /* 0x000ee20000300800 */
[C---:B--2---:R-:W-:Y:S11]  /*50890*/  HMMA.16816.F32.BF16 R24, R8.reuse, R14, R24 ;  /* 0x0000000e0818723c */ /* 0x044ff60000041818 */
[----:B------:R-:W-:Y:S11]  /*508a0*/  @!UPT UIADD3 URZ, URZ, URZ, URZ ;  /* 0x0000003f3f3ff290 */ /* 0x000ff6000fffe03f */
[----:B------:R-:W-:Y:S01]  /*508b0*/  @!UPT UIADD3 URZ, URZ, URZ, URZ ;  /* 0x0000003f3f3ff290 */ /* 0x000fe2000fffe03f */
        /* <DEDUP_REMOVED lines=9> */
[----:B------:R0:W-:Y:S01]  /*50950*/  STL.64 [R1+0x18f0], R14 ;  /* 0x0018f00e01007387 */ /* 0x0001e20000100a00 */
[----:B------:R-:W4:Y:S02]  /*50960*/  LDL.LU R12, [R1+0xa0] ;  /* 0x0000a000010c7983 */ /* 0x000f240000300800 */
[----:B------:R-:W4:Y:S01]  /*50970*/  LDL.LU R13, [R1+0xa4] ;  /* 0x0000a400010d7983 */ /* 0x000f220000300800 */
[----:B0-----:R-:W2:Y:S01]  /*50980*/  LDL.LU R14, [R1+0xa8] ;  /* 0x0000a800010e7983 */ /* 0x001ea20000300800 */
[----:B------:R-:W2:Y:S03]  /*50990*/  LDL.LU R15, [R1+0xac] ;  /* 0x0000ac00010f7983 */ /* 0x000ea60000300800 */
[----:B--2---:R-:W-:Y:S01]  /*509a0*/  STL.64 [R1+0x1908], R14 ;  /* 0x0019080e01007387 */ /* 0x004fe20000100a00 */
[----:B----4-:R0:W-:Y:S03]  /*509b0*/  STL.64 [R1+0x1900], R12 ;  /* 0x0019000c01007387 */ /* 0x0101e60000100a00 */
        /* <DEDUP_REMOVED lines=26> */
[----:B------:R-:W-:-:S02]  /*50b60*/  IMAD.MOV.U32 R18, RZ, RZ, R3 ;  /* 0x000000ffff127224 */ /* 0x000fc400078e0003 */
[----:B------:R-:W-:Y:S01]  /*50b70*/  IMAD.MOV.U32 R19, RZ, RZ, R2 ;  /* 0x000000ffff137224 */ /* 0x000fe200078e0002 */
[----:B---3--:R-:W-:Y:S01]  /*50b80*/  HMMA.16816.F32.BF16 R8, R8, R6, R24 ;  /* 0x000000060808723c */ /* 0x008fe20000041818 */
[----:B------:R-:W2:Y:S01]  /*50b90*/  LDL.LU.64 R26, [R1+0x1960] ;  /* 0x00196000011a7983 */ /* 0x000ea20000300a00 */
[----:B------:R-:W2:Y:S11]  /*50ba0*/  LDL.LU.64 R24, [R1+0x1958] ;  /* 0x0019580001187983 */ /* 0x000eb60000300a00 */
[----:B------:R-:W-:Y:S10]  /*50bb0*/  @!UPT UIADD3 URZ, URZ, URZ, URZ ;  /* 0x0000003f3f3ff290 */ /* 0x000ff4000fffe03f */
        /* <DEDUP_REMOVED lines=39> */
[----:B0-----:R-:W2:Y:S01]  /*50e30*/  LDL.LU.64 R18, [R1+0x18e8] ;  /* 0x0018e80001127983 */ /* 0x001ea20000300a00 */
[----:B------:R-:W2:Y:S01]  /*50e40*/  LDL.LU.64 R16, [R1+0x18e0] ;  /* 0x0018e00001107983 */ /* 0x000ea20000300a00 */
[C---:B---3--:R-:W-:Y:S08]  /*50e50*/  HMMA.16816.F32.BF16 R8, R24.reuse, R14, R8 ;  /* 0x0000000e1808723c */ /* 0x048ff00000041808 */
[----:B--2---:R-:W-:Y:S11]  /*50e60*/  HMMA.16816.F32.BF16 R12, R24, R22, R16 ;  /* 0x00000016180c723c */ /* 0x004ff60000041810 */
[----:B------:R-:W-:Y:S04]  /*50e70*/  @!UPT UIADD3 URZ, URZ, URZ, URZ ;  /* 0x0000003f3f3ff290 */ /* 0x000fe8000fffe03f */
[----:B------:R0:W-:Y:S01]  /*50e80*/  STL.64 [R1+0x330], R8 ;  /* 0x0003300801007387 */ /* 0x0001e20000100a00 */
[----:B------:R1:W-:Y:S03]  /*50e90*/  STL.64 [R1+0x338], R10 ;  /* 0x0003380a01007387 */ /* 0x0003e60000100a00 */
[----:B0-----:R-:W2:Y:S01]  /*50ea0*/  LDL.LU R8, [R1+0xb74] ;  /* 0x000b740001087983 */ /* 0x001ea20000300800 */
[----:B------:R-:W2:Y:S03]  /*50eb0*/  LDL.LU R9, [R1+0xb6c] ;  /* 0x000b6c0001097983 */ /* 0x000ea60000300800 */
[----:B------:R-:W-:Y:S01]  /*50ec0*/  STL.64 [R1+0x450], R12 ;  /* 0x0004500c01007387 */ /* 0x000fe20000100a00 */
[----:B------:R-:W-:Y:S02]  /*50ed0*/  STL.64 [R1+0x458], R14 ;  /* 0x0004580e01007387 */ /* 0x000fe40000100a00 */
[----:B-1----:R-:W3:Y:S02]  /*50ee0*/  LDL.LU R10, [R1+0xb64] ;  /* 0x000b6400010a7983 */ /* 0x002ee40000300800 */
[----:B------:R-:W3:Y:S02]  /*50ef0*/  LDL.LU R11, [R1+0xb5c] ;  /* 0x000b5c00010b7983 */ /* 0x000ee40000300800 */
[----:B---3--:R-:W-:Y:S01]  /*50f00*/  STL.64 [R1+0x18d0], R10 ;  /* 0x0018d00a01007387 */ /* 0x008fe20000100a00 */
[----:B--2---:R0:W-:Y:S03]  /*50f10*/  STL.64 [R1+0x18c8], R8 ;  /* 0x0018c80801007387 */ /* 0x0041e60000100a00 */
[----:B0-----:R-:W2:Y:S01]  /*50f20*/  LDL.LU R8, [R1+0x70] ;  /* 0x0000700001087983 */ /* 0x001ea20000300800 */
[----:B------:R-:W2:Y:S02]  /*50f30*/  LDL.LU R9, [R1+0x74] ;  /* 0x0000740001097983 */ /* 0x000ea40000300800 */
[----:B------:R-:W2:Y:S02]  /*50f40*/  LDL.LU R10, [R1+0x78] ;  /* 0x00007800010a7983 */ /* 0x000ea40000300800 */
[----:B------:R-:W-:-:S02]  /*50f50*/  IMAD.MOV.U32 R11, RZ, RZ, R0 ;  /* 0x000000ffff0b7224 */ /* 0x000fc400078e0000 */
[----:B------:R-:W3:Y:S01]  /*50f60*/  LDL.LU R0, [R1+0x18d8] ;  /* 0x0018d80001007983 */ /* 0x000ee20000300800 */
        /* <DEDUP_REMOVED lines=17> */
[----:B------:R-:W4:Y:S01]  /*51080*/  LDL.LU R2, [R1+0xb14] ;  /* 0x000b140001027983 */ /* 0x000f220000300800 */
[----:B--2---:R-:W-:Y:S01]  /*51090*/  HMMA.16816.F32.BF16 R24, R24, R6, R8 ;  /* 0x000000061818723c */ /* 0x004fe20000041808 */
[----:B------:R-:W2:Y:S01]  /*510a0*/  LDL.LU.64 R10, [R1+0x18d0] ;  /* 0x0018d000010a7983 */ /* 0x000ea20000300a00 */
[----:B------:R-:W2:Y:S01]  /*510b0*/  LDL.LU.64 R8, [R1+0x18c8] ;  /* 0x0018c80001087983 */ /* 0x000ea20000300a00 */
[----:B---3--:R-:W-:-:S05]  /*510c0*/  IADD3 R0, R0, 0x1, RZ ;  /* 0x0000000100007810 */ /* 0x008fca0007ffe0ff */
[----:B------:R0:W-:Y:S02]  /*510d0*/  STL [R1+0x780], R0 ;  /* 0x0007800001007387 */ /* 0x0001e40000100800 */
[----:B0-----:R-:W-:Y:S11]  /*510e0*/  IMAD.MOV.U32 R0, RZ, RZ, 0x7f ;  /* 0x0000007fff007424 */ /* 0x001ff600078e00ff */
[----:B------:R-:W-:Y:S02]  /*510f0*/  @!UPT UIADD3 URZ, URZ, URZ, URZ ;  /* 0x0000003f3f3ff290 */ /* 0x000fe4000fffe03f */
[----:B------:R0:W-:Y:S01]  /*51100*/  STL.64 [R1+0x460], R24 ;  /* 0x0004601801007387 */ /* 0x0001e20000100a00 */
[----:B------:R-:W-:Y:S02]  /*51110*/  IMAD.MOV.U32 R6, RZ, RZ, R27 ;  /* 0x000000ffff067224 */ /* 0x000fe400078e001b */
[----:B------:R1:W-:Y:S01]  /*51120*/  STL.64 [R1+0x468], R26 ;  /* 0x0004681a01007387 */ /* 0x0003e20000100a00 */
[----:B------:R-:W-:Y:S01]  /*51130*/  IADD3 R0, R0, c[0x0][0x180], RZ ;  /* 0x0000600000007a10 */ /* 0x000fe20007ffe0ff */
[----:B0-----:R-:W3:Y:S01]  /*51140*/  LDL R24, [R1+0x780] ;  /* 0x0007800001187983 */ /* 0x001ee20000100800 */
[----:B------:R-:W3:Y:S02]  /*51150*/  LDL.LU R25, [R1+0x77c] ;  /* 0x00077c0001197983 */ /* 0x000ee40000300800 */
[----:B-1----:R-:W4:Y:S02]  /*51160*/  LDL.LU R27, [R1+0xb7c] ;  /* 0x000b7c00011b7983 */ /* 0x002f240000300800 */
[----:B------:R0:W-:Y:S02]  /*51170*/  STL [R1+0x17c8], R6 ;  /* 0x0017c80601007387 */ /* 0x0001e40000100800 */
[----:B0-----:R-:W-:-:S04]  /*51180*/  SHF.R.S32.HI R6, RZ, 0x1f, R0 ;  /* 0x0000001fff067819 */ /* 0x001fc80000011400 */
[----:B------:R-:W-:Y:S02]  /*51190*/  LEA.HI R6, R6, R0, RZ, 0x7 ;  /* 0x0000000006067211 */ /* 0x000fe400078f38ff */
[----:B------:R-:W4:Y:S01]  /*511a0*/  LDL.LU R0, [R1+0x18c0] ;  /* 0x0018c00001007983 */ /* 0x000f220000300800 */
[----:B------:R-:W-:Y:S02]  /*511b0*/  IMAD.MOV.U32 R7, RZ, RZ, R26 ;  /* 0x000000ffff077224 */ /* 0x000fe400078e001a */
[----:B------:R-:W-:-:S04]  /*511c0*/  IMAD.MOV.U32 R26, RZ, RZ, c[0x0][0x188] ;  /* 0x00006200ff1a7624 */ /* 0x000fc800078e00ff */
[----:B------:R-:W-:-:S04]  /*511d0*/  IMAD.SHL.U32 R26, R26, 0x80, RZ ;  /* 0x000000801a1a7824 */ /* 0x000fc800078e00ff */
[----:B------:R-:W-:Y:S01]  /*511e0*/  IMAD.SHL.U32 R26, R26, 0x2, RZ ;  /* 0x000000021a1a7824 */ /* 0x000fe200078e00ff */
[----:B------:R-:W-:Y:S04]  /*511f0*/  STL [R1+0x17c4], R7 ;  /* 0x0017c40701007387 */ /* 0x000fe80000100800 */
[-C--:B--2---:R-:W-:Y:S02]  /*51200*/  IADD3 R8, P6, R8, R26.reuse, RZ ;  /* 0x0000001a08087210 */ /* 0x084fe40007fde0ff */
[-C--:B------:R-:W-:Y:S02]  /*51210*/  IADD3 R9, P1, R9, R26.reuse, RZ ;  /* 0x0000001a09097210 */ /* 0x080fe40007f3e0ff */
[-C--:B------:R-:W-:Y:S02]  /*51220*/  IADD3 R10, P2, R10, R26.reuse, RZ ;  /* 0x0000001a0a0a7210 */ /* 0x080fe40007f5e0ff */
[----:B------:R-:W-:-:S02]  /*51230*/  IADD3 R11, P3, R11, R26, RZ ;  /* 0x0000001a0b0b7210 */ /* 0x000fc40007f7e0ff */
[-C--:B---3--:R-:W-:Y:S02]  /*51240*/  IADD3 R25, P4, R25, R26.reuse, RZ ;  /* 0x0000001a19197210 */ /* 0x088fe40007f9e0ff */
[----:B----4-:R-:W-:-:S03]  /*51250*/  IADD3 R27, P5, R27, R26, RZ ;  /* 0x0000001a1b1b7210 */ /* 0x010fc60007fbe0ff */
[----:B------:R-:W-:Y:S04]  /*51260*/  STL [R1+0x77c], R25 ;  /* 0x00077c1901007387 */ /* 0x000fe80000100800 */
[----:B------:R-:W-:Y:S01]  /*51270*/  STL [R1+0xb7c], R27 ;  /* 0x000b7c1b01007387 */ /* 0x000fe20000100800 */
[----:B------:R-:W-:Y:S02]  /*51280*/  STL [R1+0xb74], R8 ;  /* 0x000b740801007387 */ /* 0x000fe40000100800 */
[----:B------:R-:W-:Y:S01]  /*51290*/  STL [R1+0xb6c], R9 ;  /* 0x000b6c0901007387 */ /* 0x000fe20000100800 */
[----:B------:R-:W-:Y:S01]  /*512a0*/  STL [R1+0xb64], R10 ;  /* 0x000b640a01007387 */ /* 0x000fe20000100800 */
[----:B------:R-:W-:Y:S02]  /*512b0*/  STL [R1+0xb5c], R11 ;  /* 0x000b5c0b01007387 */ /* 0x000fe40000100800 */
[--C-:B------:R-:W-:Y:S01]  /*512c0*/  IMAD.X R12, R12, 0x1, R0.reuse, P4 ;  /* 0x000000010c0c7824 */ /* 0x100fe200020e0600 */
[-C--:B------:R-:W-:Y:S01]  /*512d0*/  IADD3 R13, P4, R13, R26.reuse, RZ ;  /* 0x0000001a0d0d7210 */ /* 0x080fe20007f9e0ff */
[--C-:B------:R-:W-:Y:S01]  /*512e0*/  IMAD.X R14, R14, 0x1, R0.reuse, P5 ;  /* 0x000000010e0e7824 */ /* 0x100fe200028e0600 */
[-C--:B------:R-:W-:Y:S01]  /*512f0*/  IADD3 R15, P5, R15, R26.reuse, RZ ;  /* 0x0000001a0f0f7210 */ /* 0x080fe20007fbe0ff */
[--C-:B------:R-:W-:Y:S01]  /*51300*/  IMAD.X R16, R16, 0x1, R0.reuse, P6 ;  /* 0x0000000110107824 */ /* 0x100fe200030e0600 */
[----:B------:R-:W-:Y:S01]  /*51310*/  STL [R1+0x778], R12 ;  /* 0x0007780c01007387 */ /* 0x000fe20000100800 */
[-C--:B------:R-:W-:Y:S01]  /*51320*/  IADD3 R17, P6, R17, R26.reuse, RZ ;  /* 0x0000001a11117210 */ /* 0x080fe20007fde0ff */
[----:B------:R-:W-:Y:S02]  /*51330*/  STL [R1+0xb54], R13 ;  /* 0x000b540d01007387 */ /* 0x000fe40000100800 */
        /* <DEDUP_REMOVED lines=18> */
[----:B------:R-:W-:Y:S01]  /*51460*/  STL [R1+0xb2c], R21 ;  /* 0x000b2c1501007387 */ /* 0x000fe20000100800 */
[-C--:B------:R-:W-:Y:S01]  /*51470*/  IADD3 R28, P5, R28, R26.reuse, RZ ;  /* 0x0000001a1c1c7210 */ /* 0x080fe20007fbe0ff */
[----:B------:R-:W-:Y:S02]  /*51480*/  STL [R1+0xb50], R22 ;  /* 0x000b501601007387 */ /* 0x000fe40000100800 */
[----:B------:R-:W-:Y:S01]  /*51490*/  IMAD.X R3, R3, 0x1, R0, P6 ;  /* 0x0000000103037824 */ /* 0x000fe200030e0600 */
[----:B------:R-:W-:Y:S01]  /*514a0*/  STL [R1+0xb24], R23 ;  /* 0x000b241701007387 */ /* 0x000fe20000100800 */
[----:B------:R-:W-:Y:S02]  /*514b0*/  STL [R1+0xb48], R29 ;  /* 0x000b481d01007387 */ /* 0x000fe40000100800 */
[----:B------:R0:W-:Y:S01]  /*514c0*/  STL [R1+0x18bc], R26 ;  /* 0x0018bc1a01007387 */ /* 0x0001e20000100800 */
[----:B------:R-:W-:Y:S01]  /*514d0*/  IADD3 R2, P6, R2, R26, RZ ;  /* 0x0000001a02027210 */ /* 0x000fe20007fde0ff */
[----:B------:R-:W-:Y:S04]  /*514e0*/  STL [R1+0xb1c], R28 ;  /* 0x000b1c1c01007387 */ /* 0x000fe80000100800 */
[----:B0-----:R-:W2:Y:S01]  /*514f0*/  LDL.LU R26, [R1+0xb38] ;  /* 0x000b3800011a7983 */ /* 0x001ea20000300800 */
[----:B------:R-:W-:Y:S02]  /*51500*/  STL [R1+0xb40], R3 ;  /* 0x000b400301007387 */ /* 0x000fe40000100800 */
[----:B------:R-:W3:Y:S02]  /*51510*/  LDL.LU R7, [R1+0xb28] ;  /* 0x000b280001077983 */ /* 0x000ee40000300800 */
[----:B------:R-:W-:Y:S01]  /*51520*/  STL [R1+0xb14], R2 ;  /* 0x000b140201007387 */ /* 0x000fe20000100800 */
[----:B---3--:R0:W-:Y:S04]  /*51530*/  STL [R1+0x18b0], R7 ;  /* 0x0018b00701007387 */ /* 0x0081e80000100800 */
[----:B0-----:R-:W3:Y:S01]  /*51540*/  LDL.LU R7, [R1+0xb04] ;  /* 0x000b040001077983 */ /* 0x001ee20000300800 */
[----:B------:R-:W-:-:S03]  /*51550*/  SHF.R.S32.HI R6, RZ, 0x7, R6 ;  /* 0x00000007ff067819 */ /* 0x000fc60000011406 */
[----:B---3--:R0:W-:Y:S04]  /*51560*/  STL [R1+0x18b4], R7 ;  /* 0x0018b40701007387 */ /* 0x0081e80000100800 */
[----:B0-----:R-:W3:Y:S01]  /*51570*/  LDL.LU R7, [R1+0xb30] ;  /* 0x000b300001077983 */ /* 0x001ee20000300800 */
[----:B------:R-:W-:Y:S01]  /*51580*/  ISETP.NE.U32.AND P0, PT, R24, R6, PT ;  /* 0x000000061800720c */ /* 0x000fe20003f05070 */
[----:B--2---:R-:W-:Y:S02]  /*51590*/  IMAD.X R26, R26, 0x1, R0, P1 ;  /* 0x000000011a1a7824 */ /* 0x004fe400008e0600 */
[----:B---3--:R0:W-:Y:S04]  /*515a0*/  STL [R1+0x18b8], R7 ;  /* 0x0018b80701007387 */ /* 0x0081e80000100800 */
[----:B0-----:R-:W2:Y:S01]  /*515b0*/  LDL.LU R7, [R1+0xb0c] ;  /* 0x000b0c0001077983 */ /* 0x001ea20000300800 */
[----:B------:R-:W3:Y:S02]  /*515c0*/  LDL.LU R6, [R1+0xafc] ;  /* 0x000afc0001067983 */ /* 0x000ee40000300800 */
[----:B------:R-:W4:Y:S02]  /*515d0*/  LDL.LU R24, [R1+0xb20] ;  /* 0x000b200001187983 */ /* 0x000f240000300800 */
        /* <DEDUP_REMOVED lines=24> */
[----:B------:R0:W-:Y:S02]  /*51760*/  STL [R1+0xb38], R26 ;  /* 0x000b381a01007387 */ /* 0x0001e40000100800 */
[----:B0-----:R-:W2:Y:S02]  /*51770*/  LDL.LU R26, [R1+0x18bc] ;  /* 0x0018bc00011a7983 */ /* 0x001ea40000300800 */
[----:B--2---:R-:W-:-:S05]  /*51780*/  IADD3 R7, P1, R7, R26, RZ ;  /* 0x0000001a07077210 */ /* 0x004fca0007f3e0ff */
[----:B------:R0:W-:Y:S04]  /*51790*/  STL [R1+0xb0c], R7 ;  /* 0x000b0c0701007387 */ /* 0x0001e80000100800 */
[----:B0-----:R-:W2:Y:S02]  /*517a0*/  LDL.LU R7, [R1+0x18b8] ;  /* 0x0018b80001077983 */ /* 0x001ea40000300800 */
[----:B--2---:R-:W-:-:S05]  /*517b0*/  IMAD.X R7, R7, 0x1, R0, P2 ;  /* 0x0000000107077824 */ /* 0x004fca00010e0600 */
[----:B------:R0:W-:Y:S04]  /*517c0*/  STL [R1+0xb30], R7 ;  /* 0x000b300701007387 */ /* 0x0001e80000100800 */
[----:B0-----:R-:W2:Y:S02]  /*517d0*/  LDL.LU R7, [R1+0x18b4] ;  /* 0x0018b40001077983 */ /* 0x001ea40000300800 */
[----:B--2---:R-:W-:-:S05]  /*517e0*/  IADD3 R7, P2, R7, R26, RZ ;  /* 0x0000001a07077210 */ /* 0x004fca0007f5e0ff */
[----:B------:R0:W-:Y:S04]  /*517f0*/  STL [R1+0xb04], R7 ;  /* 0x000b040701007387 */ /* 0x0001e80000100800 */
[----:B0-----:R-:W2:Y:S01]  /*51800*/  LDL.LU R7, [R1+0x18b0] ;  /* 0x0018b00001077983 */ /* 0x001ea20000300800 */
[--C-:B----4-:R-:W-:Y:S01]  /*51810*/  IMAD.X R24, R24, 0x1, R0.reuse, P4 ;  /* 0x0000000118187824 */ /* 0x110fe200020e0600 */
[-C--:B------:R-:W-:Y:S01]  /*51820*/  IADD3 R25, P4, R25, R26.reuse, RZ ;  /* 0x0000001a19197210 */ /* 0x080fe20007f9e0ff */
[--C-:B------:R-:W-:Y:S01]  /*51830*/  IMAD.X R27, R27, 0x1, R0.reuse, P5 ;  /* 0x000000011b1b7824 */ /* 0x100fe200028e0600 */
        /* <DEDUP_REMOVED lines=16> */
[----:B------:R-:W-:Y:S01]  /*51940*/  IADD3 R29, P2, R29, R26, RZ ;  /* 0x0000001a1d1d7210 */ /* 0x000fe20007f5e0ff */
[----:B------:R-:W-:-:S02]  /*51950*/  IMAD.X R2, R2, 0x1, R0, P4 ;  /* 0x0000000102027824 */ /* 0x000fc400020e0600 */
[----:B--2---:R-:W-:Y:S01]  /*51960*/  IMAD.X R7, R7, 0x1, R0, P3 ;  /* 0x0000000107077824 */ /* 0x004fe200018e0600 */
[----:B---3--:R-:W-:-:S04]  /*51970*/  IADD3 R6, P3, R6, R26, RZ ;  /* 0x0000001a06067210 */ /* 0x008fc80007f7e0ff */
[----:B------:R-:W-:Y:S01]  /*51980*/  STL [R1+0xb28], R7 ;  /* 0x000b280701007387 */ /* 0x000fe20000100800 */
[----:B------:R-:W-:Y:S02]  /*51990*/  STL [R1+0xafc], R6 ;  /* 0x000afc0601007387 */ /* 0x000fe40000100800 */
[----:B------:R-:W-:Y:S02]  /*519a0*/  STL [R1+0xb20], R24 ;  /* 0x000b201801007387 */ /* 0x000fe40000100800 */
[----:B------:R-:W-:Y:S01]  /*519b0*/  STL [R1+0xaf4], R25 ;  /* 0x000af41901007387 */ /* 0x000fe20000100800 */
[----:B------:R-:W-:Y:S01]  /*519c0*/  STL [R1+0xb18], R27 ;  /* 0x000b181b01007387 */ /* 0x000fe20000100800 */
[----:B------:R-:W-:Y:S02]  /*519d0*/  STL [R1+0xaec], R8 ;  /* 0x000aec0801007387 */ /* 0x000fe40000100800 */
[----:B------:R-:W-:Y:S02]  /*519e0*/  STL [R1+0xb10], R9 ;  /* 0x000b100901007387 */ /* 0x000fe40000100800 */
[----:B------:R-:W-:Y:S02]  /*519f0*/  STL [R1+0xae4], R10 ;  /* 0x000ae40a01007387 */ /* 0x000fe40000100800 */
[--C-:B------:R-:W-:Y:S01]  /*51a00*/  IMAD.X R15, R15, 0x1, R0.reuse, P3 ;  /* 0x000000010f0f7824 */ /* 0x100fe200018e0600 */
[----:B------:R-:W-:Y:S01]  /*51a10*/  STL [R1+0xb08], R11 ;  /* 0x000b080b01007387 */ /* 0x000fe20000100800 */
[----:B------:R-:W-:Y:S01]  /*51a20*/  IADD3 R16, P3, R16, R26, RZ ;  /* 0x0000001a10107210 */ /* 0x000fe20007f7e0ff */
        /* <DEDUP_REMOVED lines=12> */
[----:B------:R-:W-:-:S02]  /*51af0*/  IMAD.X R28, R28, 0x1, R0, P3 ;  /* 0x000000011c1c7824 */ /* 0x000fc400018e0600 */
[----:B------:R-:W-:Y:S01]  /*51b00*/  STL [R1+0xaac], R22 ;  /* 0x000aac1601007387 */ /* 0x000fe20000100800 */
[-C--:B------:R-:W-:Y:S01]  /*51b10*/  IADD3 R3, P3, R3, R26.reuse, RZ ;  /* 0x0000001a03037210 */ /* 0x080fe20007f7e0ff */
[----:B------:R-:W-:Y:S01]  /*51b20*/  STL [R1+0xad0], R23 ;  /* 0x000ad01701007387 */ /* 0x000fe20000100800 */
[----:B------:R-:W-:Y:S02]  /*51b30*/  STL [R1+0xaa4], R29 ;  /* 0x000aa41d01007387 */ /* 0x000fe40000100800 */
[----:B------:R0:W-:Y:S02]  /*51b40*/  STL [R1+0x18ac], R0 ;  /* 0x0018ac0001007387 */ /* 0x0001e40000100800 */
[----:B------:R-:W-:Y:S01]  /*51b50*/  STL [R1+0xac8], R28 ;  /* 0x000ac81c01007387 */ /* 0x000fe20000100800 */
[----:B0-----:R-:W2:Y:S01]  /*51b60*/  LDL.LU R0, [R1+0xa94] ;  /* 0x000a940001007983 */ /* 0x001ea20000300800 */
[----:B------:R-:W-:Y:S02]  /*51b70*/  STL [R1+0xa9c], R3 ;  /* 0x000a9c0301007387 */ /* 0x000fe40000100800 */
[----:B------:R-:W3:Y:S02]  /*51b80*/  LDL.LU R7, [R1+0xa84] ;  /* 0x000a840001077983 */ /* 0x000ee40000300800 */
[----:B------:R-:W-:Y:S01]  /*51b90*/  STL [R1+0xac0], R2 ;  /* 0x000ac00201007387 */ /* 0x000fe20000100800 */
[----:B---3--:R0:W-:Y:S04]  /*51ba0*/  STL [R1+0x18a0], R7 ;  /* 0x0018a00701007387 */ /* 0x0081e80000100800 */
[----:B0-----:R-:W3:Y:S04]  /*51bb0*/  LDL.LU R7, [R1+0xab0] ;  /* 0x000ab00001077983 */ /* 0x001ee80000300800 */
[----:B---3--:R0:W-:Y:S04]  /*51bc0*/  STL [R1+0x18a4], R7 ;  /* 0x0018a40701007387 */ /* 0x0081e80000100800 */
[----:B0-----:R-:W3:Y:S01]  /*51bd0*/  LDL.LU R7, [R1+0xa8c] ;  /* 0x000a8c0001077983 */ /* 0x001ee20000300800 */
[----:B--2---:R-:W-:-:S03]  /*51be0*/  IADD3 R0, P4, R0, R26, RZ ;  /* 0x0000001a00007210 */ /* 0x004fc60007f9e0ff */
        /* <DEDUP_REMOVED lines=30> */
[----:B--2---:R-:W-:-:S05]  /*51dd0*/  IMAD.X R7, R7, 0x1, R0, P5 ;  /* 0x0000000107077824 */ /* 0x004fca00028e0600 */
[----:B------:R0:W-:Y:S04]  /*51de0*/  STL [R1+0xab8], R7 ;  /* 0x000ab80701007387 */ /* 0x0001e80000100800 */
[----:B0-----:R-:W2:Y:S02]  /*51df0*/  LDL.LU R7, [R1+0x18a8] ;  /* 0x0018a80001077983 */ /* 0x001ea40000300800 */
[----:B--2---:R-:W-:-:S05]  /*51e00*/  IADD3 R7, P5, R7, R26, RZ ;  /* 0x0000001a07077210 */ /* 0x004fca0007fbe0ff */
[----:B------:R0:W-:Y:S04]  /*51e10*/  STL [R1+0xa8c], R7 ;  /* 0x000a8c0701007387 */ /* 0x0001e80000100800 */
[----:B0-----:R-:W2:Y:S02]  /*51e20*/  LDL.LU R7, [R1+0x18a4] ;  /* 0x0018a40001077983 */ /* 0x001ea40000300800 */
[----:B--2---:R-:W-:-:S05]  /*51e30*/  IMAD.X R7, R7, 0x1, R0, P6 ;  /* 0x0000000107077824 */ /* 0x004fca00030e0600 */
[----:B------:R0:W-:Y:S04]  /*51e40*/  STL [R1+0xab0], R7 ;  /* 0x000ab00701007387 */ /* 0x0001e80000100800 */
[----:B0-----:R-:W2:Y:S01]  /*51e50*/  LDL.LU R7, [R1+0x18a0] ;  /* 0x0018a00001077983 */ /* 0x001ea20000300800 */
[--C-:B---3--:R-:W-:Y:S01]  /*51e60*/  IMAD.X R6, R6, 0x1, R0.reuse, P1 ;  /* 0x0000000106067824 */ /* 0x108fe200008e0600 */
[-C--:B----4-:R-:W-:Y:S01]  /*51e70*/  IADD3 R24, P1, R24, R26.reuse, RZ ;  /* 0x0000001a18187210 */ /* 0x090fe20007f3e0ff */
        /* <DEDUP_REMOVED lines=18> */
[----:B------:R-:W-:Y:S01]  /*51fa0*/  IMAD.X R3, R3, 0x1, R0, P1 ;  /* 0x0000000103037824 */ /* 0x000fe200008e0600 */
[----:B------:R-:W-:-:S02]  /*51fb0*/  IADD3 R2, P1, R2, R26, RZ ;  /* 0x0000001a02027210 */ /* 0x000fc40007f3e0ff */
[----:B--2---:R-:W-:-:S05]  /*51fc0*/  IADD3 R7, P6, R7, R26, RZ ;  /* 0x0000001a07077210 */ /* 0x004fca0007fde0ff */
[----:B------:R-:W-:Y:S01]  /*51fd0*/  STL [R1+0xa84], R7 ;  /* 0x000a840701007387 */ /* 0x000fe20000100800 */
[----:B------:R-:W-:Y:S02]  /*51fe0*/  STL [R1+0xaa8], R6 ;  /* 0x000aa80601007387 */ /* 0x000fe40000100800 */
[----:B------:R-:W-:Y:S02]  /*51ff0*/  STL [R1+0xa7c], R24 ;  /* 0x000a7c1801007387 */ /* 0x000fe40000100800 */
[----:B------:R-:W-:Y:S01]  /*52000*/  STL [R1+0xaa0], R25 ;  /* 0x000aa01901007387 */ /* 0x000fe20000100800 */
[----:B------:R-:W-:Y:S01]  /*52010*/  STL [R1+0xa74], R27 ;  /* 0x000a741b01007387 */ /* 0x000fe20000100800 */
        /* <DEDUP_REMOVED lines=16> */
[----:B------:R-:W-:-:S02]  /*52120*/  IMAD.X R29, R29, 0x1, R0, P6 ;  /* 0x000000011d1d7824 */ /* 0x000fc400030e0600 */
[----:B------:R-:W-:Y:S02]  /*52130*/  STL [R1+0xa60], R20 ;  /* 0x000a601401007387 */ /* 0x000fe40000100800 */
[----:B------:R-:W-:Y:S01]  /*52140*/  STL [R1+0xa34], R21 ;  /* 0x000a341501007387 */ /* 0x000fe20000100800 */
[----:B------:R-:W-:Y:S01]  /*52150*/  IADD3 R28, P6, R28, R26, RZ ;  /* 0x0000001a1c1c7210 */ /* 0x000fe20007fde0ff */
[----:B------:R-:W-:Y:S01]  /*52160*/  STL [R1+0xa58], R22 ;  /* 0x000a581601007387 */ /* 0x000fe20000100800 */
[----:B------:R-:W-:Y:S02]  /*52170*/  STL [R1+0xa2c], R23 ;  /* 0x000a2c1701007387 */ /* 0x000fe40000100800 */
[----:B------:R-:W-:Y:S02]  /*52180*/  STL [R1+0xa50], R29 ;  /* 0x000a501d01007387 */ /* 0x000fe40000100800 */
[----:B------:R0:W-:Y:S01]  /*52190*/  STL [R1+0x189c], R26 ;  /* 0x00189c1a01007387 */ /* 0x0001e20000100800 */
[----:B------:R-:W-:Y:S04]  /*521a0*/  STL [R1+0xa24], R28 ;  /* 0x000a241c01007387 */ /* 0x000fe80000100800 */
        /* <DEDUP_REMOVED lines=8> */
[----:B--2---:R-:W-:-:S03]  /*52230*/  IMAD.X R26, R26, 0x1, R0, P2 ;  /* 0x000000011a1a7824 */ /* 0x004fc600010e0600 */
        /* <DEDUP_REMOVED lines=186> */
[-C--:B------:R-:W-:Y:S01]  /*52de0*/  IADD3 R28, P1, R28, R26.reuse, RZ ;  /* 0x0000001a1c1c7210 */ /* 0x080fe20007f3e0ff */
[----:B------:R-:W-:Y:S01]  /*52df0*/  STL [R1+0x960], R22 ;  /* 0x0009601601007387 */ /* 0x000fe20000100800 */
[----:B------:R-:W-:Y:S02]  /*52e00*/  STL [R1+0x934], R23 ;  /* 0x0009341701007387 */ /* 0x000fe40000100800 */
[----:B------:R-:W-:Y:S02]  /*52e10*/  STL [R1+0x958], R29 ;  /* 0x0009581d01007387 */ /* 0x000fe40000100800 */
[----:B------:R0:W-:Y:S01]  /*52e20*/  STL [R1+0x950], R3 ;  /* 0x0009500301007387 */ /* 0x0001e20000100800 */
[----:B------:R-:W-:Y:S04]  /*52e30*/  STL [R1+0x92c], R28 ;  /* 0x00092c1c01007387 */ /* 0x000fe80000100800 */
[----:B0-----:R-:W2:Y:S01]  /*52e40*/  LDL.LU R3, [R1+0x948] ;  /* 0x0009480001037983 */ /* 0x001ea20000300800 */
[----:B------:R-:W3:Y:S01]  /*52e50*/  LDL.LU R7, [R1+0x938] ;  /* 0x0009380001077983 */ /* 0x000ee20000300800 */
[----:B------:R-:W-:-:S02]  /*52e60*/  IADD3 R2, P2, R2, R26, RZ ;  /* 0x0000001a02027210 */ /* 0x000fc40007f5e0ff */
[----:B---3--:R0:W-:Y:S03]  /*52e70*/  STL [R1+0x1874], R7 ;  /* 0x0018740701007387 */ /* 0x0081e60000100800 */
[----:B------:R-:W-:Y:S01]  /*52e80*/  STL [R1+0x924], R2 ;  /* 0x0009240201007387 */ /* 0x000fe20000100800 */
        /* <DEDUP_REMOVED lines=31> */
[----:B------:R0:W-:Y:S02]  /*53080*/  STL [R1+0x948], R3 ;  /* 0x0009480301007387 */ /* 0x0001e40000100800 */
[----:B0-----:R-:W3:Y:S01]  /*53090*/  LDL.LU R3, [R1+0x8d0] ;  /* 0x0008d00001037983 */ /* 0x001ee20000300800 */
        /* <DEDUP_REMOVED lines=10> */
[-C--:B---3--:R-:W-:Y:S01]  /*53140*/  IADD3 R25, P6, R25, R26.reuse, RZ ;  /* 0x0000001a19197210 */ /* 0x088fe20007fde0ff */
        /* <DEDUP_REMOVED lines=18> */
[----:B--2---:R-:W-:Y:S01]  /*53270*/  IMAD.X R7, R7, 0x1, R0, P5 ;  /* 0x0000000107077824 */ /* 0x004fe200028e0600 */
[----:B------:R-:W-:-:S04]  /*53280*/  IADD3 R6, P5, R6, R26, RZ ;  /* 0x0000001a06067210 */ /* 0x000fc80007fbe0ff */
        /* <DEDUP_REMOVED lines=10> */
[-C--:B------:R-:W-:Y:S01]  /*53330*/  IADD3 R16, P5, R16, R26.reuse, RZ ;  /* 0x0000001a10107210 */ /* 0x080fe20007fbe0ff */
        /* <DEDUP_REMOVED lines=11> */
[----:B------:R-:W-:Y:S02]  /*533f0*/  STL [R1+0x8c4], R20 ;  /* 0x0008c41401007387 */ /* 0x000fe40000100800 */
[----:B------:R-:W-:Y:S02]  /*53400*/  STL [R1+0x8e8], R21 ;  /* 0x0008e81501007387 */ /* 0x000fe40000100800 */
[----:B------:R-:W-:Y:S01]  /*53410*/  STL [R1+0x8bc], R22 ;  /* 0x0008bc1601007387 */ /* 0x000fe20000100800 */
[----:B------:R0:W-:Y:S01]  /*53420*/  STL [R1+0x8d8], R2 ;  /* 0x0008d80201007387 */ /* 0x0001e20000100800 */
[----:B------:R-:W-:Y:S03]  /*53430*/  STL [R1+0x8e0], R23 ;  /* 0x0008e01701007387 */ /* 0x000fe60000100800 */
[----:B0-----:R-:W2:Y:S01]  /*53440*/  LDL.LU R2, [R1+0x8a4] ;  /* 0x0008a40001027983 */ /* 0x001ea20000300800 */
[----:B------:R-:W-:Y:S02]  /*53450*/  STL [R1+0x8b4], R29 ;  /* 0x0008b41d01007387 */ /* 0x000fe40000100800 */
[----:B------:R-:W3:Y:S01]  /*53460*/  LDL.LU R7, [R1+0x894] ;  /* 0x0008940001077983 */ /* 0x000ee20000300800 */
[-C--:B------:R-:W-:Y:S01]  /*53470*/  IADD3 R28, P5, R28, R26.reuse, RZ ;  /* 0x0000001a1c1c7210 */ /* 0x080fe20007fbe0ff */
[----:B------:R-:W-:Y:S01]  /*53480*/  IMAD.X R3, R3, 0x1, R0, P6 ;  /* 0x0000000103037824 */ /* 0x000fe200030e0600 */
[----:B---3--:R0:W-:Y:S03]  /*53490*/  STL [R1+0x1868], R7 ;  /* 0x0018680701007387 */ /* 0x0081e60000100800 */
[----:B------:R-:W-:Y:S01]  /*534a0*/  STL [R1+0x8ac], R28 ;  /* 0x0008ac1c01007387 */ /* 0x000fe20000100800 */
[----:B0-----:R-:W3:Y:S01]  /*534b0*/  LDL.LU R7, [R1+0x8c0] ;  /* 0x0008c00001077983 */ /* 0x001ee20000300800 */
[----:B------:R-:W-:Y:S03]  /*534c0*/  STL [R1+0x8d0], R3 ;  /* 0x0008d00301007387 */ /* 0x000fe60000100800 */
[----:B---3--:R0:W-:Y:S04]  /*534d0*/  STL [R1+0x186c], R7 ;  /* 0x00186c0701007387 */ /* 0x0081e80000100800 */
[----:B0-----:R-:W3:Y:S01]  /*534e0*/  LDL.LU R7, [R1+0x89c] ;  /* 0x00089c0001077983 */ /* 0x001ee20000300800 */
[----:B--2---:R-:W-:-:S03]  /*534f0*/  IADD3 R2, P6, R2, R26, RZ ;  /* 0x0000001a02027210 */ /* 0x004fc60007fde0ff */
        /* <DEDUP_REMOVED lines=26> */
[----:B------:R0:W-:Y:S02]  /*536a0*/  STL [R1+0x8a4], R2 ;  /* 0x0008a40201007387 */ /* 0x0001e40000100800 */
[----:B------:R-:W3:Y:S01]  /*536b0*/  LDL.LU R28, [R1+0x858] ;  /* 0x00085800011c7983 */ /* 0x000ee20000300800 */
[----:B0-----:R-:W3:Y:S01]  /*536c0*/  LDL.LU R2, [R1+0x82c] ;  /* 0x00082c0001027983 */ /* 0x001ee20000300800 */
        /* <DEDUP_REMOVED lines=26> */
[----:B------:R-:W-:Y:S01]  /*53870*/  IMAD.X R20, R20, 0x1, R0, P6 ;  /* 0x0000000114147824 */ /* 0x000fe200030e0600 */
[-C--:B------:R-:W-:Y:S02]  /*53880*/  IADD3 R21, P6, R21, R26.reuse, RZ ;  /* 0x0000001a15157210 */ /* 0x080fe40007fde0ff */
[-C--:B------:R-:W-:Y:S02]  /*53890*/  IADD3 R22, P1, R22, R26.reuse, RZ ;  /* 0x0000001a16167210 */ /* 0x080fe40007f3e0ff */
        /* <DEDUP_REMOVED lines=22> */
[----:B------:R0:W-:Y:S02]  /*53a00*/  STL [R1+0x868], R3 ;  /* 0x0008680301007387 */ /* 0x0001e40000100800 */
[----:B------:R-:W-:-:S02]  /*53a10*/  IMAD.X R23, R23, 0x1, R0, P2 ;  /* 0x0000000117177824 */ /* 0x000fc400010e0600 */
[----:B------:R-:W-:Y:S01]  /*53a20*/  STL [R1+0x870], R20 ;  /* 0x0008701401007387 */ /* 0x000fe20000100800 */
[----:B0-----:R-:W2:Y:S01]  /*53a30*/  LDL.LU R3, [R1+0x850] ;  /* 0x0008500001037983 */ /* 0x001ea20000300800 */
[----:B------:R-:W-:Y:S02]  /*53a40*/  STL [R1+0x844], R21 ;  /* 0x0008441501007387 */ /* 0x000fe40000100800 */
[----:B------:R-:W-:Y:S02]  /*53a50*/  STL [R1+0x83c], R22 ;  /* 0x00083c1601007387 */ /* 0x000fe40000100800 */
[----:B------:R-:W-:Y:S01]  /*53a60*/  STL [R1+0x860], R23 ;  /* 0x0008601701007387 */ /* 0x000fe20000100800 */
[----:B------:R-:W3:Y:S01]  /*53a70*/  LDL.LU R7, [R1+0x840] ;  /* 0x0008400001077983 */ /* 0x000ee20000300800 */
[----:B------:R-:W-:Y:S01]  /*53a80*/  IADD3 R29, P2, R29, R26, RZ ;  /* 0x0000001a1d1d7210 */ /* 0x000fe20007f5e0ff */
[----:B------:R-:W-:-:S04]  /*53a90*/  IMAD.X R28, R28, 0x1, R0, P3 ;  /* 0x000000011c1c7824 */ /* 0x000fc800018e0600 */
[----:B------:R-:W-:Y:S04]  /*53aa0*/  STL [R1+0x834], R29 ;  /* 0x0008341d01007387 */ /* 0x000fe80000100800 */
[----:B---3--:R0:W-:Y:S01]  /*53ab0*/  STL [R1+0x185c], R7 ;  /* 0x00185c0701007387 */ /* 0x0081e20000100800 */
[----:B------:R-:W-:Y:S03]  /*53ac0*/  STL [R1+0x858], R28 ;  /* 0x0008581c01007387 */ /* 0x000fe60000100800 */
[----:B0-----:R-:W3:Y:S01]  /*53ad0*/  LDL.LU R7, [R1+0x81c] ;  /* 0x00081c0001077983 */ /* 0x001ee20000300800 */
[----:B------:R-:W-:-:S05]  /*53ae0*/  IADD3 R2, P3, R2, R26, RZ ;  /* 0x0000001a02027210 */ /* 0x000fca0007f7e0ff */
[----:B------:R-:W-:Y:S04]  /*53af0*/  STL [R1+0x82c], R2 ;  /* 0x00082c0201007387 */ /* 0x000fe80000100800 */
        /* <DEDUP_REMOVED lines=27> */
[----:B------:R-:W3:Y:S01]  /*53cb0*/  LDL.LU R22, [R1+0x7e8] ;  /* 0x0007e80001167983 */ /* 0x000ee20000300800 */
[----:B------:R-:W3:Y:S01]  /*53cc0*/  LDL.LU R23, [R1+0x7bc] ;  /* 0x0007bc0001177983 */ /* 0x000ee20000300800 */
[----:B------:R-:W3:Y:S02]  /*53cd0*/  LDL.LU R29, [R1+0x7e0] ;  /* 0x0007e000011d7983 */ /* 0x000ee40000300800 */
[----:B------:R-:W3:Y:S01]  /*53ce0*/  LDL.LU R28, [R1+0x7b4] ;  /* 0x0007b400011c7983 */ /* 0x000ee20000300800 */
        /* <DEDUP_REMOVED lines=23> */
[--C-:B------:R-:W-:Y:S01]  /*53e60*/  IMAD.X R19, R19, 0x1, R0.reuse, P2 ;  /* 0x0000000113137824 */ /* 0x100fe200010e0600 */
[-C--:B------:R-:W-:Y:S02]  /*53e70*/  IADD3 R5, P2, R5, R26.reuse, RZ ;  /* 0x0000001a05057210 */ /* 0x080fe40007f5e0ff */
        /* <DEDUP_REMOVED lines=26> */
[----:B------:R-:W-:Y:S01]  /*54020*/  STL [R1+0x800], R19 ;  /* 0x0008001301007387 */ /* 0x000fe20000100800 */
[----:B0-----:R-:W2:Y:S01]  /*54030*/  LDL.LU R2, [R1+0x7ac] ;  /* 0x0007ac0001027983 */ /* 0x001ea20000300800 */
[----:B------:R-:W-:Y:S02]  /*54040*/  STL [R1+0x7d4], R5 ;  /* 0x0007d40501007387 */ /* 0x000fe40000100800 */
[----:B------:R-:W-:Y:S02]  /*54050*/  STL [R1+0x7cc], R4 ;  /* 0x0007cc0401007387 */ /* 0x000fe40000100800 */
[----:B------:R-:W-:Y:S01]  /*54060*/  STL [R1+0x7f0], R20 ;  /* 0x0007f01401007387 */ /* 0x000fe20000100800 */
[----:B------:R-:W-:Y:S01]  /*54070*/  STL [R1+0x7c4], R21 ;  /* 0x0007c41501007387 */ /* 0x000fe20000100800 */
[----:B------:R-:W-:Y:S02]  /*54080*/  STL [R1+0x7e8], R22 ;  /* 0x0007e81601007387 */ /* 0x000fe40000100800 */
[----:B------:R-:W-:Y:S02]  /*54090*/  STL [R1+0x7bc], R23 ;  /* 0x0007bc1701007387 */ /* 0x000fe40000100800 */
[----:B------:R-:W3:Y:S02]  /*540a0*/  LDL.LU R7, [R1+0x79c] ;  /* 0x00079c0001077983 */ /* 0x000ee40000300800 */
[----:B------:R-:W-:Y:S01]  /*540b0*/  IMAD.X R29, R29, 0x1, R0, P6 ;  /* 0x000000011d1d7824 */ /* 0x000fe200030e0600 */
[----:B------:R-:W-:-:S04]  /*540c0*/  IADD3 R28, P6, R28, R26, RZ ;  /* 0x0000001a1c1c7210 */ /* 0x000fc80007fde0ff */
[----:B------:R-:W-:Y:S04]  /*540d0*/  STL [R1+0x7e0], R29 ;  /* 0x0007e01d01007387 */ /* 0x000fe80000100800 */
[----:B---3--:R0:W-:Y:S01]  /*540e0*/  STL [R1+0x1850], R7 ;  /* 0x0018500701007387 */ /* 0x0081e20000100800 */
[----:B------:R-:W-:Y:S03]  /*540f0*/  STL [R1+0x7b4], R28 ;  /* 0x0007b41c01007387 */ /* 0x000fe60000100800 */
[----:B0-----:R-:W3:Y:S01]  /*54100*/  LDL.LU R7, [R1+0x7c8] ;  /* 0x0007c80001077983 */ /* 0x001ee20000300800 */
[----:B------:R-:W-:-:S05]  /*54110*/  IMAD.X R3, R3, 0x1, R0, P1 ;  /* 0x0000000103037824 */ /* 0x000fca00008e0600 */
[----:B------:R-:W-:Y:S04]  /*54120*/  STL [R1+0x7d8], R3 ;  /* 0x0007d80301007387 */ /* 0x000fe80000100800 */
        /* <DEDUP_REMOVED lines=23> */
[----:B------:R0:W-:Y:S01]  /*542a0*/  STL [R1+0x7ac], R2 ;  /* 0x0007ac0201007387 */ /* 0x0001e20000100800 */
[----:B------:R-:W3:Y:S01]  /*542b0*/  LDL.LU R20, [R1+0x784] ;  /* 0x0007840001147983 */ /* 0x000ee20000300800 */
[----:B------:R-:W3:Y:S02]  /*542c0*/  LDL.LU R21, [R1+0x12cc] ;  /* 0x0012cc0001157983 */ /* 0x000ee40000300800 */
[----:B------:R-:W3:Y:S02]  /*542d0*/  LDL.LU R22, [R1+0xb90] ;  /* 0x000b900001167983 */ /* 0x000ee40000300800 */
[----:B------:R-:W3:Y:S01]  /*542e0*/  LDL.LU R23, [R1+0x12c4] ;  /* 0x0012c40001177983 */ /* 0x000ee20000300800 */
[----:B------:R-:W3:Y:S01]  /*542f0*/  LDL.LU R29, [R1+0xb8c] ;  /* 0x000b8c00011d7983 */ /* 0x000ee20000300800 */
[----:B------:R-:W3:Y:S02]  /*54300*/  LDL.LU R28, [R1+0x12bc] ;  /* 0x0012bc00011c7983 */ /* 0x000ee40000300800 */
        /* <DEDUP_REMOVED lines=14> */
[----:B------:R-:W-:Y:S01]  /*543f0*/  IADD3 R27, P5, R27, R26, RZ ;  /* 0x0000001a1b1b7210 */ /* 0x000fe20007fbe0ff */
[--C-:B------:R-:W-:Y:S01]  /*54400*/  IMAD.X R8, R8, 0x1, R0.reuse, P6 ;  /* 0x0000000108087824 */ /* 0x100fe200030e0600 */
[----:B------:R-:W-:Y:S01]  /*54410*/  IADD3 R9, P6, R9, UR8, RZ ;  /* 0x0000000809097c10 */ /* 0x000fe2000ffde0ff */
[--C-:B------:R-:W-:Y:S01]  /*54420*/  IMAD.X R10, R10, 0x1, R0.reuse, P1 ;  /* 0x000000010a0a7824 */ /* 0x100fe200008e0600 */
[----:B------:R-:W-:Y:S01]  /*54430*/  IADD3 R11, P1, R11, UR8, RZ ;  /* 0x000000080b0b7c10 */ /* 0x000fe2000ff3e0ff */
[--C-:B------:R-:W-:Y:S01]  /*54440*/  IMAD.X R12, R12, 0x1, R0.reuse, P2 ;  /* 0x000000010c0c7824 */ /* 0x100fe200010e0600 */
[----:B------:R-:W-:Y:S01]  /*54450*/  IADD3 R13, P2, R13, UR8, RZ ;  /* 0x000000080d0d7c10 */ /* 0x000fe2000ff5e0ff */
[--C-:B------:R-:W-:Y:S01]  /*54460*/  IMAD.X R16, R16, 0x1, R0.reuse, P4 ;  /* 0x0000000110107824 */ /* 0x100fe200020e0600 */
[----:B------:R-:W-:Y:S01]  /*54470*/  IADD3 R17, P4, R17, UR8, RZ ;  /* 0x0000000811117c10 */ /* 0x000fe2000ff9e0ff */
[----:B------:R-:W-:Y:S01]  /*54480*/  IMAD.X R18, R18, 0x1, R0, P5 ;  /* 0x0000000112127824 */ /* 0x000fe200028e0600 */
[----:B------:R-:W-:-:S02]  /*54490*/  IADD3 R19, P5, R19, UR8, RZ ;  /* 0x0000000813137c10 */ /* 0x000fc4000ffbe0ff */
[----:B------:R-:W-:Y:S01]  /*544a0*/  IADD3.X R5, R5, UR5, RZ, P6, !PT ;  /* 0x0000000505057c10 */ /* 0x000fe2000b7fe4ff */
[----:B------:R-:W-:Y:S01]  /*544b0*/  IADD3 R4, P6, R4, UR8, RZ ;  /* 0x0000000804047c10 */ /* 0x000fe2000ffde0ff */
[----:B------:R-:W-:Y:S01]  /*544c0*/  IADD3.X R20, R20, UR5, RZ, P1, !PT ;  /* 0x0000000514147c10 */ /* 0x000fe20008ffe4ff */
[----:B------:R-:W-:Y:S01]  /*544d0*/  IADD3 R21, P1, R21, UR8, RZ ;  /* 0x0000000815157c10 */ /* 0x000fe2000ff3e0ff */
[----:B------:R-:W-:Y:S01]  /*544e0*/  IADD3.X R22, R22, UR5, RZ, P2, !PT ;  /* 0x0000000516167c10 */ /* 0x000fe200097fe4ff */
[----:B------:R-:W-:Y:S01]  /*544f0*/  IADD3 R23, P2, R23, UR8, RZ ;  /* 0x0000000817177c10 */ /* 0x000fe2000ff5e0ff */
        /* <DEDUP_REMOVED lines=8> */
[----:B------:R-:W-:Y:S01]  /*54580*/  IMAD.X R14, R14, 0x1, R0, P3 ;  /* 0x000000010e0e7824 */ /* 0x000fe200018e0600 */
[----:B------:R-:W-:Y:S01]  /*54590*/  STL [R1+0x7a8], R10 ;  /* 0x0007a80a01007387 */ /* 0x000fe20000100800 */
[----:B------:R-:W-:Y:S01]  /*545a0*/  IADD3 R15, P3, R15, UR8, RZ ;  /* 0x000000080f0f7c10 */ /* 0x000fe2000ff7e0ff */
[----:B------:R-:W-:Y:S02]  /*545b0*/  STL [R1+0xb94], R11 ;  /* 0x000b940b01007387 */ /* 0x000fe40000100800 */
[----:B------:R-:W-:Y:S01]  /*545c0*/  STL [R1+0x7a0], R12 ;  /* 0x0007a00c01007387 */ /* 0x000fe20000100800 */
[----:B------:R-:W-:Y:S01]  /*545d0*/  STL [R1+0x12e0], R13 ;  /* 0x0012e00d01007387 */ /* 0x000fe20000100800 */
[----:B------:R-:W-:Y:S02]  /*545e0*/  STL [R1+0x798], R14 ;  /* 0x0007980e01007387 */ /* 0x000fe40000100800 */
[----:B------:R-:W-:Y:S02]  /*545f0*/  STL [R1+0x12dc], R15 ;  /* 0x0012dc0f01007387 */ /* 0x000fe40000100800 */
[----:B------:R0:W-:Y:S01]  /*54600*/  STL [R1+0x17cc], R0 ;  /* 0x0017cc0001007387 */ /* 0x0001e20000100800 */
[----:B------:R-:W-:Y:S01]  /*54610*/  STL [R1+0x790], R16 ;  /* 0x0007901001007387 */ /* 0x000fe20000100800 */
[----:B------:R-:W-:Y:S02]  /*54620*/  STL [R1+0x12d8], R17 ;  /* 0x0012d81101007387 */ /* 0x000fe40000100800 */
[----:B------:R-:W-:Y:S02]  /*54630*/  STL [R1+0x788], R18 ;  /* 0x0007881201007387 */ /* 0x000fe40000100800 */
[----:B------:R-:W-:Y:S01]  /*54640*/  STL [R1+0x12d4], R19 ;  /* 0x0012d41301007387 */ /* 0x000fe20000100800 */
[----:B------:R-:W-:Y:S01]  /*54650*/  STL [R1+0xb98], R5 ;  /* 0x000b980501007387 */ /* 0x000fe20000100800 */
[----:B------:R-:W-:Y:S01]  /*54660*/  STL [R1+0x12d0], R4 ;  /* 0x0012d00401007387 */ /* 0x000fe20000100800 */
[----:B------:R-:W-:Y:S01]  /*54670*/  IADD3.X R29, R29, UR5, RZ, P3, !PT ;  /* 0x000000051d1d7c10 */ /* 0x000fe20009ffe4ff */
[----:B------:R-:W-:Y:S01]  /*54680*/  STL [R1+0x784], R20 ;  /* 0x0007841401007387 */ /* 0x000fe20000100800 */
[----:B------:R-:W-:Y:S01]  /*54690*/  STL [R1+0x12cc], R21 ;  /* 0x0012cc1501007387 */ /* 0x000fe20000100800 */
[----:B------:R-:W-:Y:S02]  /*546a0*/  STL [R1+0xb90], R22 ;  /* 0x000b901601007387 */ /* 0x000fe40000100800 */
[----:B------:R-:W-:Y:S02]  /*546b0*/  STL [R1+0x12c4], R23 ;  /* 0x0012c41701007387 */ /* 0x000fe40000100800 */
[----:B------:R-:W-:Y:S01]  /*546c0*/  STL [R1+0xb8c], R29 ;  /* 0x000b8c1d01007387 */ /* 0x000fe20000100800 */
[----:B0-----:R-:W2:Y:S01]  /*546d0*/  LDL.LU R0, [R1+0xb80] ;  /* 0x000b800001007983 */ /* 0x001ea20000300800 */
[----:B------:R-:W-:-:S02]  /*546e0*/  IADD3 R28, P3, R28, UR8, RZ ;  /* 0x000000081c1c7c10 */ /* 0x000fc4000ff7e0ff */
[----:B------:R-:W-:-:S03]  /*546f0*/  IADD3.X R3, R3, UR5, RZ, P4, !PT ;  /* 0x0000000503037c10 */ /* 0x000fc6000a7fe4ff */
[----:B------:R-:W-:Y:S04]  /*54700*/  STL [R1+0x12bc], R28 ;  /* 0x0012bc1c01007387 */ /* 0x000fe80000100800 */
[----:B--2---:R0:W-:Y:S01]  /*54710*/  STL [R1+0x1848], R0 ;  /* 0x0018480001007387 */ /* 0x0041e20000100800 */
[----:B------:R-:W-:Y:S03]  /*54720*/  STL [R1+0xb88], R3 ;  /* 0x000b880301007387 */ /* 0x000fe60000100800 */
[----:B0-----:R-:W2:Y:S01]  /*54730*/  LDL.LU R0, [R1+0x12ac] ;  /* 0x0012ac0001007983 */ /* 0x001ea20000300800 */
[----:B------:R-:W-:-:S05]  /*54740*/  IADD3 R2, P4, R2, UR8, RZ ;  /* 0x0000000802027c10 */ /* 0x000fca000ff9e0ff */
[----:B------:R-:W-:Y:S04]  /*54750*/  STL [R1+0x12b4], R2 ;  /* 0x0012b40201007387 */ /* 0x000fe80000100800 */
        /* <DEDUP_REMOVED lines=30> */
[----:B--2---:R-:W-:-:S05]  /*54940*/  IADD3.X R0, R0, UR5, RZ, P5, !PT ;  /* 0x0000000500007c10 */ /* 0x004fca000affe4ff */
[----:B------:R0:W-:Y:S04]  /*54950*/  STL [R1+0xb84], R0 ;  /* 0x000b840001007387 */ /* 0x0001e80000100800 */
[----:B0-----:R-:W2:Y:S02]  /*54960*/  LDL.LU R0, [R1+0x184c] ;  /* 0x00184c0001007983 */ /* 0x001ea40000300800 */
[----:B--2---:R-:W-:-:S05]  /*54970*/  IADD3 R0, P5, R0, UR8, RZ ;  /* 0x0000000800007c10 */ /* 0x004fca000ffbe0ff */
[----:B------:R0:W-:Y:S04]  /*54980*/  STL [R1+0x12ac], R0 ;  /* 0x0012ac0001007387 */ /* 0x0001e80000100800 */
[----:B0-----:R-:W2:Y:S01]  /*54990*/  LDL.LU R0, [R1+0x1848] ;  /* 0x0018480001007983 */ /* 0x001ea20000300800 */
[----:B----4-:R-:W-:Y:S01]  /*549a0*/  IADD3.X R6, R6, UR5, RZ, P1, !PT ;  /* 0x0000000506067c10 */ /* 0x010fe20008ffe4ff */
[----:B---3--:R-:W-:Y:S01]  /*549b0*/  IADD3 R24, P1, R24, UR8, RZ ;  /* 0x0000000818187c10 */ /* 0x008fe2000ff3e0ff */
[----:B------:R-:W-:Y:S01]  /*549c0*/  IADD3.X R25, R25, UR5, RZ, P2, !PT ;  /* 0x0000000519197c10 */ /* 0x000fe200097fe4ff */
[----:B------:R-:W-:Y:S01]  /*549d0*/  IADD3 R26, P2, R26, UR8, RZ ;  /* 0x000000081a1a7c10 */ /* 0x000fe2000ff5e0ff */
        /* <DEDUP_REMOVED lines=16> */
[----:B--2---:R-:W-:Y:S01]  /*54ae0*/  IADD3.X R0, R0, UR5, RZ, P6, !PT ;  /* 0x0000000500007c10 */ /* 0x004fe2000b7fe4ff */
[----:B------:R-:W-:-:S04]  /*54af0*/  IADD3 R7, P6, R7, UR8, RZ ;  /* 0x0000000807077c10 */ /* 0x000fc8000ffde0ff */
[----:B------:R0:W-:Y:S01]  /*54b00*/  STL [R1+0xb80], R0 ;  /* 0x000b800001007387 */ /* 0x0001e20000100800 */
[----:B------:R-:W-:Y:S02]  /*54b10*/  STL [R1+0x12a4], R7 ;  /* 0x0012a40701007387 */ /* 0x000fe40000100800 */
[----:B------:R-:W-:Y:S02]  /*54b20*/  STL [R1+0x12c8], R6 ;  /* 0x0012c80601007387 */ /* 0x000fe40000100800 */
[----:B------:R-:W-:Y:S01]  /*54b30*/  STL [R1+0x129c], R24 ;  /* 0x00129c1801007387 */ /* 0x000fe20000100800 */
[----:B------:R-:W-:Y:S01]  /*54b40*/  STL [R1+0x12c0], R25 ;  /* 0x0012c01901007387 */ /* 0x000fe20000100800 */
[----:B------:R-:W-:Y:S02]  /*54b50*/  STL [R1+0x1294], R26 ;  /* 0x0012941a01007387 */ /* 0x000fe40000100800 */
[----:B------:R-:W-:Y:S02]  /*54b60*/  STL [R1+0x12b8], R27 ;  /* 0x0012b81b01007387 */ /* 0x000fe40000100800 */
[----:B------:R-:W-:Y:S01]  /*54b70*/  STL [R1+0x128c], R8 ;  /* 0x00128c0801007387 */ /* 0x000fe20000100800 */
[----:B------:R-:W-:Y:S01]  /*54b80*/  IADD3.X R13, R13, UR5, RZ, P6, !PT ;  /* 0x000000050d0d7c10 */ /* 0x000fe2000b7fe4ff */
[----:B------:R-:W-:Y:S01]  /*54b90*/  STL [R1+0x12b0], R9 ;  /* 0x0012b00901007387 */ /* 0x000fe20000100800 */
[----:B------:R-:W-:Y:S01]  /*54ba0*/  IADD3 R14, P6, R14, UR8, RZ ;  /* 0x000000080e0e7c10 */ /* 0x000fe2000ffde0ff */
        /* <DEDUP_REMOVED lines=11> */
[----:B------:R-:W-:Y:S01]  /*54c60*/  IADD3.X R23, R23, UR5, RZ, P6, !PT ;  /* 0x0000000517177c10 */ /* 0x000fe2000b7fe4ff */
[----:B------:R-:W-:Y:S01]  /*54c70*/  STL [R1+0x1280], R4 ;  /* 0x0012800401007387 */ /* 0x000fe20000100800 */
[----:B------:R-:W-:Y:S01]  /*54c80*/  IADD3 R29, P6, R29, UR8, RZ ;  /* 0x000000081d1d7c10 */ /* 0x000fe2000ffde0ff */
[----:B------:R-:W-:Y:S01]  /*54c90*/  STL [R1+0x1254], R20 ;  /* 0x0012541401007387 */ /* 0x000fe20000100800 */
[----:B------:R-:W-:Y:S02]  /*54ca0*/  STL [R1+0x1278], R21 ;  /* 0x0012781501007387 */ /* 0x000fe40000100800 */
[----:B------:R-:W-:Y:S02]  /*54cb0*/  STL [R1+0x124c], R22 ;  /* 0x00124c1601007387 */ /* 0x000fe40000100800 */
[----:B------:R-:W-:Y:S01]  /*54cc0*/  STL [R1+0x1270], R23 ;  /* 0x0012701701007387 */ /* 0x000fe20000100800 */
[----:B------:R-:W-:Y:S01]  /*54cd0*/  STL [R1+0x1244], R29 ;  /* 0x0012441d01007387 */ /* 0x000fe20000100800 */
[----:B0-----:R-:W2:Y:S01]  /*54ce0*/  LDL.LU R0, [R1+0x122c] ;  /* 0x00122c0001007983 */ /* 0x001ea20000300800 */
[----:B------:R-:W-:Y:S01]  /*54cf0*/  IADD3.X R28, R28, UR5, RZ, P1, !PT ;  /* 0x000000051c1c7c10 */ /* 0x000fe20008ffe4ff */
[----:B------:R-:W-:-:S04]  /*54d00*/  IADD3 R3, P1, R3, UR8, RZ ;  /* 0x0000000803037c10 */ /* 0x000fc8000ff3e0ff */
[----:B------:R-:W-:Y:S04]  /*54d10*/  STL [R1+0x1268], R28 ;  /* 0x0012681c01007387 */ /* 0x000fe80000100800 */
[----:B--2---:R0:W-:Y:S01]  /*54d20*/  STL [R1+0x1840], R0 ;  /* 0x0018400001007387 */ /* 0x0041e20000100800 */
[----:B------:R-:W-:Y:S03]  /*54d30*/  STL [R1+0x123c], R3 ;  /* 0x00123c0301007387 */ /* 0x000fe60000100800 */
[----:B0-----:R-:W2:Y:S01]  /*54d40*/  LDL.LU R0, [R1+0x1258] ;  /* 0x0012580001007983 */ /* 0x001ea20000300800 */
[----:B------:R-:W-:-:S05]  /*54d50*/  IADD3.X R2, R2, UR5, RZ, P2, !PT ;  /* 0x0000000502027c10 */ /* 0x000fca00097fe4ff */
        /* <DEDUP_REMOVED lines=31> */
[----:B--2---:R-:W-:-:S05]  /*54f50*/  IADD3 R0, P2, R0, UR8, RZ ;  /* 0x0000000800007c10 */ /* 0x004fca000ff5e0ff */
[----:B------:R0:W-:Y:S04]  /*54f60*/  STL [R1+0x1234], R0 ;  /* 0x0012340001007387 */ /* 0x0001e80000100800 */
[----:B0-----:R-:W2:Y:S02]  /*54f70*/  LDL.LU R0, [R1+0x1844] ;  /* 0x0018440001007983 */ /* 0x001ea40000300800 */
[----:B--2---:R-:W-:-:S05]  /*54f80*/  IADD3.X R0, R0, UR5, RZ, P3, !PT ;  /* 0x0000000500007c10 */ /* 0x004fca0009ffe4ff */
[----:B------:R0:W-:Y:S04]  /*54f90*/  STL [R1+0x1258], R0 ;  /* 0x0012580001007387 */ /* 0x0001e80000100800 */
[----:B0-----:R-:W2:Y:S01]  /*54fa0*/  LDL.LU R0, [R1+0x1840] ;  /* 0x0018400001007983 */ /* 0x001ea20000300800 */
[----:B---3--:R-:W-:Y:S01]  /*54fb0*/  IADD3.X R7, R7, UR5, RZ, P4, !PT ;  /* 0x0000000507077c10 */ /* 0x008fe2000a7fe4ff */
[----:B----4-:R-:W-:Y:S01]  /*54fc0*/  IADD3 R6, P4, R6, UR8, RZ ;  /* 0x0000000806067c10 */ /* 0x010fe2000ff9e0ff */
        /* <DEDUP_REMOVED lines=18> */
[----:B------:R-:W-:-:S02]  /*550f0*/  IADD3.X R29, R29, UR5, RZ, P4, !PT ;  /* 0x000000051d1d7c10 */ /* 0x000fc4000a7fe4ff */
[----:B--2---:R-:W-:-:S05]  /*55100*/  IADD3 R0, P3, R0, UR8, RZ ;  /* 0x0000000800007c10 */ /* 0x004fca000ff7e0ff */
[----:B------:R0:W-:Y:S01]  /*55110*/  STL [R1+0x122c], R0 ;  /* 0x00122c0001007387 */ /* 0x0001e20000100800 */
[----:B------:R-:W-:Y:S02]  /*55120*/  STL [R1+0x1250], R7 ;  /* 0x0012500701007387 */ /* 0x000fe40000100800 */
[----:B------:R-:W-:Y:S02]  /*55130*/  STL [R1+0x1224], R6 ;  /* 0x0012240601007387 */ /* 0x000fe40000100800 */
[----:B------:R-:W-:Y:S01]  /*55140*/  STL [R1+0x1248], R24 ;  /* 0x0012481801007387 */ /* 0x000fe20000100800 */
[----:B------:R-:W-:Y:S01]  /*55150*/  STL [R1+0x121c], R25 ;  /* 0x00121c1901007387 */ /* 0x000fe20000100800 */
        /* <DEDUP_REMOVED lines=24> */
[----:B------:R-:W-:Y:S02]  /*552e0*/  STL [R1+0x11f0], R29 ;  /* 0x0011f01d01007387 */ /* 0x000fe40000100800 */
        /* <DEDUP_REMOVED lines=1327> */
[----:B------:R-:W-:Y:S02]  /*5a5e0*/  IADD3.X R20, R20, UR5, RZ, P6, !PT ;  /* 0x0000000514147c10 */ /* 0x000fe4000b7fe4ff */
[----:B------:R-:W-:Y:S02]  /*5a5f0*/  IADD3.X R21, R21, UR5, RZ, P1, !PT ;  /* 0x0000000515157c10 */ /* 0x000fe40008ffe4ff */
[----:B------:R-:W-:Y:S02]  /*5a600*/  IADD3.X R23, R23, UR5, RZ, P3, !PT ;  /* 0x0000000517177c10 */ /* 0x000fe40009ffe4ff */
[----:B------:R-:W-:Y:S02]  /*5a610*/  IADD3.X R22, R22, UR5, RZ, P2, !PT ;  /* 0x0000000516167c10 */ /* 0x000fe400097fe4ff */
[----:B--2---:R-:W-:-:S05]  /*5a620*/  IADD3 R0, P4, R0, UR8, RZ ;  /* 0x0000000800007c10 */ /* 0x004fca000ff9e0ff */
[----:B------:R0:W-:Y:S04]  /*5a630*/  STL [R1+0x133c], R0 ;  /* 0x00133c0001007387 */ /* 0x0001e80000100800 */
[----:B0-----:R0:W5:Y:S01]  /*5a640*/  LDL.LU R0, [R1+0x17cc] ;  /* 0x0017cc0001007983 */ /* 0x0011620000300800 */
[----:B------:R1:W-:Y:S03]  /*5a650*/  STL [R1+0xba0], R6 ;  /* 0x000ba00601007387 */ /* 0x0003e60000100800 */
[----:B-1----:R0:W5:Y:S01]  /*5a660*/  LDL.LU R6, [R1+0x17c8] ;  /* 0x0017c80001067983 */ /* 0x0021620000300800 */
[----:B------:R1:W-:Y:S03]  /*5a670*/  STL [R1+0x1344], R7 ;  /* 0x0013440701007387 */ /* 0x0003e60000100800 */
[----:B-1----:R0:W5:Y:S01]  /*5a680*/  LDL.LU R7, [R1+0x17c4] ;  /* 0x0017c40001077983 */ /* 0x0021620000300800 */
[----:B------:R1:W-:Y:S01]  /*5a690*/  STL [R1+0xb9c], R5 ;  /* 0x000b9c0501007387 */ /* 0x0003e20000100800 */
[----:B------:R-:W-:-:S02]  /*5a6a0*/  IADD3.X R26, R26, UR5, RZ, P4, !PT ;  /* 0x000000051a1a7c10 */ /* 0x000fc4000a7fe4ff */
[----:B-1----:R0:W5:Y:S01]  /*5a6b0*/  LDL.LU R5, [R1+0x17c0] ;  /* 0x0017c00001057983 */ /* 0x0021620000300800 */
[----:B------:R1:W-:Y:S01]  /*5a6c0*/  STL [R1+0x134c], R4 ;  /* 0x00134c0401007387 */ /* 0x0003e20000100800 */
[----:B------:R-:W-:Y:S02]  /*5a6d0*/  IADD3 R27, P4, R27, UR8, RZ ;  /* 0x000000081b1b7c10 */ /* 0x000fe4000ff9e0ff */
[----:B-1----:R0:W5:Y:S01]  /*5a6e0*/  LDL.LU R4, [R1+0x17bc] ;  /* 0x0017bc0001047983 */ /* 0x0021620000300800 */
[----:B------:R1:W-:Y:S03]  /*5a6f0*/  STL [R1+0x12e8], R28 ;  /* 0x0012e81c01007387 */ /* 0x0003e60000100800 */
[----:B-1----:R0:W5:Y:S01]  /*5a700*/  LDL.LU R28, [R1+0x17b8] ;  /* 0x0017b800011c7983 */ /* 0x0021620000300800 */
[----:B------:R1:W-:Y:S03]  /*5a710*/  STL [R1+0x1354], R29 ;  /* 0x0013541d01007387 */ /* 0x0003e60000100800 */
[----:B-1----:R0:W5:Y:S01]  /*5a720*/  LDL.LU R29, [R1+0x17b4] ;  /* 0x0017b400011d7983 */ /* 0x0021620000300800 */
[----:B------:R1:W-:Y:S03]  /*5a730*/  STL [R1+0x12f0], R2 ;  /* 0x0012f00201007387 */ /* 0x0003e60000100800 */
[----:B-1----:R0:W5:Y:S01]  /*5a740*/  LDL.LU R2, [R1+0x17b0] ;  /* 0x0017b00001027983 */ /* 0x0021620000300800 */
[----:B------:R1:W-:Y:S03]  /*5a750*/  STL [R1+0x135c], R3 ;  /* 0x00135c0301007387 */ /* 0x0003e60000100800 */
[----:B-1----:R0:W5:Y:S01]  /*5a760*/  LDL.LU R3, [R1+0x17ac] ;  /* 0x0017ac0001037983 */ /* 0x0021620000300800 */
[----:B------:R0:W-:Y:S02]  /*5a770*/  STL [R1+0x12f8], R24 ;  /* 0x0012f81801007387 */ /* 0x0001e40000100800 */
[----:B------:R0:W-:Y:S02]  /*5a780*/  STL [R1+0x1378], R25 ;  /* 0x0013781901007387 */ /* 0x0001e40000100800 */
[----:B------:R0:W-:Y:S01]  /*5a790*/  STL [R1+0x1300], R26 ;  /* 0x0013001a01007387 */ /* 0x0001e20000100800 */
[----:B------:R0:W-:Y:S01]  /*5a7a0*/  STL [R1+0x1374], R27 ;  /* 0x0013741b01007387 */ /* 0x0001e20000100800 */
[----:B------:R0:W-:Y:S02]  /*5a7b0*/  STL [R1+0x1308], R8 ;  /* 0x0013080801007387 */ /* 0x0001e40000100800 */
[----:B------:R0:W-:Y:S02]  /*5a7c0*/  STL [R1+0x1370], R9 ;  /* 0x0013700901007387 */ /* 0x0001e40000100800 */
[----:B------:R0:W-:Y:S01]  /*5a7d0*/  STL [R1+0x1310], R10 ;  /* 0x0013100a01007387 */ /* 0x0001e20000100800 */
[----:B------:R0:W-:Y:S01]  /*5a7e0*/  STL [R1+0x136c], R11 ;  /* 0x00136c0b01007387 */ /* 0x0001e20000100800 */
[----:B------:R0:W-:Y:S02]  /*5a7f0*/  STL [R1+0x1318], R12 ;  /* 0x0013180c01007387 */ /* 0x0001e40000100800 */
[----:B------:R0:W-:Y:S01]  /*5a800*/  STL [R1+0x1368], R13 ;  /* 0x0013680d01007387 */ /* 0x0001e20000100800 */
[----:B------:R-:W-:Y:S01]  /*5a810*/  IADD3.X R18, R18, UR5, RZ, P4, !PT ;  /* 0x0000000512127c10 */ /* 0x000fe2000a7fe4ff */
[----:B------:R0:W-:Y:S01]  /*5a820*/  STL [R1+0x1320], R14 ;  /* 0x0013200e01007387 */ /* 0x0001e20000100800 */
        /* <DEDUP_REMOVED lines=8> */
[----:B------:R0:W-:Y:S01]  /*5a8b0*/  STL [R1+0x1350], R22 ;  /* 0x0013501601007387 */ /* 0x0001e20000100800 */
[----:B------:R-:W-:Y:S01]  /*5a8c0*/  @!P0 CALL.REL.NOINC `(.L_x_2) ;  /* 0x0000001000008944 */ /* 0x000fe20003c00000 */
[----:B------:R-:W-:Y:S05]  /*5a8d0*/  BRA `(.L_x_3) ;  /* 0xfffc8a9000007947 */ /* 0x000fea000383ffff */
.L_x_2:
[----:B-----5:R-:W2:Y:S04]  /*5a8e0*/  LDL.LU R0, [R1+0x190] ;  /* 0x0001900001007983 */ /* 0x020ea80000300800 */
[----:B--2---:R1:W-:Y:S04]  /*5a8f0*/  STL [R1+0x1950], R0 ;  /* 0x0019500001007387 */ /* 0x0043e80000100800 */
[----:B-1----:R-:W2:Y:S04]  /*5a900*/  LDL.LU R0, [R1+0x1bc] ;  /* 0x0001bc0001007983 */ /* 0x002ea80000300800 */
        /* <DEDUP_REMOVED lines=33> */
[----:B0-----:R-:W2:Y:S01]  /*5ab20*/  LDL.LU R24, [R1+0x1b4] ;  /* 0x0001b40001187983 */ /* 0x001ea20000300800 */
[----:B-1----:R-:W-:-:S03]  /*5ab30*/  IMAD.MOV.U32 R0, RZ, RZ, R7 ;  /* 0x000000ffff007224 */ /* 0x002fc600078e0007 */
[----:B--2---:R0:W-:Y:S04]  /*5ab40*/  STL [R1+0x1958], R24 ;  /* 0x0019581801007387 */ /* 0x0041e80000100800 */
[----:B0-----:R-:W2:Y:S04]  /*5ab50*/  LDL.LU R24, [R1+0x19c] ;  /* 0x00019c0001187983 */ /* 0x001ea80000300800 */
        /* <DEDUP_REMOVED lines=31> */
[----:B------:R-:W2:Y:S04]  /*5ad50*/  LDL.LU R25, [R1+0x1b0] ;  /* 0x0001b00001197983 */ /* 0x000ea80000300800 */
[----:B------:R-:W3:Y:S01]  /*5ad60*/  LDL.LU R26, [R1+0x1c4] ;  /* 0x0001c400011a7983 */ /* 0x000ee20000300800 */
[----:B0-----:R-:W-:-:S03]  /*5ad70*/  IMAD.MOV.U32 R24, RZ, RZ, R6 ;  /* 0x000000ffff187224 */ /* 0x001fc600078e0006 */
[----:B------:R-:W3:Y:S04]  /*5ad80*/  LDL.LU R27, [R1+0x1c0] ;  /* 0x0001c000011b7983 */ /* 0x000ee80000300800 */
[----:B------:R-:W4:Y:S04]  /*5ad90*/  LDL.LU R6, [R1+0x244] ;  /* 0x0002440001067983 */ /* 0x000f280000300800 */
[----:B------:R-:W4:Y:S04]  /*5ada0*/  LDL.LU R7, [R1+0x240] ;  /* 0x0002400001077983 */ /* 0x000f280000300800 */
[----:B------:R-:W2:Y:S04]  /*5adb0*/  LDL.LU R8, [R1+0x25c] ;  /* 0x00025c0001087983 */ /* 0x000ea80000300800 */
        /* <DEDUP_REMOVED lines=15> */
[----:B------:R0:W-:Y:S01]  /*5aeb0*/  STL [R1+0x17f0], R5 ;  /* 0x0017f00501007387 */ /* 0x0001e20000100800 */
[----:B------:R-:W-:-:S03]  /*5aec0*/  F2FP.BF16.PACK_AB R0, R24, R0 ;  /* 0x000000001800723e */ /* 0x000fc600000010ff */
        /* <DEDUP_REMOVED lines=11> */
[----:B------:R-:W2:Y:S04]  /*5af80*/  LDL.LU R24, [R1+0x19d8] ;  /* 0x0019d80001187983 */ /* 0x000ea80000300800 */
[----:B------:R0:W-:Y:S04]  /*5af90*/  STL [R1+0x1dc], R0 ;  /* 0x0001dc0001007387 */ /* 0x0001e80000100800 */
[----:B0-----:R-:W2:Y:S02]  /*5afa0*/  LDL.LU R0, [R1+0x19d4] ;  /* 0x0019d40001007983 */ /* 0x001ea40000300800 */
[----:B--2---:R-:W-:-:S02]  /*5afb0*/  F2FP.BF16.PACK_AB R0, R24, R0 ;  /* 0x000000001800723e */ /* 0x004fc400000010ff */
        /* <DEDUP_REMOVED lines=62> */
[----:B0-----:R-:W2:Y:S01]  /*5b3a0*/  LDL.LU R0, [R1+0x1954] ;  /* 0x0019540001007983 */ /* 0x001ea20000300800 */
[----:B------:R-:W-:Y:S02]  /*5b3b0*/  F2FP.BF16.PACK_AB R2, R2, R29 ;  /* 0x0000001d0202723e */ /* 0x000fe400000010ff */
[----:B--2---:R-:W-:-:S02]  /*5b3c0*/  F2FP.BF16.PACK_AB R3, R0, R3 ;  /* 0x000000030003723e */ /* 0x004fc400000010ff */
[----:B------:R-:W2:Y:S01]  /*5b3d0*/  LDL.LU R0, [R1+0x1950] ;  /* 0x0019500001007983 */ /* 0x000ea20000300800 */
[----:B------:R-:W-:-:S03]  /*5b3e0*/  F2FP.BF16.PACK_AB R4, R28, R4 ;  /* 0x000000041c04723e */ /* 0x000fc600000010ff */
[----:B------:R-:W-:Y:S04]  /*5b3f0*/  STL [R1+0x158], R3 ;  /* 0x0001580301007387 */ /* 0x000fe80000100800 */
[----:B------:R0:W-:Y:S04]  /*5b400*/  STL [R1+0x154], R2 ;  /* 0x0001540201007387 */ /* 0x0001e80000100800 */
[----:B------:R-:W-:Y:S01]  /*5b410*/  STL [R1+0x150], R4 ;  /* 0x0001500401007387 */ /* 0x000fe20000100800 */
[----:B0-----:R-:W-:Y:S02]  /*5b420*/  F2FP.BF16.PACK_AB R2, R24, R25 ;  /* 0x000000191802723e */ /* 0x001fe400000010ff */
[----:B--2---:R-:W-:-:S02]  /*5b430*/  F2FP.BF16.PACK_AB R3, R5, R0 ;  /* 0x000000000503723e */ /* 0x004fc400000010ff */
[----:B---3--:R-:W-:-:S03]  /*5b440*/  F2FP.BF16.PACK_AB R0, R26, R27 ;  /* 0x0000001b1a00723e */ /* 0x008fc600000010ff */
[----:B------:R4:W-:Y:S04]  /*5b450*/  STL [R1+0x14c], R3 ;  /* 0x00014c0301007387 */ /* 0x0009e80000100800 */
[----:B------:R0:W-:Y:S01]  /*5b460*/  STL [R1+0x148], R2 ;  /* 0x0001480201007387 */ /* 0x0001e20000100800 */
[----:B----4-:R-:W-:-:S03]  /*5b470*/  F2FP.BF16.PACK_AB R3, R6, R7 ;  /* 0x000000070603723e */ /* 0x010fc600000010ff */
[----:B------:R1:W-:Y:S01]  /*5b480*/  STL [R1+0x144], R0 ;  /* 0x0001440001007387 */ /* 0x0003e20000100800 */
[----:B0-----:R-:W-:-:S03]  /*5b490*/  F2FP.BF16.PACK_AB R2, R8, R9 ;  /* 0x000000090802723e */ /* 0x001fc600000010ff */
[----:B------:R0:W-:Y:S01]  /*5b4a0*/  STL [R1+0x140], R3 ;  /* 0x0001400301007387 */ /* 0x0001e20000100800 */
[----:B-1----:R-:W-:-:S03]  /*5b4b0*/  F2FP.BF16.PACK_AB R0, R10, R11 ;  /* 0x0000000b0a00723e */ /* 0x002fc600000010ff */
[----:B------:R1:W-:Y:S01]  /*5b4c0*/  STL [R1+0x13c], R2 ;  /* 0x00013c0201007387 */ /* 0x0003e20000100800 */
[----:B0-----:R-:W-:-:S03]  /*5b4d0*/  F2FP.BF16.PACK_AB R3, R12, R13 ;  /* 0x0000000d0c03723e */ /* 0x001fc600000010ff */
[----:B------:R0:W-:Y:S04]  /*5b4e0*/  STL [R1+0x138], R0 ;  /* 0x0001380001007387 */ /* 0x0001e80000100800 */
[----:B------:R2:W-:Y:S01]  /*5b4f0*/  STL [R1+0x134], R3 ;  /* 0x0001340301007387 */ /* 0x0005e20000100800 */
[----:B-1----:R-:W-:Y:S02]  /*5b500*/  F2FP.BF16.PACK_AB R2, R14, R15 ;  /* 0x0000000f0e02723e */ /* 0x002fe400000010ff */
[----:B0-----:R-:W-:-:S03]  /*5b510*/  F2FP.BF16.PACK_AB R0, R16, R17 ;  /* 0x000000111000723e */ /* 0x001fc600000010ff */
[----:B------:R-:W-:Y:S01]  /*5b520*/  STL [R1+0x130], R2 ;  /* 0x0001300201007387 */ /* 0x000fe20000100800 */
[----:B--2---:R-:W-:-:S03]  /*5b530*/  F2FP.BF16.PACK_AB R3, R18, R19 ;  /* 0x000000131203723e */ /* 0x004fc600000010ff */
[----:B------:R-:W-:Y:S04]  /*5b540*/  STL [R1+0x12c], R0 ;  /* 0x00012c0001007387 */ /* 0x000fe80000100800 */
[----:B------:R0:W-:Y:S04]  /*5b550*/  STL [R1+0x128], R3 ;  /* 0x0001280301007387 */ /* 0x0001e80000100800 */
[----:B0-----:R-:W2:Y:S01]  /*5b560*/  LDL.LU R3, [R1+0x408] ;  /* 0x0004080001037983 */ /* 0x001ea20000300800 */
[----:B------:R-:W-:Y:S02]  /*5b570*/  F2FP.BF16.PACK_AB R2, R20, R21 ;  /* 0x000000151402723e */ /* 0x000fe400000010ff */
[----:B------:R-:W-:-:S03]  /*5b580*/  F2FP.BF16.PACK_AB R0, R22, R23 ;  /* 0x000000171600723e */ /* 0x000fc600000010ff */
        /* <DEDUP_REMOVED lines=36> */
[----:B------:R-:W3:Y:S04]  /*5b7d0*/  LDL.LU R2, [R1+0x51c] ;  /* 0x00051c0001027983 */ /* 0x000ee80000300800 */
[----:B---3--:R0:W-:Y:S04]  /*5b7e0*/  STL [R1+0x18c4], R2 ;  /* 0x0018c40201007387 */ /* 0x0081e80000100800 */
[----:B0-----:R-:W3:Y:S04]  /*5b7f0*/  LDL.LU R2, [R1+0x40c] ;  /* 0x00040c0001027983 */ /* 0x001ee80000300800 */
        /* <DEDUP_REMOVED lines=33> */
[----:B0-----:R-:W2:Y:S04]  /*5ba10*/  LDL.LU R2, [R1+0x4ac] ;  /* 0x0004ac0001027983 */ /* 0x001ea80000300800 */
[----:B------:R-:W3:Y:S04]  /*5ba20*/  LDL.LU R29, [R1+0x518] ;  /* 0x00051800011d7983 */ /* 0x000ee80000300800 */
[----:B------:R-:W4:Y:S04]  /*5ba30*/  LDL.LU R28, [R1+0x53c] ;  /* 0x00053c00011c7983 */ /* 0x000f280000300800 */
[----:B------:R-:W4:Y:S04]  /*5ba40*/  LDL.LU R4, [R1+0x538] ;  /* 0x0005380001047983 */ /* 0x000f280000300800 */
        /* <DEDUP_REMOVED lines=24> */
[----:B--2---:R-:W-:-:S03]  /*5bbd0*/  F2FP.BF16.PACK_AB R3, R2, R3 ;  /* 0x000000030203723e */ /* 0x004fc600000010ff */
        /* <DEDUP_REMOVED lines=68> */
[----:B------:R-:W2:Y:S01]  /*5c020*/  LDL.LU R2, [R1+0x18c4] ;  /* 0x0018c40001027983 */ /* 0x000ea20000300800 */
[----:B----4-:R-:W-:-:S03]  /*5c030*/  F2FP.BF16.PACK_AB R4, R28, R4 ;  /* 0x000000041c04723e */ /* 0x010fc600000010ff */
[----:B------:R3:W-:Y:S02]  /*5c040*/  STL [R1+0xd8], R3 ;  /* 0x0000d80301007387 */ /* 0x0007e40000100800 */
[----:B---3--:R-:W-:Y:S02]  /*5c050*/  F2FP.BF16.PACK_AB R3, R5, R0 ;  /* 0x000000000503723e */ /* 0x008fe400000010ff */
[----:B------:R-:W-:Y:S02]  /*5c060*/  F2FP.BF16.PACK_AB R0, R26, R27 ;  /* 0x0000001b1a00723e */ /* 0x000fe400000010ff */
[----:B--2---:R-:W-:-:S05]  /*5c070*/  F2FP.BF16.PACK_AB R2, R2, R29 ;  /* 0x0000001d0202723e */ /* 0x004fca00000010ff */
[----:B------:R0:W-:Y:S04]  /*5c080*/  STL [R1+0xd4], R2 ;  /* 0x0000d40201007387 */ /* 0x0001e80000100800 */
[----:B------:R-:W-:Y:S04]  /*5c090*/  STL [R1+0xd0], R4 ;  /* 0x0000d00401007387 */ /* 0x000fe80000100800 */
[----:B------:R1:W-:Y:S01]  /*5c0a0*/  STL [R1+0xcc], R3 ;  /* 0x0000cc0301007387 */ /* 0x0003e20000100800 */
[----:B0-----:R-:W-:-:S05]  /*5c0b0*/  F2FP.BF16.PACK_AB R2, R24, R25 ;  /* 0x000000191802723e */ /* 0x001fca00000010ff */
[----:B------:R0:W-:Y:S01]  /*5c0c0*/  STL [R1+0xc8], R2 ;  /* 0x0000c80201007387 */ /* 0x0001e20000100800 */
[----:B-1----:R-:W-:-:S03]  /*5c0d0*/  F2FP.BF16.PACK_AB R3, R6, R7 ;  /* 0x000000070603723e */ /* 0x002fc600000010ff */
[----:B------:R1:W-:Y:S04]  /*5c0e0*/  STL [R1+0xc4], R0 ;  /* 0x0000c40001007387 */ /* 0x0003e80000100800 */
[----:B------:R2:W-:Y:S01]  /*5c0f0*/  STL [R1+0xc0], R3 ;  /* 0x0000c00301007387 */ /* 0x0005e20000100800 */
[----:B0-----:R-:W-:Y:S02]  /*5c100*/  F2FP.BF16.PACK_AB R2, R8, R9 ;  /* 0x000000090802723e */ /* 0x001fe400000010ff */
[----:B-1----:R-:W-:-:S03]  /*5c110*/  F2FP.BF16.PACK_AB R0, R10, R11 ;  /* 0x0000000b0a00723e */ /* 0x002fc600000010ff */
[----:B------:R0:W-:Y:S01]  /*5c120*/  STL [R1+0xbc], R2 ;  /* 0x0000bc0201007387 */ /* 0x0001e20000100800 */
[----:B--2---:R-:W-:-:S03]  /*5c130*/  F2FP.BF16.PACK_AB R3, R12, R13 ;  /* 0x0000000d0c03723e */ /* 0x004fc600000010ff */
[----:B------:R1:W-:Y:S04]  /*5c140*/  STL [R1+0xb8], R0 ;  /* 0x0000b80001007387 */ /* 0x0003e80000100800 */
[----:B------:R2:W-:Y:S01]  /*5c150*/  STL [R1+0xb4], R3 ;  /* 0x0000b40301007387 */ /* 0x0005e20000100800 */
[----:B0-----:R-:W-:Y:S02]  /*5c160*/  F2FP.BF16.PACK_AB R2, R14, R15 ;  /* 0x0000000f0e02723e */ /* 0x001fe400000010ff */
[----:B-1----:R-:W-:-:S03]  /*5c170*/  F2FP.BF16.PACK_AB R0, R16, R17 ;  /* 0x000000111000723e */ /* 0x002fc600000010ff */
        /* <DEDUP_REMOVED lines=190> */
[----:B------:R0:W-:Y:S01]  /*5cd60*/  STL [R1+0x34], R2 ;  /* 0x0000340201007387 */ /* 0x0001e20000100800 */
[----:B--2---:R-:W-:-:S03]  /*5cd70*/  F2FP.BF16.PACK_AB R3, R18, R19 ;  /* 0x000000131203723e */ /* 0x004fc600000010ff */
[----:B------:R1:W-:Y:S04]  /*5cd80*/  STL [R1+0x30], R0 ;  /* 0x0000300001007387 */ /* 0x0003e80000100800 */
[----:B------:R-:W-:Y:S04]  /*5cd90*/  STL [R1+0x2c], R3 ;  /* 0x00002c0301007387 */ /* 0x000fe80000100800 */
[----:B------:R-:W2:Y:S01]  /*5cda0*/  LDL.LU R7, [R1+0x678] ;  /* 0x0006780001077983 */ /* 0x000ea20000300800 */
[----:B0-----:R-:W-:Y:S02]  /*5cdb0*/  F2FP.BF16.PACK_AB R2, R20, R21 ;  /* 0x000000151402723e */ /* 0x001fe400000010ff */
[----:B-1----:R-:W-:-:S03]  /*5cdc0*/  F2FP.BF16.PACK_AB R0, R22, R23 ;  /* 0x000000171600723e */ /* 0x002fc600000010ff */
        /* <DEDUP_REMOVED lines=43> */
[----:B------:R-:W2:Y:S04]  /*5d080*/  LDL.LU R11, [R1+0x670] ;  /* 0x00067000010b7983 */ /* 0x000ea80000300800 */
[----:B--2---:R0:W-:Y:S04]  /*5d090*/  STL [R1+0x17e8], R11 ;  /* 0x0017e80b01007387 */ /* 0x0041e80000100800 */
[----:B0-----:R-:W2:Y:S04]  /*5d0a0*/  LDL.LU R11, [R1+0x6dc] ;  /* 0x0006dc00010b7983 */ /* 0x001ea80000300800 */
        /* <DEDUP_REMOVED lines=30> */
[----:B------:R-:W2:Y:S01]  /*5d290*/  LDL.LU R28, [R1+0x764] ;  /* 0x00076400011c7983 */ /* 0x000ea20000300800 */
[----:B------:R-:W-:-:S03]  /*5d2a0*/  F2FP.BF16.PACK_AB R7, R5, R7 ;  /* 0x000000070507723e */ /* 0x000fc600000010ff */
[----:B--2---:R0:W-:Y:S04]  /*5d2b0*/  STL [R1+0x17bc], R28 ;  /* 0x0017bc1c01007387 */ /* 0x0041e80000100800 */
[----:B0-----:R-:W2:Y:S04]  /*5d2c0*/  LDL.LU R28, [R1+0x754] ;  /* 0x00075400011c7983 */ /* 0x001ea80000300800 */
        /* <DEDUP_REMOVED lines=46> */
[----:B------:R0:W-:Y:S04]  /*5d5b0*/  STL [R1], R7 ;  /* 0x0000000701007387 */ /* 0x0001e80000100800 */
[----:B0-----:R-:W2:Y:S02]  /*5d5c0*/  LDL.LU R7, [R1+0x17f8] ;  /* 0x0017f80001077983 */ /* 0x001ea40000300800 */
[----:B--2---:R-:W-:-:S02]  /*5d5d0*/  F2FP.BF16.PACK_AB R7, R5, R7 ;  /* 0x000000070507723e */ /* 0x004fc400000010ff */
[----:B------:R-:W3:Y:S02]  /*5d5e0*/  LDL.LU R5, [R1+0x17f4] ;  /* 0x0017f40001057983 */ /* 0x000ee40000300800 */
[----:B---3--:R-:W-:Y:S02]  /*5d5f0*/  F2FP.BF16.PACK_AB R6, R5, R6 ;  /* 0x000000060506723e */ /* 0x008fe400000010ff */
[----:B------:R-:W4:Y:S02]  /*5d600*/  LDL.LU R5, [R1+0x17f0] ;  /* 0x0017f00001057983 */ /* 0x000f240000300800 */
[----:B----4-:R-:W-:Y:S02]  /*5d610*/  F2FP.BF16.PACK_AB R5, R4, R5 ;  /* 0x000000050405723e */ /* 0x010fe400000010ff */
[----:B------:R-:W2:Y:S02]  /*5d620*/  LDL.LU R4, [R1+0x17ec] ;  /* 0x0017ec0001047983 */ /* 0x000ea40000300800 */
[----:B--2---:R-:W-:-:S02]  /*5d630*/  F2FP.BF16.PACK_AB R4, R11, R4 ;  /* 0x000000040b04723e */ /* 0x004fc400000010ff */
[----:B------:R-:W2:Y:S02]  /*5d640*/  LDL.LU R11, [R1+0x17e8] ;  /* 0x0017e800010b7983 */ /* 0x000ea40000300800 */
[----:B--2---:R-:W-:Y:S02]  /*5d650*/  F2FP.BF16.PACK_AB R11, R10, R11 ;  /* 0x0000000b0a0b723e */ /* 0x004fe400000010ff */
[----:B------:R-:W2:Y:S02]  /*5d660*/  LDL.LU R10, [R1+0x17e4] ;  /* 0x0017e400010a7983 */ /* 0x000ea40000300800 */
[----:B--2---:R-:W-:Y:S02]  /*5d670*/  F2FP.BF16.PACK_AB R10, R9, R10 ;  /* 0x0000000a090a723e */ /* 0x004fe400000010ff */
        /* <DEDUP_REMOVED lines=18> */
[----:B------:R-:W2:Y:S01]  /*5d7a0*/  LDL.LU R28, [R1+0x17bc] ;  /* 0x0017bc00011c7983 */ /* 0x000ea20000300800 */
[----:B------:R-:W-:Y:S02]  /*5d7b0*/  F2FP.BF16.PACK_AB R23, R29, R23 ;  /* 0x000000171d17723e */ /* 0x000fe400000010ff */
[----:B------:R-:W-:-:S02]  /*5d7c0*/  F2FP.BF16.PACK_AB R22, R2, R22 ;  /* 0x000000160216723e */ /* 0x000fc400000010ff */
[----:B------:R-:W-:Y:S02]  /*5d7d0*/  F2FP.BF16.PACK_AB R21, R3, R21 ;  /* 0x000000150315723e */ /* 0x000fe400000010ff */
[----:B--2---:R-:W-:Y:S02]  /*5d7e0*/  F2FP.BF16.PACK_AB R16, R28, R16 ;  /* 0x000000101c10723e */ /* 0x004fe400000010ff */
[----:B------:R-:W2:Y:S04]  /*5d7f0*/  LDL.LU R28, [R1+0x17b8] ;  /* 0x0017b800011c7983 */ /* 0x000ea80000300800 */
[----:B------:R-:W2:Y:S04]  /*5d800*/  LDL.LU R29, [R1+0x17b4] ;  /* 0x0017b400011d7983 */ /* 0x000ea80000300800 */
[----:B------:R-:W3:Y:S04]  /*5d810*/  LDL.LU R2, [R1+0x17b0] ;  /* 0x0017b00001027983 */ /* 0x000ee80000300800 */
[----:B------:R-:W3:Y:S01]  /*5d820*/  LDL.LU R3, [R1+0x17ac] ;  /* 0x0017ac0001037983 */ /* 0x000ee20000300800 */
[----:B------:R-:W-:-:S02]  /*5d830*/  F2FP.BF16.PACK_AB R27, R24, R27 ;  /* 0x0000001b181b723e */ /* 0x000fc400000010ff */
[----:B------:R-:W-:Y:S02]  /*5d840*/  F2FP.BF16.PACK_AB R26, R25, R26 ;  /* 0x0000001a191a723e */ /* 0x000fe400000010ff */
[----:B------:R-:W-:Y:S02]  /*5d850*/  F2FP.BF16.PACK_AB R20, R0, R20 ;  /* 0x000000140014723e */ /* 0x000fe400000010ff */
[----:B--2---:R-:W-:Y:S02]  /*5d860*/  F2FP.BF16.PACK_AB R25, R29, R28 ;  /* 0x0000001c1d19723e */ /* 0x004fe400000010ff */
[----:B---3--:R-:W-:Y:S02]  /*5d870*/  F2FP.BF16.PACK_AB R24, R3, R2 ;  /* 0x000000020318723e */ /* 0x008fe400000010ff */
.L_x_1:
[----:B------:R-:W2:Y:S04]  /*5d880*/  LDL.LU R2, [R1+0x13ac] ;  /* 0x0013ac0001027983 */ /* 0x000ea80000300800 */
[----:B------:R-:W0:Y:S02]  /*5d890*/  S2R R28, SR_TID.X ;  /* 0x00000000001c7919 */ /* 0x000e240000002100 */
[----:B0-----:R-:W-:-:S02]  /*5d8a0*/  IMAD.SHL.U32 R3, R28, 0x20, RZ ;  /* 0x000000201c037824 */ /* 0x001fc400078e00ff */
[----:B-1----:R-:W-:-:S03]  /*5d8b0*/  IMAD.SHL.U32 R0, R28, 0x4, RZ ;  /* 0x000000041c007824 */ /* 0x002fc600078e00ff */
[----:B------:R-:W-:-:S04]  /*5d8c0*/  LOP3.LUT R3, R3, 0x60, RZ, 0xc0, !PT ;  /* 0x0000006003037812 */ /* 0x000fc800078ec0ff */
[----:B------:R-:W-:Y:S01]  /*5d8d0*/  LOP3.LUT R3, R3, 0x70, R0, 0x78, !PT ;  /* 0x0000007003037812 */ /* 0x000fe200078e7800 */
[----:B------:R-:W-:-:S05]  /*5d8e0*/  IMAD.SHL.U32 R0, R28, 0x400, RZ ;  /* 0x000004001c007824 */ /* 0x000fca00078e00ff */
[----:B------:R-:W-:Y:S01]  /*5d8f0*/  LOP3.LUT R0, R0, 0x6000, RZ, 0xc0, !PT ;  /* 0x0000600000007812 */ /* 0x000fe200078ec0ff */
[----:B------:R-:W-:Y:S03]  /*5d900*/  BAR.SYNC.DEFER_BLOCKING 0x0 ;  /* 0x0000000000007b1d */ /* 0x000fe60000010000 */
[----:B--2---:R-:W-:-:S05]  /*5d910*/  IADD3 R3, R3, R0, R2 ;  /* 0x0000000003037210 */ /* 0x004fca0007ffe002 */
[----:B------:R0:W-:Y:S04]  /*5d920*/  STS.128 [R3], R24 ;  /* 0x0000001803007388 */ /* 0x0001e80000000c00 */
[----:B0-----:R-:W2:Y:S04]  /*5d930*/  LDL.LU R24, [R1+0x90] ;  /* 0x0000900001187983 */ /* 0x001ea80000300800 */
[----:B------:R-:W2:Y:S04]  /*5d940*/  LDL.LU R25, [R1+0x94] ;  /* 0x0000940001197983 */ /* 0x000ea80000300800 */
[----:B------:R-:W3:Y:S04]  /*5d950*/  LDL.LU R26, [R1+0x98] ;  /* 0x00009800011a7983 */ /* 0x000ee80000300800 */
[----:B------:R-:W3:Y:S04]  /*5d960*/  LDL.LU R27, [R1+0x9c] ;  /* 0x00009c00011b7983 */ /* 0x000ee80000300800 */
[----:B---3--:R-:W-:Y:S04]  /*5d970*/  STL.64 [R1+0x1930], R26 ;  /* 0x0019301a01007387 */ /* 0x008fe80000100a00 */
[----:B--2---:R0:W-:Y:S04]  /*5d980*/  STL.64 [R1+0x1928], R24 ;  /* 0x0019281801007387 */ /* 0x0041e80000100a00 */
        /* <DEDUP_REMOVED lines=16> */
[----:B------:R-:W-:Y:S04]  /*5da90*/  STS.128 [R3+0x80], R20 ;  /* 0x0000801403007388 */ /* 0x000fe80000000c00 */
[----:B------:R-:W-:Y:S04]  /*5daa0*/  STS.128 [R3+0x100], R16 ;  /* 0x0001001003007388 */ /* 0x000fe80000000c00 */
[----:B---3--:R-:W-:Y:S04]  /*5dab0*/  STL.64 [R1+0x1960], R26 ;  /* 0x0019601a01007387 */ /* 0x008fe80000100a00 */
[----:B--2---:R0:W-:Y:S04]  /*5dac0*/  STL.64 [R1+0x1958], R24 ;  /* 0x0019581801007387 */ /* 0x0041e80000100a00 */
[----:B0-----:R-:W2:Y:S04]  /*5dad0*/  LDL.LU R24, [R1] ;  /* 0x0000000001187983 */ /* 0x001ea80000300800 */
[----:B------:R-:W2:Y:S04]  /*5dae0*/  LDL.LU R25, [R1+0x4] ;  /* 0x0000040001197983 */ /* 0x000ea80000300800 */
[----:B------:R-:W2:Y:S04]  /*5daf0*/  LDL.LU R26, [R1+0x8] ;  /* 0x00000800011a7983 */ /* 0x000ea80000300800 */
[----:B------:R-:W2:Y:S04]  /*5db00*/  LDL.LU R27, [R1+0xc] ;  /* 0x00000c00011b7983 */ /* 0x000ea80000300800 */
[----:B------:R-:W3:Y:S04]  /*5db10*/  LDL.LU R20, [R1+0x80] ;  /* 0x0000800001147983 */ /* 0x000ee80000300800 */
[----:B------:R-:W3:Y:S04]  /*5db20*/  LDL.LU R21, [R1+0x84] ;  /* 0x0000840001157983 */ /* 0x000ee80000300800 */
[----:B------:R-:W3:Y:S04]  /*5db30*/  LDL.LU R22, [R1+0x88] ;  /* 0x0000880001167983 */ /* 0x000ee80000300800 */
[----:B------:R-:W3:Y:S04]  /*5db40*/  LDL.LU R23, [R1+0x8c] ;  /* 0x00008c0001177983 */ /* 0x000ee80000300800 */
[----:B------:R-:W4:Y:S04]  /*5db50*/  LDL.LU R16, [R1+0x70] ;  /* 0x0000700001107983 */ /* 0x000f280000300800 */
[----:B------:R-:W4:Y:S04]  /*5db60*/  LDL.LU R17, [R1+0x74] ;  /* 0x0000740001117983 */ /* 0x000f280000300800 */
[----:B------:R-:W4:Y:S04]  /*5db70*/  LDL.LU R18, [R1+0x78] ;  /* 0x0000780001127983 */ /* 0x000f280000300800 */
[----:B------:R-:W4:Y:S04]  /*5db80*/  LDL.LU R19, [R1+0x7c] ;  /* 0x00007c0001137983 */ /* 0x000f280000300800 */
[----:B------:R0:W-:Y:S04]  /*5db90*/  STS.128 [R3+0x180], R12 ;  /* 0x0001800c03007388 */ /* 0x0001e80000000c00 */
[----:B------:R1:W-:Y:S04]  /*5dba0*/  STS.128 [R3+0x200], R8 ;  /* 0x0002000803007388 */ /* 0x0003e80000000c00 */
[----:B------:R5:W-:Y:S04]  /*5dbb0*/  STS.128 [R3+0x280], R4 ;  /* 0x0002800403007388 */ /* 0x000be80000000c00 */
[----:B0-----:R-:W3:Y:S04]  /*5dbc0*/  LDL.LU R12, [R1+0x60] ;  /* 0x00006000010c7983 */ /* 0x001ee80000300800 */
[----:B------:R-:W3:Y:S04]  /*5dbd0*/  LDL.LU R13, [R1+0x64] ;  /* 0x00006400010d7983 */ /* 0x000ee80000300800 */
[----:B------:R-:W3:Y:S04]  /*5dbe0*/  LDL.LU R14, [R1+0x68] ;  /* 0x00006800010e7983 */ /* 0x000ee80000300800 */
[----:B------:R-:W3:Y:S04]  /*5dbf0*/  LDL.LU R15, [R1+0x6c] ;  /* 0x00006c00010f7983 */ /* 0x000ee80000300800 */
[----:B-1----:R-:W3:Y:S04]  /*5dc00*/  LDL.LU R8, [R1+0x50] ;  /* 0x0000500001087983 */ /* 0x002ee80000300800 */
[----:B------:R-:W3:Y:S04]  /*5dc10*/  LDL.LU R9, [R1+0x54] ;  /* 0x0000540001097983 */ /* 0x000ee80000300800 */
[----:B------:R-:W3:Y:S04]  /*5dc20*/  LDL.LU R10, [R1+0x58] ;  /* 0x00005800010a7983 */ /* 0x000ee80000300800 */
[----:B------:R-:W3:Y:S04]  /*5dc30*/  LDL.LU R11, [R1+0x5c] ;  /* 0x00005c00010b7983 */ /* 0x000ee80000300800 */
[----:B-----5:R-:W5:Y:S04]  /*5dc40*/  LDL.LU R4, [R1+0x40] ;  /* 0x0000400001047983 */ /* 0x020f680000300800 */
[----:B------:R-:W5:Y:S04]  /*5dc50*/  LDL.LU R5, [R1+0x44] ;  /* 0x0000440001057983 */ /* 0x000f680000300800 */
[----:B------:R-:W5:Y:S01]  /*5dc60*/  LDL.LU R6, [R1+0x48] ;  /* 0x0000480001067983 */ /* 0x000f620000300800 */
[C---:B------:R-:W-:Y:S01]  /*5dc70*/  IMAD.SHL.U32 R29, R28.reuse, 0x1000, RZ ;  /* 0x000010001c1d7824 */ /* 0x040fe200078e00ff */
[----:B------:R-:W-:-:S02]  /*5dc80*/  LOP3.LUT R2, R28, 0x7f, RZ, 0xc0, !PT ;  /* 0x0000007f1c027812 */ /* 0x000fc400078ec0ff */
[----:B------:R-:W5:Y:S02]  /*5dc90*/  LDL.LU R7, [R1+0x4c] ;  /* 0x00004c0001077983 */ /* 0x000f640000300800 */
[----:B------:R-:W-:-:S05]  /*5dca0*/  LOP3.LUT R29, R29, 0x6000, RZ, 0xc0, !PT ;  /* 0x000060001d1d7812 */ /* 0x000fca00078ec0ff */
[----:B------:R-:W-:Y:S01]  /*5dcb0*/  IMAD R29, R2, 0x10, R29 ;  /* 0x00000010021d7824 */ /* 0x000fe200078e021d */
[----:B--2---:R0:W-:Y:S04]  /*5dcc0*/  STS.128 [R3+0x300], R24 ;  /* 0x0003001803007388 */ /* 0x0041e80000000c00 */
[----:B0-----:R-:W2:Y:S04]  /*5dcd0*/  LDL.LU.64 R26, [R1+0x1960] ;  /* 0x00196000011a7983 */ /* 0x001ea80000300a00 */
[----:B------:R-:W2:Y:S04]  /*5dce0*/  LDL.LU.64 R24, [R1+0x1958] ;  /* 0x0019580001187983 */ /* 0x000ea80000300a00 */
        /* <DEDUP_REMOVED lines=8> */
[----:B------:R-:W2:Y:S01]  /*5dd70*/  LDL.LU.64 R24, [R1+0x1928] ;  /* 0x0019280001187983 */ /* 0x000ea20000300a00 */
[----:B------:R-:W-:-:S02]  /*5dd80*/  LOP3.LUT R2, R29, 0x40, RZ, 0x3c, !PT ;  /* 0x000000401d027812 */ /* 0x000fc400078e3cff */
[C---:B------:R-:W-:Y:S01]  /*5dd90*/  LOP3.LUT R0, R29.reuse, 0x60, RZ, 0x3c, !PT ;  /* 0x000000601d007812 */ /* 0x040fe200078e3cff */
[----:B-----5:R0:W-:Y:S04]  /*5dda0*/  STS.128 [R3+0x500], R4 ;  /* 0x0005000403007388 */ /* 0x0201e80000000c00 */
[----:B---3--:R-:W-:Y:S04]  /*5ddb0*/  STS.128 [R3+0x580], R8 ;  /* 0x0005800803007388 */ /* 0x008fe80000000c00 */
[----:B------:R-:W-:Y:S04]  /*5ddc0*/  STS.128 [R3+0x600], R12 ;  /* 0x0006000c03007388 */ /* 0x000fe80000000c00 */
[----:B----4-:R-:W-:Y:S04]  /*5ddd0*/  STS.128 [R3+0x680], R16 ;  /* 0x0006801003007388 */ /* 0x010fe80000000c00 */
[----:B------:R-:W-:Y:S01]  /*5dde0*/  STS.128 [R3+0x700], R20 ;  /* 0x0007001403007388 */ /* 0x000fe20000000c00 */
[----:B0-----:R-:W-:-:S03]  /*5ddf0*/  LOP3.LUT R4, R29, 0x20, RZ, 0x3c, !PT ;  /* 0x000000201d047812 */ /* 0x001fc600078e3cff */
[----:B--2---:R-:W-:Y:S04]  /*5de00*/  STS.128 [R3+0x780], R24 ;  /* 0x0007801803007388 */ /* 0x004fe80000000c00 */
[----:B------:R-:W-:Y:S06]  /*5de10*/  BAR.SYNC.DEFER_BLOCKING 0x0 ;  /* 0x0000000000007b1d */ /* 0x000fec0000010000 */
[----:B------:R-:W0:Y:S04]  /*5de20*/  LDS.128 R8, [R29] ;  /* 0x000000001d087984 */ /* 0x000e280000000c00 */
[----:B------:R-:W1:Y:S04]  /*5de30*/  LDS.128 R16, [R29+0x800] ;  /* 0x000800001d107984 */ /* 0x000e680000000c00 */
[----:B------:R-:W2:Y:S04]  /*5de40*/  LDS.128 R12, [R29+0x1000] ;  /* 0x001000001d0c7984 */ /* 0x000ea80000000c00 */
[----:B------:R-:W-:Y:S04]  /*5de50*/  LDS.128 R20, [R2+0x800] ;  /* 0x0008000002147984 */ /* 0x000fe80000000c00 */
[----:B0-----:R-:W-:Y:S04]  /*5de60*/  STL.64 [R1+0x40], R8 ;  /* 0x0000400801007387 */ /* 0x001fe80000100a00 */
[----:B------:R-:W-:Y:S04]  /*5de70*/  STL.64 [R1+0x48], R10 ;  /* 0x0000480a01007387 */ /* 0x000fe80000100a00 */
[----:B------:R-:W0:Y:S04]  /*5de80*/  LDS.128 R8, [R29+0x1800] ;  /* 0x001800001d087984 */ /* 0x000e280000000c00 */
[----:B-1----:R-:W-:Y:S04]  /*5de90*/  STL.64 [R1+0x70], R16 ;  /* 0x0000701001007387 */ /* 0x002fe80000100a00 */
[----:B------:R-:W-:Y:S04]  /*5dea0*/  STL.64 [R1+0x78], R18 ;  /* 0x0000781201007387 */ /* 0x000fe80000100a00 */
[----:B------:R-:W-:Y:S04]  /*5deb0*/  STL [R1+0x1800], R29 ;  /* 0x0018001d01007387 */ /* 0x000fe80000100800 */
[----:B--2---:R-:W-:Y:S04]  /*5dec0*/  STL.64 [R1+0x60], R12 ;  /* 0x0000600c01007387 */ /* 0x004fe80000100a00 */
[----:B------:R-:W-:Y:S04]  /*5ded0*/  STL.64 [R1+0x68], R14 ;  /* 0x0000680e01007387 */ /* 0x000fe80000100a00 */
[----:B------:R-:W1:Y:S04]  /*5dee0*/  LDS.128 R16, [R4] ;  /* 0x0000000004107984 */ /* 0x000e680000000c00 */
[----:B------:R-:W-:Y:S04]  /*5def0*/  LDS.128 R12, [R4+0x800] ;  /* 0x00080000040c7984 */ /* 0x000fe80000000c00 */
[----:B0-----:R-:W-:Y:S04]  /*5df00*/  STL.64 [R1+0x50], R8 ;  /* 0x0000500801007387 */ /* 0x001fe80000100a00 */
[----:B------:R-:W-:Y:S04]  /*5df10*/  STL.64 [R1+0x58], R10 ;  /* 0x0000580a01007387 */ /* 0x000fe80000100a00 */
[----:B------:R-:W0:Y:S04]  /*5df20*/  LDS.128 R8, [R4+0x1000] ;  /* 0x0010000004087984 */ /* 0x000e280000000c00 */
[----:B-1----:R-:W-:Y:S04]  /*5df30*/  STL.64 [R1+0x30], R16 ;  /* 0x0000301001007387 */ /* 0x002fe80000100a00 */
[----:B------:R-:W-:Y:S04]  /*5df40*/  STL.64 [R1+0x38], R18 ;  /* 0x0000381201007387 */ /* 0x000fe80000100a00 */
[----:B------:R-:W-:Y:S04]  /*5df50*/  LDS.128 R16, [R0+0x1000] ;  /* 0x0010000000107984 */ /* 0x000fe80000000c00 */
[----:B0-----:R-:W-:Y:S01]  /*5df60*/  STL.64 [R1+0x10], R8 ;  /* 0x0000100801007387 */ /* 0x001fe20000100a00 */
[----:B------:R-:W-:-:S03]  /*5df70*/  IMAD.MOV.U32 R29, RZ, RZ, R11 ;  /* 0x000000ffff1d7224 */ /* 0x000fc600078e000b */
[----:B------:R-:W-:Y:S04]  /*5df80*/  STL.64 [R1+0x20], R12 ;  /* 0x0000200c01007387 */ /* 0x000fe80000100a00 */
[----:B------:R-:W-:Y:S04]  /*5df90*/  STL.64 [R1+0x28], R14 ;  /* 0x0000280e01007387 */ /* 0x000fe80000100a00 */
[----:B------:R-:W-:Y:S04]  /*5dfa0*/  STL [R1+0x18], R10 ;  /* 0x0000180a01007387 */ /* 0x000fe80000100800 */
[----:B------:R-:W-:Y:S04]  /*5dfb0*/  LDS.128 R8, [R4+0x1800] ;  /* 0x0018000004087984 */ /* 0x000fe80000000c00 */
[----:B------:R-:W0:Y:S04]  /*5dfc0*/  LDS.128 R4, [R2] ;  /* 0x0000000002047984 */ /* 0x000e280000000c00 */
[----:B------:R1:W-:Y:S04]  /*5dfd0*/  STL [R1+0x1804], R29 ;  /* 0x0018041d01007387 */ /* 0x0003e80000100800 */
[----:B------:R-:W-:Y:S04]  /*5dfe0*/  LDS.128 R12, [R0+0x800] ;  /* 0x00080000000c7984 */ /* 0x000fe80000000c00 */
[----:B0-----:R-:W-:Y:S01]  /*5dff0*/  STL.64 [R1], R4 ;  /* 0x0000000401007387 */ /* 0x001fe20000100a00 */
[----:B-1----:R-:W-:-:S03]  /*5e000*/  IMAD.MOV.U32 R29, RZ, RZ, R7 ;  /* 0x000000ffff1d7224 */ /* 0x002fc600078e0007 */
[----:B------:R-:W-:Y:S04]  /*5e010*/  STL.64 [R1+0x80], R8 ;  /* 0x0000800801007387 */ /* 0x000fe80000100a00 */
[----:B------:R-:W-:Y:S04]  /*5e020*/  STL.64 [R1+0x88], R10 ;  /* 0x0000880a01007387 */ /* 0x000fe80000100a00 */
[----:B------:R-:W-:Y:S04]  /*5e030*/  STL [R1+0x8], R6 ;  /* 0x0000080601007387 */ /* 0x000fe80000100800 */
[----:B------:R-:W0:Y:S04]  /*5e040*/  LDS.128 R4, [R2+0x1000] ;  /* 0x0010000002047984 */ /* 0x000e280000000c00 */
        /* <DEDUP_REMOVED lines=8> */
[----:B------:R-:W1:Y:S04]  /*5e0d0*/  LDS.128 R8, [R0] ;  /* 0x0000000000087984 */ /* 0x000e680000000c00 */
[----:B0-----:R-:W-:Y:S04]  /*5e0e0*/  STL.64 [R1+0x1830], R6 ;  /* 0x0018300601007387 */ /* 0x001fe80000100a00 */
[----:B------:R-:W-:Y:S04]  /*5e0f0*/  STL.64 [R1+0x1828], R4 ;  /* 0x0018280401007387 */ /* 0x000fe80000100a00 */
[----:B------:R-:W0:Y:S04]  /*5e100*/  LDS.128 R4, [R2+0x1800] ;  /* 0x0018000002047984 */ /* 0x000e280000000c00 */
[----:B-1----:R-:W-:Y:S04]  /*5e110*/  STL.64 [R1+0x1840], R10 ;  /* 0x0018400a01007387 */ /* 0x002fe80000100a00 */
[----:B0-----:R-:W-:Y:S04]  /*5e120*/  STL.64 [R1+0x90], R4 ;  /* 0x0000900401007387 */ /* 0x001fe80000100a00 */
[----:B------:R-:W-:Y:S04]  /*5e130*/  STL.64 [R1+0x98], R6 ;  /* 0x0000980601007387 */ /* 0x000fe80000100a00 */
[----:B------:R-:W0:Y:S04]  /*5e140*/  LDS.128 R4, [R0+0x1800] ;  /* 0x0018000000047984 */ /* 0x000e280000000c00 */
[----:B------:R-:W-:Y:S04]  /*5e150*/  STL.64 [R1+0x1838], R8 ;  /* 0x0018380801007387 */ /* 0x000fe80000100a00 */
[----:B------:R-:W-:Y:S04]  /*5e160*/  STL.64 [R1+0x1850], R14 ;  /* 0x0018500e01007387 */ /* 0x000fe80000100a00 */
[----:B------:R-:W-:Y:S04]  /*5e170*/  STL.64 [R1+0x1848], R12 ;  /* 0x0018480c01007387 */ /* 0x000fe80000100a00 */
[----:B------:R-:W-:Y:S04]  /*5e180*/  STL.64 [R1+0x1860], R18 ;  /* 0x0018601201007387 */ /* 0x000fe80000100a00 */
[----:B------:R-:W-:Y:S01]  /*5e190*/  STL.64 [R1+0x1858], R16 ;  /* 0x0018581001007387 */ /* 0x000fe20000100a00 */
[----:B0-----:R-:W-:-:S03]  /*5e1a0*/  IMAD.MOV.U32 R23, RZ, RZ, R5 ;  /* 0x000000ffff177224 */ /* 0x001fc600078e0005 */
[----:B------:R0:W-:Y:S01]  /*5e1b0*/  STL [R1+0x19c], R7 ;  /* 0x00019c0701007387 */ /* 0x0001e20000100800 */
[----:B------:R-:W-:Y:S02]  /*5e1c0*/  IMAD.MOV.U32 R22, RZ, RZ, R4 ;  /* 0x000000ffff167224 */ /* 0x000fe400078e0004 */
[----:B------:R-:W-:Y:S01]  /*5e1d0*/  IMAD.MOV.U32 R29, RZ, RZ, R6 ;  /* 0x000000ffff1d7224 */ /* 0x000fe200078e0006 */
[----:B------:R-:W-:Y:S04]  /*5e1e0*/  STL [R1+0x18c0], R23 ;  /* 0x0018c01701007387 */ /* 0x000fe80000100800 */
[----:B------:R-:W-:Y:S04]  /*5e1f0*/  STL [R1+0x18bc], R22 ;  /* 0x0018bc1601007387 */ /* 0x000fe80000100800 */
[----:B------:R-:W2:Y:S04]  /*5e200*/  LDL.LU R4, [R1+0x1d0] ;  /* 0x0001d00001047983 */ /* 0x000ea80000300800 */
[----:B------:R-:W2:Y:S04]  /*5e210*/  LDL.LU R5, [R1+0x1d4] ;  /* 0x0001d40001057983 */ /* 0x000ea80000300800 */
[----:B------:R-:W3:Y:S04]  /*5e220*/  LDL.LU R6, [R1+0x1d8] ;  /* 0x0001d80001067983 */ /* 0x000ee80000300800 */
[----:B0-----:R-:W3:Y:S04]  /*5e230*/  LDL.LU R7, [R1+0x1dc] ;  /* 0x0001dc0001077983 */ /* 0x001ee80000300800 */
[----:B------:R-:W-:Y:S06]  /*5e240*/  BAR.SYNC.DEFER_BLOCKING 0x0 ;  /* 0x0000000000007b1d */ /* 0x000fec0000010000 */
[----:B---3--:R-:W-:Y:S04]  /*5e250*/  STL.64 [R1+0x1870], R6 ;  /* 0x0018700601007387 */ /* 0x008fe80000100a00 */
[----:B--2---:R-:W-:Y:S04]  /*5e260*/  STL.64 [R1+0x1868], R4 ;  /* 0x0018680401007387 */ /* 0x004fe80000100a00 */
[----:B------:R-:W2:Y:S04]  /*5e270*/  LDL.LU R12, [R1+0x170] ;  /* 0x00017000010c7983 */ /* 0x000ea80000300800 */
        /* <DEDUP_REMOVED lines=9> */
[----:B------:R-:W4:Y:S04]  /*5e310*/  LDL.LU R24, [R1+0x120] ;  /* 0x0001200001187983 */ /* 0x000f280000300800 */
[----:B------:R-:W4:Y:S04]  /*5e320*/  LDL.LU R25, [R1+0x124] ;  /* 0x0001240001197983 */ /* 0x000f280000300800 */
[----:B------:R-:W5:Y:S04]  /*5e330*/  LDL.LU R26, [R1+0x128] ;  /* 0x00012800011a7983 */ /* 0x000f680000300800 */
[----:B------:R-:W5:Y:S04]  /*5e340*/  LDL.LU R27, [R1+0x12c] ;  /* 0x00012c00011b7983 */ /* 0x000f680000300800 */
[----:B-----5:R-:W-:Y:S04]  /*5e350*/  STL.64 [R1+0x18a0], R26 ;  /* 0x0018a01a01007387 */ /* 0x020fe80000100a00 */
[----:B----4-:R0:W-:Y:S04]  /*5e360*/  STL.64 [R1+0x1898], R24 ;  /* 0x0018981801007387 */ /* 0x0101e80000100a00 */
[----:B0-----:R-:W4:Y:S04]  /*5e370*/  LDL.LU R24, [R1+0x110] ;  /* 0x0001100001187983 */ /* 0x001f280000300800 */
        /* <DEDUP_REMOVED lines=43> */
[----:B------:R-:W4:Y:S04]  /*5e630*/  LDL.LU R26, [R1+0xa8] ;  /* 0x0000a800011a7983 */ /* 0x000f280000300800 */
[----:B------:R-:W4:Y:S04]  /*5e640*/  LDL.LU R27, [R1+0xac] ;  /* 0x0000ac00011b7983 */ /* 0x000f280000300800 */
[----:B---3--:R-:W-:Y:S04]  /*5e650*/  STL.64 [R1+0x1890], R14 ;  /* 0x0018900e01007387 */ /* 0x008fe80000100a00 */
[----:B--2---:R0:W-:Y:S04]  /*5e660*/  STL.64 [R1+0x1888], R12 ;  /* 0x0018880c01007387 */ /* 0x0041e80000100a00 */
[----:B0-----:R-:W2:Y:S04]  /*5e670*/  LDL.LU R12, [R1+0x130] ;  /* 0x00013000010c7983 */ /* 0x001ea80000300800 */
[----:B------:R-:W2:Y:S04]  /*5e680*/  LDL.LU R13, [R1+0x134] ;  /* 0x00013400010d7983 */ /* 0x000ea80000300800 */
[----:B------:R-:W2:Y:S04]  /*5e690*/  LDL.LU R14, [R1+0x138] ;  /* 0x00013800010e7983 */ /* 0x000ea80000300800 */
[----:B------:R-:W2:Y:S04]  /*5e6a0*/  LDL.LU R15, [R1+0x13c] ;  /* 0x00013c00010f7983 */ /* 0x000ea80000300800 */
[----:B------:R-:W3:Y:S04]  /*5e6b0*/  LDL.LU R4, [R1+0x150] ;  /* 0x0001500001047983 */ /* 0x000ee80000300800 */
[----:B------:R-:W3:Y:S04]  /*5e6c0*/  LDL.LU R5, [R1+0x154] ;  /* 0x0001540001057983 */ /* 0x000ee80000300800 */
[----:B------:R-:W3:Y:S04]  /*5e6d0*/  LDL.LU R6, [R1+0x158] ;  /* 0x0001580001067983 */ /* 0x000ee80000300800 */
[----:B------:R-:W3:Y:S04]  /*5e6e0*/  LDL.LU R7, [R1+0x15c] ;  /* 0x00015c0001077983 */ /* 0x000ee80000300800 */
[----:B------:R-:W5:Y:S04]  /*5e6f0*/  LDL.LU R2, [R1+0x13a8] ;  /* 0x0013a80001027983 */ /* 0x000f680000300800 */
        /* <DEDUP_REMOVED lines=12> */
[----:B----4-:R0:W-:Y:S04]  /*5e7c0*/  STS.128 [R3], R24 ;  /* 0x0000001803007388 */ /* 0x0101e80000000c00 */
[----:B0-----:R-:W4:Y:S04]  /*5e7d0*/  LDL.LU.64 R26, [R1+0x1920] ;  /* 0x00192000011a7983 */ /* 0x001f280000300a00 */
[----:B------:R-:W4:Y:S04]  /*5e7e0*/  LDL.LU.64 R24, [R1+0x1918] ;  /* 0x0019180001187983 */ /* 0x000f280000300a00 */
[----:B------:R-:W2:Y:S04]  /*5e7f0*/  LDL.LU R0, [R1+0x770] ;  /* 0x0007700001007983 */ /* 0x000ea80000300800 */
[----:B----4-:R0:W-:Y:S04]  /*5e800*/  STS.128 [R3+0x80], R24 ;  /* 0x0000801803007388 */ /* 0x0101e80000000c00 */
[----:B0-----:R-:W4:Y:S04]  /*5e810*/  LDL.LU.64 R26, [R1+0x1910] ;  /* 0x00191000011a7983 */ /* 0x001f280000300a00 */
[----:B------:R-:W4:Y:S04]  /*5e820*/  LDL.LU.64 R24, [R1+0x1908] ;  /* 0x0019080001187983 */ /* 0x000f280000300a00 */
[----:B----4-:R0:W-:Y:S04]  /*5e830*/  STS.128 [R3+0x100], R24 ;  /* 0x0001001803007388 */ /* 0x0101e80000000c00 */
        /* <DEDUP_REMOVED lines=8> */
[----:B------:R-:W4:Y:S01]  /*5e8c0*/  LDL.LU.64 R24, [R1+0x18d8] ;  /* 0x0018d80001187983 */ /* 0x000f220000300a00 */
[----:B-----5:R-:W-:-:S03]  /*5e8d0*/  ISETP.GE.AND P0, PT, R2, c[0x0][0x178], PT ;  /* 0x00005e0002007a0c */ /* 0x020fc60003f06270 */
[----:B----4-:R0:W-:Y:S04]  /*5e8e0*/  STS.128 [R3+0x280], R24 ;  /* 0x0002801803007388 */ /* 0x0101e80000000c00 */
[----:B0-----:R-:W4:Y:S04]  /*5e8f0*/  LDL.LU.64 R26, [R1+0x18d0] ;  /* 0x0018d000011a7983 */ /* 0x001f280000300a00 */
[----:B------:R-:W4:Y:S01]  /*5e900*/  LDL.LU.64 R24, [R1+0x18c8] ;  /* 0x0018c80001187983 */ /* 0x000f220000300a00 */
[----:B--2---:R-:W-:Y:S02]  /*5e910*/  ISETP.LT.AND P3, PT, R23, c[0x0][0x17c], !P0 ;  /* 0x00005f0017007a0c */ /* 0x004fe40004761270 */
[----:B------:R-:W-:Y:S01]  /*5e920*/  ISETP.LT.AND P5, PT, R22, c[0x0][0x17c], !P0 ;  /* 0x00005f0016007a0c */ /* 0x000fe200047a1270 */
[----:B------:R-:W2:Y:S01]  /*5e930*/  LDL.LU R23, [R1+0x18c0] ;  /* 0x0018c00001177983 */ /* 0x000ea20000300800 */
[----:B------:R-:W-:-:S03]  /*5e940*/  ISETP.LT.AND P2, PT, R20, c[0x0][0x17c], !P0 ;  /* 0x00005f0014007a0c */ /* 0x000fc60004741270 */
[----:B------:R-:W5:Y:S04]  /*5e950*/  LDL.LU R22, [R1+0x18bc] ;  /* 0x0018bc0001167983 */ /* 0x000f680000300800 */
[----:B------:R-:W2:Y:S01]  /*5e960*/  LDL.LU R20, [R1+0x18b8] ;  /* 0x0018b80001147983 */ /* 0x000ea20000300800 */
[----:B------:R-:W-:-:S03]  /*5e970*/  ISETP.LT.AND P1, PT, R28, c[0x0][0x17c], !P0 ;  /* 0x00005f001c007a0c */ /* 0x000fc60004721270 */
[----:B----4-:R0:W-:Y:S04]  /*5e980*/  STS.128 [R3+0x300], R24 ;  /* 0x0003001803007388 */ /* 0x0101e80000000c00 */
[----:B0-----:R-:W4:Y:S04]  /*5e990*/  LDL.LU.64 R26, [R1+0x18b0] ;  /* 0x0018b000011a7983 */ /* 0x001f280000300a00 */
[----:B------:R-:W4:Y:S01]  /*5e9a0*/  LDL.LU.64 R24, [R1+0x18a8] ;  /* 0x0018a80001187983 */ /* 0x000f220000300a00 */
[----:B------:R-:W-:-:S03]  /*5e9b0*/  IMAD R2, R2, c[0x0][0x194], RZ ;  /* 0x0000650002027a24 */ /* 0x000fc600078e02ff */
[----:B------:R-:W-:Y:S04]  /*5e9c0*/  STS.128 [R3+0x480], R12 ;  /* 0x0004800c03007388 */ /* 0x000fe80000000c00 */
[----:B----4-:R0:W-:Y:S04]  /*5e9d0*/  STS.128 [R3+0x380], R24 ;  /* 0x0003801803007388 */ /* 0x0101e80000000c00 */
[----:B0-----:R-:W4:Y:S04]  /*5e9e0*/  LDL.LU.64 R26, [R1+0x18a0] ;  /* 0x0018a000011a7983 */ /* 0x001f280000300a00 */
[----:B------:R-:W4:Y:S01]  /*5e9f0*/  LDL.LU.64 R24, [R1+0x1898] ;  /* 0x0018980001187983 */ /* 0x000f220000300a00 */
[----:B------:R-:W-:-:S03]  /*5ea00*/  ISETP.LT.AND P4, PT, R0, c[0x0][0x17c], !P0 ;  /* 0x00005f0000007a0c */ /* 0x000fc60004781270 */
[----:B------:R-:W2:Y:S04]  /*5ea10*/  LDL.LU.64 R14, [R1+0x1890] ;  /* 0x00189000010e7983 */ /* 0x000ea80000300a00 */
[----:B------:R-:W2:Y:S04]  /*5ea20*/  LDL.LU.64 R12, [R1+0x1888] ;  /* 0x00188800010c7983 */ /* 0x000ea80000300a00 */
[----:B---3--:R-:W-:Y:S04]  /*5ea30*/  STS.128 [R3+0x580], R4 ;  /* 0x0005800403007388 */ /* 0x008fe80000000c00 */
[----:B------:R-:W-:Y:S04]  /*5ea40*/  STS.128 [R3+0x600], R16 ;  /* 0x0006001003007388 */ /* 0x000fe80000000c00 */
[----:B------:R-:W-:Y:S04]  /*5ea50*/  STS.128 [R3+0x700], R8 ;  /* 0x0007000803007388 */ /* 0x000fe80000000c00 */
[----:B----4-:R0:W-:Y:S04]  /*5ea60*/  STS.128 [R3+0x400], R24 ;  /* 0x0004001803007388 */ /* 0x0101e80000000c00 */
[----:B--2---:R1:W-:Y:S01]  /*5ea70*/  STS.128 [R3+0x500], R12 ;  /* 0x0005000c03007388 */ /* 0x0043e20000000c00 */
[----:B0-----:R-:W-:Y:S01]  /*5ea80*/  IMAD R25, R0, c[0x0][0x198], RZ ;  /* 0x0000660000197a24 */ /* 0x001fe200078e02ff */
[----:B------:R-:W-:-:S02]  /*5ea90*/  LEA R0, P6, R2, c[0x0][0x170], 0x1 ;  /* 0x00005c0002007a11 */ /* 0x000fc400078c08ff */
[----:B-1----:R-:W2:Y:S04]  /*5eaa0*/  LDL.LU.64 R14, [R1+0x1880] ;  /* 0x00188000010e7983 */ /* 0x002ea80000300a00 */
[----:B------:R-:W2:Y:S04]  /*5eab0*/  LDL.LU.64 R12, [R1+0x1878] ;  /* 0x00187800010c7983 */ /* 0x000ea80000300a00 */
[----:B------:R-:W3:Y:S04]  /*5eac0*/  LDL.LU R28, [R1+0x13c0] ;  /* 0x0013c000011c7983 */ /* 0x000ee80000300800 */
[----:B------:R-:W4:Y:S04]  /*5ead0*/  LDL.LU.64 R6, [R1+0x1870] ;  /* 0x0018700001067983 */ /* 0x000f280000300a00 */
[----:B------:R-:W4:Y:S01]  /*5eae0*/  LDL.LU.64 R4, [R1+0x1868] ;  /* 0x0018680001047983 */ /* 0x000f220000300a00 */
[----:B------:R-:W-:-:S02]  /*5eaf0*/  LEA.HI.X.SX32 R2, R2, c[0x0][0x174], 0x1, P6 ;  /* 0x00005d0002027a11 */ /* 0x000fc400030f0eff */
[C---:B------:R-:W-:Y:S01]  /*5eb00*/  LEA R24, P6, R25.reuse, R0, 0x1 ;  /* 0x0000000019187211 */ /* 0x040fe200078c08ff */
[----:B------:R-:W3:Y:S01]  /*5eb10*/  LDL.LU.64 R18, [R1+0x1860] ;  /* 0x0018600001127983 */ /* 0x000ee20000300a00 */
[C---:B------:R-:W-:Y:S02]  /*5eb20*/  IADD3 R27, R25.reuse, c[0x0][0x198], RZ ;  /* 0x00006600191b7a10 */ /* 0x040fe40007ffe0ff */
[----:B------:R-:W-:Y:S01]  /*5eb30*/  LEA.HI.X.SX32 R25, R25, R2, 0x1, P6 ;  /* 0x0000000219197211 */ /* 0x000fe200030f0eff */
[----:B------:R-:W3:Y:S01]  /*5eb40*/  LDL.LU.64 R16, [R1+0x1858] ;  /* 0x0018580001107983 */ /* 0x000ee20000300a00 */
[----:B------:R-:W-:-:S03]  /*5eb50*/  LEA R26, P6, R27, R0, 0x1 ;  /* 0x000000001b1a7211 */ /* 0x000fc600078c08ff */
[----:B--2---:R0:W-:Y:S04]  /*5eb60*/  STS.128 [R3+0x680], R12 ;  /* 0x0006800c03007388 */ /* 0x0041e80000000c00 */
[----:B----4-:R1:W-:Y:S04]  /*5eb70*/  STS.128 [R3+0x780], R4 ;  /* 0x0007800403007388 */ /* 0x0103e80000000c00 */
[----:B------:R-:W-:Y:S06]  /*5eb80*/  BAR.SYNC.DEFER_BLOCKING 0x0 ;  /* 0x0000000000007b1d */ /* 0x000fec0000010000 */
[----:B0-----:R-:W2:Y:S04]  /*5eb90*/  LDL.LU.64 R14, [R1+0x1850] ;  /* 0x00185000010e7983 */ /* 0x001ea80000300a00 */
[----:B------:R-:W4:Y:S01]  /*5eba0*/  LDL.LU.64 R12, [R1+0x1848] ;  /* 0x00184800010c7983 */ /* 0x000f220000300a00 */
[----:B-1----:R-:W-:-:S02]  /*5ebb0*/  IADD3 R3, R27, c[0x0][0x198], RZ ;  /* 0x000066001b037a10 */ /* 0x002fc40007ffe0ff */
[----:B------:R-:W-:Y:S01]  /*5ebc0*/  LEA.HI.X.SX32 R27, R27, R2, 0x1, P6 ;  /* 0x000000021b1b7211 */ /* 0x000fe200030f0eff */
[----:B------:R-:W2:Y:S04]  /*5ebd0*/  LDL.LU.64 R10, [R1+0x1840] ;  /* 0x00184000010a7983 */ /* 0x000ea80000300a00 */
[----:B------:R-:W2:Y:S04]  /*5ebe0*/  LDL.LU.64 R8, [R1+0x1838] ;  /* 0x0018380001087983 */ /* 0x000ea80000300a00 */
[----:B------:R-:W2:Y:S04]  /*5ebf0*/  LDL.LU.64 R6, [R1+0x1830] ;  /* 0x0018300001067983 */ /* 0x000ea80000300a00 */
[----:B------:R0:W-:Y:S01]  /*5ec00*/  @P4 STG.E.U16 [R24.64], R21 ;  /* 0x0000001518004986 */ /* 0x0001e2000c101506 */
[----:B---3--:R-:W-:-:S02]  /*5ec10*/  ISETP.LT.AND P4, PT, R28, c[0x0][0x17c], !P0 ;  /* 0x00005f001c007a0c */ /* 0x008fc40004781270 */
[C---:B------:R-:W-:Y:S01]  /*5ec20*/  IADD3 R28, R3.reuse, c[0x0][0x198], RZ ;  /* 0x00006600031c7a10 */ /* 0x040fe20007ffe0ff */
[----:B------:R-:W3:Y:S01]  /*5ec30*/  LDL.LU.64 R4, [R1+0x1828] ;  /* 0x0018280001047983 */ /* 0x000ee20000300a00 */
[----:B0-----:R-:W-:Y:S01]  /*5ec40*/  IMAD.MOV.U32 R25, RZ, RZ, R21 ;  /* 0x000000ffff197224 */ /* 0x001fe200078e0015 */
[----:B------:R-:W-:Y:S02]  /*5ec50*/  LEA R24, P6, R3, R0, 0x1 ;  /* 0x0000000003187211 */ /* 0x000fe400078c08ff */
[----:B------:R-:W2:Y:S02]  /*5ec60*/  LDL.LU R21, [R1+0x1820] ;  /* 0x0018200001157983 */ /* 0x000ea40000300800 */
[----:B------:R-:W-:Y:S02]  /*5ec70*/  PRMT R20, R25, 0x7632, R20 ;  /* 0x0000763219147816 */ /* 0x000fe40000000014 */
[----:B------:R-:W-:Y:S02]  /*5ec80*/  LEA.HI.X.SX32 R25, R3, R2, 0x1, P6 ;  /* 0x0000000203197211 */ /* 0x000fe400030f0eff */
[----:B------:R-:W2:Y:S04]  /*5ec90*/  LDL.LU R3, [R1+0x30] ;  /* 0x0000300001037983 */ /* 0x000ea80000300800 */
[----:B------:R0:W-:Y:S04]  /*5eca0*/  @P3 STG.E.U16 [R26.64], R20 ;  /* 0x000000141a003986 */ /* 0x0001e8000c101506 */
[----:B0-----:R-:W2:Y:S04]  /*5ecb0*/  LDL.LU R20, [R1+0x181c] ;  /* 0x00181c0001147983 */ /* 0x001ea80000300800 */
[----:B------:R-:W2:Y:S01]  /*5ecc0*/  LDL.LU R27, [R1+0x13c4] ;  /* 0x0013c400011b7983 */ /* 0x000ea20000300800 */
[----:B------:R-:W-:-:S02]  /*5ecd0*/  LEA R26, P6, R28, R0, 0x1 ;  /* 0x000000001c1a7211 */ /* 0x000fc400078c08ff */
[----:B--2---:R-:W-:Y:S01]  /*5ece0*/  ISETP.LT.AND P3, PT, R27, c[0x0][0x17c], !P0 ;  /* 0x00005f001b007a0c */ /* 0x004fe20004761270 */
[----:B------:R-:W-:Y:S01]  /*5ecf0*/  IMAD.MOV.U32 R27, RZ, RZ, R3 ;  /* 0x000000ffff1b7224 */ /* 0x000fe200078e0003 */
[----:B------:R-:W-:-:S04]  /*5ed00*/  IADD3 R3, R28, c[0x0][0x198], RZ ;  /* 0x000066001c037a10 */ /* 0x000fc80007ffe0ff */
[----:B------:R0:W-:Y:S02]  /*5ed10*/  @P5 STG.E.U16 [R24.64], R27 ;  /* 0x0000001b18005986 */ /* 0x0001e4000c101506 */
[----:B0-----:R-:W-:Y:S01]  /*5ed20*/  IMAD.MOV.U32 R25, RZ, RZ, R27 ;  /* 0x000000ffff197224 */ /* 0x001fe200078e001b */
[----:B------:R-:W-:Y:S02]  /*5ed30*/  LEA.HI.X.SX32 R27, R28, R2, 0x1, P6 ;  /* 0x000000021c1b7211 */ /* 0x000fe400030f0eff */
[----:B------:R-:W2:Y:S01]  /*5ed40*/  LDL.LU R28, [R1+0x13c8] ;  /* 0x0013c800011c7983 */ /* 0x000ea20000300800 */
[----:B------:R-:W-:Y:S02]  /*5ed50*/  LEA R24, P6, R3, R0, 0x1 ;  /* 0x0000000003187211 */ /* 0x000fe400078c08ff */
[----:B------:R-:W-:Y:S02]  /*5ed60*/  PRMT R20, R25, 0x7632, R20 ;  /* 0x0000763219147816 */ /* 0x000fe40000000014 */
[----:B------:R-:W-:-:S03]  /*5ed70*/  LEA.HI.X.SX32 R25, R3, R2, 0x1, P6 ;  /* 0x0000000203197211 */ /* 0x000fc600030f0eff */
[----:B------:R0:W-:Y:S01]  /*5ed80*/  @P2 STG.E.U16 [R26.64], R20 ;  /* 0x000000141a002986 */ /* 0x0001e2000c101506 */
[----:B--2---:R-:W-:Y:S02]  /*5ed90*/  ISETP.LT.AND P5, PT, R28, c[0x0][0x17c], !P0 ;  /* 0x00005f001c007a0c */ /* 0x004fe400047a1270 */
[----:B------:R-:W-:Y:S02]  /*5eda0*/  IADD3 R28, R3, c[0x0][0x198], RZ ;  /* 0x00006600031c7a10 */ /* 0x000fe40007ffe0ff */
[----:B------:R-:W2:Y:S04]  /*5edb0*/  LDL.LU R3, [R1] ;  /* 0x0000000001037983 */ /* 0x000ea80000300800 */
        /* <DEDUP_REMOVED lines=12> */
[----:B------:R-:W-:-:S02]  /*5ee80*/  LEA.HI.X.SX32 R25, R3, R2, 0x1, P6 ;  /* 0x0000000203197211 */ /* 0x000fc400030f0eff */
[----:B--2---:R-:W-:Y:S02]  /*5ee90*/  ISETP.LT.AND P1, PT, R28, c[0x0][0x17c], !P0 ;  /* 0x00005f001c007a0c */ /* 0x004fe40004721270 */
[----:B------:R-:W-:Y:S02]  /*5eea0*/  IADD3 R28, R3, c[0x0][0x198], RZ ;  /* 0x00006600031c7a10 */ /* 0x000fe40007ffe0ff */
[----:B------:R-:W2:Y:S04]  /*5eeb0*/  LDL.LU R3, [R1+0x13d4] ;  /* 0x0013d40001037983 */ /* 0x000ea80000300800 */
[----:B------:R0:W-:Y:S04]  /*5eec0*/  @P4 STG.E.U16 [R26.64], R21 ;  /* 0x000000151a004986 */ /* 0x0001e8000c101506 */
[----:B------:R1:W-:Y:S01]  /*5eed0*/  @P3 STG.E.U16 [R24.64], R8 ;  /* 0x0000000818003986 */ /* 0x0003e2000c101506 */
[----:B0-----:R-:W-:-:S03]  /*5eee0*/  LEA R26, P6, R28, R0, 0x1 ;  /* 0x000000001c1a7211 */ /* 0x001fc600078c08ff */
[----:B------:R-:W3:Y:S01]  /*5eef0*/  LDL.LU R21, [R1+0x1814] ;  /* 0x0018140001157983 */ /* 0x000ee20000300800 */
[C---:B------:R-:W-:Y:S02]  /*5ef00*/  LEA.HI.X.SX32 R27, R28.reuse, R2, 0x1, P6 ;  /* 0x000000021c1b7211 */ /* 0x040fe400030f0eff */
[----:B--2---:R-:W-:Y:S02]  /*5ef10*/  ISETP.LT.AND P4, PT, R3, c[0x0][0x17c], !P0 ;  /* 0x00005f0003007a0c */ /* 0x004fe40004781270 */
[----:B------:R-:W-:Y:S02]  /*5ef20*/  IADD3 R3, R28, c[0x0][0x198], RZ ;  /* 0x000066001c037a10 */ /* 0x000fe40007ffe0ff */
[----:B------:R-:W-:Y:S02]  /*5ef30*/  PRMT R28, R8, 0x7632, R28 ;  /* 0x00007632081c7816 */ /* 0x000fe4000000001c */
[----:B-1----:R-:W2:Y:S01]  /*5ef40*/  LDL.LU R8, [R1+0x13d8] ;  /* 0x0013d80001087983 */ /* 0x002ea20000300800 */
[----:B------:R-:W-:-:S03]  /*5ef50*/  LEA R24, P6, R3, R0, 0x1 ;  /* 0x0000000003187211 */ /* 0x000fc600078c08ff */
[----:B------:R0:W-:Y:S01]  /*5ef60*/  @P5 STG.E.U16 [R26.64], R28 ;  /* 0x0000001c1a005986 */ /* 0x0001e2000c101506 */
[C---:B------:R-:W-:Y:S02]  /*5ef70*/  LEA.HI.X.SX32 R25, R3.reuse, R2, 0x1, P6 ;  /* 0x0000000203197211 */ /* 0x040fe400030f0eff */
[----:B--2---:R-:W-:Y:S02]  /*5ef80*/  ISETP.LT.AND P3, PT, R8, c[0x0][0x17c], !P0 ;  /* 0x00005f0008007a0c */ /* 0x004fe40004761270 */
[----:B------:R-:W-:Y:S02]  /*5ef90*/  IADD3 R8, R3, c[0x0][0x198], RZ ;  /* 0x0000660003087a10 */ /* 0x000fe40007ffe0ff */
[----:B------:R-:W2:Y:S04]  /*5efa0*/  LDL.LU R3, [R1+0x70] ;  /* 0x0000700001037983 */ /* 0x000ea80000300800 */
[----:B0-----:R-:W2:Y:S01]  /*5efb0*/  LDL.LU R27, [R1+0x13dc] ;  /* 0x0013dc00011b7983 */ /* 0x001ea20000300800 */
        /* <DEDUP_REMOVED lines=30> */
[----:B------:R0:W-:Y:S02]  /*5f1a0*/  @P3 STG.E.U16 [R26.64], R28 ;  /* 0x0000001c1a003986 */ /* 0x0001e4000c101506 */
[----:B0-----:R-:W-:-:S02]  /*5f1b0*/  LEA R26, P6, R8, R0, 0x1 ;  /* 0x00000000081a7211 */ /* 0x001fc400078c08ff */
[----:B------:R-:W3:Y:S02]  /*5f1c0*/  LDL.LU R28, [R1+0x60] ;  /* 0x00006000011c7983 */ /* 0x000ee40000300800 */
[C---:B------:R-:W-:Y:S02]  /*5f1d0*/  LEA.HI.X.SX32 R27, R8.reuse, R2, 0x1, P6 ;  /* 0x00000002081b7211 */ /* 0x040fe400030f0eff */
[----:B--2---:R-:W-:Y:S02]  /*5f1e0*/  ISETP.LT.AND P3, PT, R3, c[0x0][0x17c], !P0 ;  /* 0x00005f0003007a0c */ /* 0x004fe40004761270 */
[----:B------:R-:W-:Y:S02]  /*5f1f0*/  IADD3 R3, R8, c[0x0][0x198], RZ ;  /* 0x0000660008037a10 */ /* 0x000fe40007ffe0ff */
[----:B------:R-:W2:Y:S04]  /*5f200*/  LDL.LU R8, [R1+0x13f0] ;  /* 0x0013f00001087983 */ /* 0x000ea80000300800 */
[----:B------:R0:W-:Y:S02]  /*5f210*/  @P5 STG.E.U16 [R24.64], R20 ;  /* 0x0000001418005986 */ /* 0x0001e4000c101506 */
[----:B0-----:R-:W-:-:S04]  /*5f220*/  LEA R24, P6, R3, R0, 0x1 ;  /* 0x0000000003187211 */ /* 0x001fc800078c08ff */
[C---:B------:R-:W-:Y:S02]  /*5f230*/  LEA.HI.X.SX32 R25, R3.reuse, R2, 0x1, P6 ;  /* 0x0000000203197211 */ /* 0x040fe400030f0eff */
[----:B--2---:R-:W-:Y:S02]  /*5f240*/  ISETP.LT.AND P5, PT, R8, c[0x0][0x17c], !P0 ;  /* 0x00005f0008007a0c */ /* 0x004fe400047a1270 */
[----:B------:R-:W-:Y:S02]  /*5f250*/  IADD3 R8, R3, c[0x0][0x198], RZ ;  /* 0x0000660003087a10 */ /* 0x000fe40007ffe0ff */
[----:B------:R-:W2:Y:S01]  /*5f260*/  LDL.LU R3, [R1+0x13f4] ;  /* 0x0013f40001037983 */ /* 0x000ea20000300800 */
[----:B------:R-:W-:-:S05]  /*5f270*/  PRMT R20, R20, 0x7632, R20 ;  /* 0x0000763214147816 */ /* 0x000fca0000000014 */
[----:B------:R0:W-:Y:S02]  /*5f280*/  @P2 STG.E.U16 [R26.64], R20 ;  /* 0x000000141a002986 */ /* 0x0001e4000c101506 */
[C---:B0-----:R-:W-:Y:S02]  /*5f290*/  LEA R26, P6, R8.reuse, R0, 0x1 ;  /* 0x00000000081a7211 */ /* 0x041fe400078c08ff */
[----:B------:R-:W3:Y:S02]  /*5f2a0*/  LDL.LU R20, [R1+0x10] ;  /* 0x0000100001147983 */ /* 0x000ee40000300800 */
[C---:B------:R-:W-:Y:S02]  /*5f2b0*/  LEA.HI.X.SX32 R27, R8.reuse, R2, 0x1, P6 ;  /* 0x00000002081b7211 */ /* 0x040fe400030f0eff */
[----:B--2---:R-:W-:Y:S02]  /*5f2c0*/  ISETP.LT.AND P2, PT, R3, c[0x0][0x17c], !P0 ;  /* 0x00005f0003007a0c */ /* 0x004fe40004741270 */
[----:B------:R-:W-:-:S02]  /*5f2d0*/  IADD3 R3, R8, c[0x0][0x198], RZ ;  /* 0x0000660008037a10 */ /* 0x000fc40007ffe0ff */
[----:B------:R-:W2:Y:S04]  /*5f2e0*/  LDL.LU R8, [R1+0x13f8] ;  /* 0x0013f80001087983 */ /* 0x000ea80000300800 */
[----:B----4-:R0:W-:Y:S02]  /*5f2f0*/  @P1 STG.E.U16 [R24.64], R12 ;  /* 0x0000000c18001986 */ /* 0x0101e4000c101506 */
[----:B0-----:R-:W-:-:S04]  /*5f300*/  LEA R24, P6, R3, R0, 0x1 ;  /* 0x0000000003187211 */ /* 0x001fc800078c08ff */
[C---:B------:R-:W-:Y:S02]  /*5f310*/  LEA.HI.X.SX32 R25, R3.reuse, R2, 0x1, P6 ;  /* 0x0000000203197211 */ /* 0x040fe400030f0eff */
[----:B--2---:R-:W-:Y:S02]  /*5f320*/  ISETP.LT.AND P1, PT, R8, c[0x0][0x17c], !P0 ;  /* 0x00005f0008007a0c */ /* 0x004fe40004721270 */
[----:B------:R-:W-:Y:S02]  /*5f330*/  IADD3 R8, R3, c[0x0][0x198], RZ ;  /* 0x0000660003087a10 */ /* 0x000fe40007ffe0ff */
[----:B------:R-:W2:Y:S01]  /*5f340*/  LDL.LU R3, [R1+0x13fc] ;  /* 0x0013fc0001037983 */ /* 0x000ea20000300800 */
[----:B------:R-:W-:-:S05]  /*5f350*/  PRMT R12, R12, 0x7632, R12 ;  /* 0x000076320c0c7816 */ /* 0x000fca000000000c */
[----:B------:R0:W-:Y:S02]  /*5f360*/  @P4 STG.E.U16 [R26.64], R12 ;  /* 0x0000000c1a004986 */ /* 0x0001e4000c101506 */
[----:B0-----:R-:W-:-:S04]  /*5f370*/  LEA R26, P6, R8, R0, 0x1 ;  /* 0x00000000081a7211 */ /* 0x001fc800078c08ff */
[C---:B------:R-:W-:Y:S02]  /*5f380*/  LEA.HI.X.SX32 R27, R8.reuse, R2, 0x1, P6 ;  /* 0x00000002081b7211 */ /* 0x040fe400030f0eff */
[----:B--2---:R-:W-:Y:S02]  /*5f390*/  ISETP.LT.AND P4, PT, R3, c[0x0][0x17c], !P0 ;  /* 0x00005f0003007a0c */ /* 0x004fe40004781270 */
[----:B------:R-:W-:Y:S02]  /*5f3a0*/  IADD3 R3, R8, c[0x0][0x198], RZ ;  /* 0x0000660008037a10 */ /* 0x000fe40007ffe0ff */
[----:B------:R-:W2:Y:S04]  /*5f3b0*/  LDL.LU R8, [R1+0x1400] ;  /* 0x0014000001087983 */ /* 0x000ea80000300800 */
[----:B---3--:R0:W-:Y:S01]  /*5f3c0*/  @P3 STG.E.U16 [R24.64], R28 ;  /* 0x0000001c18003986 */ /* 0x0081e2000c101506 */
[----:B------:R-:W-:-:S02]  /*5f3d0*/  PRMT R12, R28, 0x7632, R12 ;  /* 0x000076321c0c7816 */ /* 0x000fc4000000000c */
[C---:B0-----:R-:W-:Y:S01]  /*5f3e0*/  LEA R24, P6, R3.reuse, R0, 0x1 ;  /* 0x0000000003187211 */ /* 0x041fe200078c08ff */
[----:B------:R-:W3:Y:S03]  /*5f3f0*/  LDL.LU R28, [R1+0x140c] ;  /* 0x00140c00011c7983 */ /* 0x000ee60000300800 */
        /* <DEDUP_REMOVED lines=10> */
[----:B------:R-:W-:-:S03]  /*5f4a0*/  PRMT R12, R20, 0x7632, R12 ;  /* 0x00007632140c7816 */ /* 0x000fc6000000000c */
[----:B------:R0:W-:Y:S04]  /*5f4b0*/  @P2 STG.E.U16 [R24.64], R20 ;  /* 0x0000001418002986 */ /* 0x0001e8000c101506 */
[----:B------:R1:W-:Y:S01]  /*5f4c0*/  @P1 STG.E.U16 [R26.64], R12 ;  /* 0x0000000c1a001986 */ /* 0x0003e2000c101506 */
[----:B0-----:R-:W-:-:S03]  /*5f4d0*/  LEA R24, P6, R3, R0, 0x1 ;  /* 0x0000000003187211 */ /* 0x001fc600078c08ff */
[----:B------:R-:W4:Y:S01]  /*5f4e0*/  LDL.LU R20, [R1+0x1414] ;  /* 0x0014140001147983 */ /* 0x000f220000300800 */
[----:B------:R-:W-:Y:S02]  /*5f4f0*/  LEA.HI.X.SX32 R25, R3, R2, 0x1, P6 ;  /* 0x0000000203197211 */ /* 0x000fe400030f0eff */
[----:B---3--:R-:W-:Y:S02]  /*5f500*/  ISETP.LT.AND P1, PT, R28, c[0x0][0x17c], !P0 ;  /* 0x00005f001c007a0c */ /* 0x008fe40004721270 */
[----:B------:R-:W3:Y:S04]  /*5f510*/  LDL.LU R28, [R1+0x1418] ;  /* 0x00141800011c7983 */ /* 0x000ee80000300800 */
[----:B------:R0:W-:Y:S01]  /*5f520*/  @P4 STG.E.U16 [R24.64], R4 ;  /* 0x0000000418004986 */ /* 0x0001e2000c101506 */
[----:B--2---:R-:W-:-:S02]  /*5f530*/  ISETP.LT.AND P2, PT, R8, c[0x0][0x17c], !P0 ;  /* 0x00005f0008007a0c */ /* 0x004fc40004741270 */
[----:B------:R-:W-:-:S04]  /*5f540*/  IADD3 R8, R3, c[0x0][0x198], RZ ;  /* 0x0000660003087a10 */ /* 0x000fc80007ffe0ff */
[C---:B-1----:R-:W-:Y:S02]  /*5f550*/  LEA R26, P6, R8.reuse, R0, 0x1 ;  /* 0x00000000081a7211 */ /* 0x042fe400078c08ff */
[C---:B------:R-:W-:Y:S02]  /*5f560*/  IADD3 R3, R8.reuse, c[0x0][0x198], RZ ;  /* 0x0000660008037a10 */ /* 0x040fe40007ffe0ff */
[----:B------:R-:W-:Y:S02]  /*5f570*/  LEA.HI.X.SX32 R27, R8, R2, 0x1, P6 ;  /* 0x00000002081b7211 */ /* 0x000fe400030f0eff */
[----:B------:R-:W-:Y:S02]  /*5f580*/  PRMT R8, R4, 0x7632, R8 ;  /* 0x0000763204087816 */ /* 0x000fe40000000008 */
[----:B0-----:R-:W2:Y:S01]  /*5f590*/  LDL.LU R4, [R1+0x1410] ;  /* 0x0014100001047983 */ /* 0x001ea20000300800 */
[----:B------:R-:W-:-:S03]  /*5f5a0*/  LEA R24, P6, R3, R0, 0x1 ;  /* 0x0000000003187211 */ /* 0x000fc600078c08ff */
[----:B------:R0:W-:Y:S01]  /*5f5b0*/  @P3 STG.E.U16 [R26.64], R8 ;  /* 0x000000081a003986 */ /* 0x0001e2000c101506 */
[----:B------:R-:W-:Y:S02]  /*5f5c0*/  LEA.HI.X.SX32 R25, R3, R2, 0x1, P6 ;  /* 0x0000000203197211 */ /* 0x000fe400030f0eff */
[----:B----4-:R-:W-:Y:S02]  /*5f5d0*/  ISETP.LT.AND P3, PT, R20, c[0x0][0x17c], !P0 ;  /* 0x00005f0014007a0c */ /* 0x010fe40004761270 */
[----:B------:R-:W4:Y:S04]  /*5f5e0*/  LDL.LU R20, [R1+0x1420] ;  /* 0x0014200001147983 */ /* 0x000f280000300800 */
[----:B------:R1:W-:Y:S01]  /*5f5f0*/  @P5 STG.E.U16 [R24.64], R16 ;  /* 0x0000001018005986 */ /* 0x0003e2000c101506 */
[----:B0-----:R-:W-:-:S02]  /*5f600*/  PRMT R8, R16, 0x7632, R8 ;  /* 0x0000763210087816 */ /* 0x001fc40000000008 */
[----:B---3--:R-:W-:Y:S02]  /*5f610*/  ISETP.LT.AND P5, PT, R28, c[0x0][0x17c], !P0 ;  /* 0x00005f001c007a0c */ /* 0x008fe400047a1270 */
[----:B------:R-:W3:Y:S01]  /*5f620*/  LDL.LU R28, [R1+0x1424] ;  /* 0x00142400011c7983 */ /* 0x000ee20000300800 */
[----:B--2---:R-:W-:Y:S02]  /*5f630*/  ISETP.LT.AND P4, PT, R4, c[0x0][0x17c], !P0 ;  /* 0x00005f0004007a0c */ /* 0x004fe40004781270 */
[----:B------:R-:W-:-:S04]  /*5f640*/  IADD3 R4, R3, c[0x0][0x198], RZ ;  /* 0x0000660003047a10 */ /* 0x000fc80007ffe0ff */
[C---:B------:R-:W-:Y:S02]  /*5f650*/  LEA R26, P6, R4.reuse, R0, 0x1 ;  /* 0x00000000041a7211 */ /* 0x040fe400078c08ff */
[C---:B------:R-:W-:Y:S02]  /*5f660*/  IADD3 R3, R4.reuse, c[0x0][0x198], RZ ;  /* 0x0000660004037a10 */ /* 0x040fe40007ffe0ff */
[----:B------:R-:W-:Y:S02]  /*5f670*/  LEA.HI.X.SX32 R27, R4, R2, 0x1, P6 ;  /* 0x00000002041b7211 */ /* 0x000fe400030f0eff */
[C---:B-1----:R-:W-:Y:S02]  /*5f680*/  LEA R24, P6, R3.reuse, R0, 0x1 ;  /* 0x0000000003187211 */ /* 0x042fe400078c08ff */
[C---:B------:R-:W-:Y:S01]  /*5f690*/  IADD3 R4, R3.reuse, c[0x0][0x198], RZ ;  /* 0x0000660003047a10 */ /* 0x040fe20007ffe0ff */
[----:B------:R0:W-:Y:S01]  /*5f6a0*/  @P2 STG.E.U16 [R26.64], R8 ;  /* 0x000000081a002986 */ /* 0x0001e2000c101506 */
[----:B------:R-:W-:-:S03]  /*5f6b0*/  LEA.HI.X.SX32 R25, R3, R2, 0x1, P6 ;  /* 0x0000000203197211 */ /* 0x000fc600030f0eff */
[----:B------:R-:W2:Y:S04]  /*5f6c0*/  LDL.LU R3, [R1+0x50] ;  /* 0x0000500001037983 */ /* 0x000ea80000300800 */
[----:B0-----:R-:W2:Y:S01]  /*5f6d0*/  LDL.LU R27, [R1+0x141c] ;  /* 0x00141c00011b7983 */ /* 0x001ea20000300800 */
[C---:B------:R-:W-:Y:S02]  /*5f6e0*/  LEA R26, P6, R4.reuse, R0, 0x1 ;  /* 0x00000000041a7211 */ /* 0x040fe400078c08ff */
[----:B--2---:R-:W-:Y:S01]  /*5f6f0*/  ISETP.LT.AND P2, PT, R27, c[0x0][0x17c], !P0 ;  /* 0x00005f001b007a0c */ /* 0x004fe20004741270 */
[----:B------:R-:W-:Y:S01]  /*5f700*/  IMAD.MOV.U32 R27, RZ, RZ, R3 ;  /* 0x000000ffff1b7224 */ /* 0x000fe200078e0003 */
[----:B------:R-:W-:-:S04]  /*5f710*/  IADD3 R3, R4, c[0x0][0x198], RZ ;  /* 0x0000660004037a10 */ /* 0x000fc80007ffe0ff */
[----:B------:R0:W-:Y:S01]  /*5f720*/  @P1 STG.E.U16 [R24.64], R27 ;  /* 0x0000001b18001986 */ /* 0x0001e2000c101506 */
[----:B----4-:R-:W-:-:S03]  /*5f730*/  ISETP.LT.AND P1, PT, R20, c[0x0][0x17c], !P0 ;  /* 0x00005f0014007a0c */ /* 0x010fc60004721270 */
[----:B------:R-:W2:Y:S01]  /*5f740*/  LDL.LU R20, [R1+0x142c] ;  /* 0x00142c0001147983 */ /* 0x000ea20000300800 */
[----:B0-----:R-:W-:Y:S01]  /*5f750*/  IMAD.MOV.U32 R25, RZ, RZ, R27 ;  /* 0x000000ffff197224 */ /* 0x001fe200078e001b */
[----:B------:R-:W-:Y:S02]  /*5f760*/  LEA.HI.X.SX32 R27, R4, R2, 0x1, P6 ;  /* 0x00000002041b7211 */ /* 0x000fe400030f0eff */
[----:B------:R-:W-:Y:S02]  /*5f770*/  LEA R24, P6, R3, R0, 0x1 ;  /* 0x0000000003187211 */ /* 0x000fe400078c08ff */
[----:B------:R-:W-:Y:S02]  /*5f780*/  PRMT R8, R25, 0x7632, R8 ;  /* 0x0000763219087816 */ /* 0x000fe40000000008 */
[C---:B------:R-:W-:Y:S02]  /*5f790*/  IADD3 R4, R3.reuse, c[0x0][0x198], RZ ;  /* 0x0000660003047a10 */ /* 0x040fe40007ffe0ff */
[----:B------:R-:W-:-:S02]  /*5f7a0*/  LEA.HI.X.SX32 R25, R3, R2, 0x1, P6 ;  /* 0x0000000203197211 */ /* 0x000fc400030f0eff */
[----:B------:R-:W4:Y:S04]  /*5f7b0*/  LDL.LU R3, [R1+0x80] ;  /* 0x0000800001037983 */ /* 0x000f280000300800 */
[----:B------:R0:W-:Y:S01]  /*5f7c0*/  @P4 STG.E.U16 [R26.64], R8 ;  /* 0x000000081a004986 */ /* 0x0001e2000c101506 */
[----:B---3--:R-:W-:-:S03]  /*5f7d0*/  ISETP.LT.AND P4, PT, R28, c[0x0][0x17c], !P0 ;  /* 0x00005f001c007a0c */ /* 0x008fc60004781270 */
[----:B------:R-:W3:Y:S01]  /*5f7e0*/  LDL.LU R28, [R1+0x1430] ;  /* 0x00143000011c7983 */ /* 0x000ee20000300800 */
[C---:B0-----:R-:W-:Y:S01]  /*5f7f0*/  LEA R26, P6, R4.reuse, R0, 0x1 ;  /* 0x00000000041a7211 */ /* 0x041fe200078c08ff */
[----:B----4-:R-:W-:Y:S01]  /*5f800*/  IMAD.MOV.U32 R27, RZ, RZ, R3 ;  /* 0x000000ffff1b7224 */ /* 0x010fe200078e0003 */
[----:B------:R-:W-:-:S04]  /*5f810*/  IADD3 R3, R4, c[0x0][0x198], RZ ;  /* 0x0000660004037a10 */ /* 0x000fc80007ffe0ff */
[----:B------:R0:W-:Y:S02]  /*5f820*/  @P3 STG.E.U16 [R24.64], R27 ;  /* 0x0000001b18003986 */ /* 0x0001e4000c101506 */
[----:B0-----:R-:W-:Y:S01]  /*5f830*/  IMAD.MOV.U32 R25, RZ, RZ, R27 ;  /* 0x000000ffff197224 */ /* 0x001fe200078e001b */
[----:B------:R-:W-:Y:S02]  /*5f840*/  LEA.HI.X.SX32 R27, R4, R2, 0x1, P6 ;  /* 0x00000002041b7211 */ /* 0x000fe400030f0eff */
[----:B------:R-:W4:Y:S01]  /*5f850*/  LDL.LU R4, [R1+0x1428] ;  /* 0x0014280001047983 */ /* 0x000f220000300800 */
[----:B------:R-:W-:Y:S02]  /*5f860*/  LEA R24, P6, R3, R0, 0x1 ;  /* 0x0000000003187211 */ /* 0x000fe400078c08ff */
[----:B------:R-:W-:Y:S02]  /*5f870*/  PRMT R8, R25, 0x7632, R8 ;  /* 0x0000763219087816 */ /* 0x000fe40000000008 */
[----:B------:R-:W-:-:S02]  /*5f880*/  LEA.HI.X.SX32 R25, R3, R2, 0x1, P6 ;  /* 0x0000000203197211 */ /* 0x000fc400030f0eff */
[----:B----4-:R-:W-:Y:S02]  /*5f890*/  ISETP.LT.AND P3, PT, R4, c[0x0][0x17c], !P0 ;  /* 0x00005f0004007a0c */ /* 0x010fe40004761270 */
[----:B------:R-:W-:Y:S02]  /*5f8a0*/  IADD3 R4, R3, c[0x0][0x198], RZ ;  /* 0x0000660003047a10 */ /* 0x000fe40007ffe0ff */
[----:B------:R-:W4:Y:S04]  /*5f8b0*/  LDL.LU R3, [R1+0x90] ;  /* 0x0000900001037983 */ /* 0x000f280000300800 */
[----:B------:R0:W-:Y:S01]  /*5f8c0*/  @P5 STG.E.U16 [R26.64], R8 ;  /* 0x000000081a005986 */ /* 0x0001e2000c101506 */
[----:B--2---:R-:W-:-:S03]  /*5f8d0*/  ISETP.LT.AND P5, PT, R20, c[0x0][0x17c], !P0 ;  /* 0x00005f0014007a0c */ /* 0x004fc600047a1270 */
[----:B------:R-:W2:Y:S01]  /*5f8e0*/  LDL.LU R20, [R1+0x1438] ;  /* 0x0014380001147983 */ /* 0x000ea20000300800 */
[C---:B0-----:R-:W-:Y:S01]  /*5f8f0*/  LEA R26, P6, R4.reuse, R0, 0x1 ;  /* 0x00000000041a7211 */ /* 0x041fe200078c08ff */
[----:B----4-:R-:W-:Y:S01]  /*5f900*/  IMAD.MOV.U32 R27, RZ, RZ, R3 ;  /* 0x000000ffff1b7224 */ /* 0x010fe200078e0003 */
[----:B------:R-:W-:-:S04]  /*5f910*/  IADD3 R3, R4, c[0x0][0x198], RZ ;  /* 0x0000660004037a10 */ /* 0x000fc80007ffe0ff */
[----:B------:R0:W-:Y:S01]  /*5f920*/  @P2 STG.E.U16 [R24.64], R27 ;  /* 0x0000001b18002986 */ /* 0x0001e2000c101506 */
[----:B---3--:R-:W-:-:S03]  /*5f930*/  ISETP.LT.AND P2, PT, R28, c[0x0][0x17c], !P0 ;  /* 0x00005f001c007a0c */ /* 0x008fc60004741270 */
[----:B------:R-:W3:Y:S01]  /*5f940*/  LDL.LU R28, [R1+0x143c] ;  /* 0x00143c00011c7983 */ /* 0x000ee20000300800 */
[----:B0-----:R-:W-:Y:S01]  /*5f950*/  IMAD.MOV.U32 R25, RZ, RZ, R27 ;  /* 0x000000ffff197224 */ /* 0x001fe200078e001b */
[----:B------:R-:W-:Y:S02]  /*5f960*/  LEA.HI.X.SX32 R27, R4, R2, 0x1, P6 ;  /* 0x00000002041b7211 */ /* 0x000fe400030f0eff */
[----:B------:R-:W-:Y:S02]  /*5f970*/  LEA R24, P6, R3, R0, 0x1 ;  /* 0x0000000003187211 */ /* 0x000fe400078c08ff */
[----:B------:R-:W-:Y:S02]  /*5f980*/  PRMT R8, R25, 0x7632, R8 ;  /* 0x0000763219087816 */ /* 0x000fe40000000008 */
[C---:B------:R-:W-:Y:S02]  /*5f990*/  IADD3 R4, R3.reuse, c[0x0][0x198], RZ ;  /* 0x0000660003047a10 */ /* 0x040fe40007ffe0ff */
[----:B------:R-:W-:Y:S01]  /*5f9a0*/  LEA.HI.X.SX32 R25, R3, R2, 0x1, P6 ;  /* 0x0000000203197211 */ /* 0x000fe200030f0eff */
[----:B-----5:R-:W-:Y:S01]  /*5f9b0*/  IMAD.MOV.U32 R3, RZ, RZ, R22 ;  /* 0x000000ffff037224 */ /* 0x020fe200078e0016 */
[----:B------:R0:W-:Y:S04]  /*5f9c0*/  @P1 STG.E.U16 [R26.64], R8 ;  /* 0x000000081a001986 */ /* 0x0001e8000c101506 */
[----:B------:R-:W4:Y:S04]  /*5f9d0*/  LDL.LU R22, [R1+0x1810] ;  /* 0x0018100001167983 */ /* 0x000f280000300800 */
[----:B0-----:R-:W5:Y:S01]  /*5f9e0*/  LDL.LU R27, [R1+0x1434] ;  /* 0x00143400011b7983 */ /* 0x001f620000300800 */
[----:B------:R-:W-:-:S02]  /*5f9f0*/  LEA R26, P6, R4, R0, 0x1 ;  /* 0x00000000041a7211 */ /* 0x000fc400078c08ff */
[----:B-----5:R-:W-:Y:S01]  /*5fa00*/  ISETP.LT.AND P1, PT, R27, c[0x0][0x17c], !P0 ;  /* 0x00005f001b007a0c */ /* 0x020fe20004721270 */
[----:B------:R-:W-:Y:S01]  /*5fa10*/  IMAD.MOV.U32 R27, RZ, RZ, R3 ;  /* 0x000000ffff1b7224 */ /* 0x000fe200078e0003 */
[----:B------:R-:W-:-:S04]  /*5fa20*/  IADD3 R3, R4, c[0x0][0x198], RZ ;  /* 0x0000660004037a10 */ /* 0x000fc80007ffe0ff */
[----:B------:R0:W-:Y:S01]  /*5fa30*/  @P4 STG.E.U16 [R24.64], R27 ;  /* 0x0000001b18004986 */ /* 0x0001e2000c101506 */
[----:B--2---:R-:W-:-:S03]  /*5fa40*/  ISETP.LT.AND P4, PT, R20, c[0x0][0x17c], !P0 ;  /* 0x00005f0014007a0c */ /* 0x004fc60004781270 */
[----:B------:R-:W2:Y:S01]  /*5fa50*/  LDL.LU R20, [R1+0x1444] ;  /* 0x0014440001147983 */ /* 0x000ea20000300800 */
[----:B0-----:R-:W-:Y:S01]  /*5fa60*/  IMAD.MOV.U32 R25, RZ, RZ, R27 ;  /* 0x000000ffff197224 */ /* 0x001fe200078e001b */
[----:B------:R-:W-:Y:S02]  /*5fa70*/  LEA.HI.X.SX32 R27, R4, R2, 0x1, P6 ;  /* 0x00000002041b7211 */ /* 0x000fe400030f0eff */
[----:B------:R-:W-:Y:S02]  /*5fa80*/  LEA R24, P6, R3, R0, 0x1 ;  /* 0x0000000003187211 */ /* 0x000fe400078c08ff */
[----:B------:R-:W-:Y:S02]  /*5fa90*/  PRMT R8, R25, 0x7632, R8 ;  /* 0x0000763219087816 */ /* 0x000fe40000000008 */
[C---:B------:R-:W-:Y:S02]  /*5faa0*/  IADD3 R4, R3.reuse, c[0x0][0x198], RZ ;  /* 0x0000660003047a10 */ /* 0x040fe40007ffe0ff */
[----:B------:R-:W-:-:S02]  /*5fab0*/  LEA.HI.X.SX32 R25, R3, R2, 0x1, P6 ;  /* 0x0000000203197211 */ /* 0x000fc400030f0eff */
[----:B------:R-:W5:Y:S04]  /*5fac0*/  LDL.LU R3, [R1+0x44] ;  /* 0x0000440001037983 */ /* 0x000f680000300800 */
[----:B------:R0:W-:Y:S01]  /*5fad0*/  @P3 STG.E.U16 [R26.64], R8 ;  /* 0x000000081a003986 */ /* 0x0001e2000c101506 */
[----:B---3--:R-:W-:-:S03]  /*5fae0*/  ISETP.LT.AND P3, PT, R28, c[0x0][0x17c], !P0 ;  /* 0x00005f001c007a0c */ /* 0x008fc60004761270 */
[----:B------:R-:W3:Y:S01]  /*5faf0*/  LDL.LU R28, [R1+0x1448] ;  /* 0x00144800011c7983 */ /* 0x000ee20000300800 */
[C---:B0-----:R-:W-:Y:S01]  /*5fb00*/  LEA R26, P6, R4.reuse, R0, 0x1 ;  /* 0x00000000041a7211 */ /* 0x041fe200078c08ff */
[----:B-----5:R-:W-:Y:S01]  /*5fb10*/  IMAD.MOV.U32 R27, RZ, RZ, R3 ;  /* 0x000000ffff1b7224 */ /* 0x020fe200078e0003 */
[----:B------:R-:W-:-:S04]  /*5fb20*/  IADD3 R3, R4, c[0x0][0x198], RZ ;  /* 0x0000660004037a10 */ /* 0x000fc80007ffe0ff */
[----:B------:R0:W-:Y:S02]  /*5fb30*/  @P5 STG.E.U16 [R24.64], R27 ;  /* 0x0000001b18005986 */ /* 0x0001e4000c101506 */
[----:B0-----:R-:W-:Y:S01]  /*5fb40*/  IMAD.MOV.U32 R25, RZ, RZ, R27 ;  /* 0x000000ffff197224 */ /* 0x001fe200078e001b */
[----:B------:R-:W-:Y:S02]  /*5fb50*/  LEA.HI.X.SX32 R27, R4, R2, 0x1, P6 ;  /* 0x00000002041b7211 */ /* 0x000fe400030f0eff */
[----:B------:R-:W5:Y:S01]  /*5fb60*/  LDL.LU R4, [R1+0x1440] ;  /* 0x0014400001047983 */ /* 0x000f620000300800 */
[----:B------:R-:W-:Y:S02]  /*5fb70*/  LEA R24, P6, R3, R0, 0x1 ;  /* 0x0000000003187211 */ /* 0x000fe400078c08ff */
[----:B------:R-:W-:Y:S02]  /*5fb80*/  PRMT R8, R25, 0x7632, R8 ;  /* 0x0000763219087816 */ /* 0x000fe40000000008 */
[----:B------:R-:W-:-:S02]  /*5fb90*/  LEA.HI.X.SX32 R25, R3, R2, 0x1, P6 ;  /* 0x0000000203197211 */ /* 0x000fc400030f0eff */
[----:B-----5:R-:W-:Y:S02]  /*5fba0*/  ISETP.LT.AND P5, PT, R4, c[0x0][0x17c], !P0 ;  /* 0x00005f0004007a0c */ /* 0x020fe400047a1270 */
[----:B------:R-:W-:Y:S02]  /*5fbb0*/  IADD3 R4, R3, c[0x0][0x198], RZ ;  /* 0x0000660003047a10 */ /* 0x000fe40007ffe0ff */
[----:B------:R-:W5:Y:S04]  /*5fbc0*/  LDL.LU R3, [R1+0x34] ;  /* 0x0000340001037983 */ /* 0x000f680000300800 */
[----:B------:R0:W-:Y:S01]  /*5fbd0*/  @P2 STG.E.U16 [R26.64], R8 ;  /* 0x000000081a002986 */ /* 0x0001e2000c101506 */
[----:B--2---:R-:W-:-:S03]  /*5fbe0*/  ISETP.LT.AND P2, PT, R20, c[0x0][0x17c], !P0 ;  /* 0x00005f0014007a0c */ /* 0x004fc60004741270 */
[----:B------:R-:W2:Y:S01]  /*5fbf0*/  LDL.LU R20, [R1+0x1450] ;  /* 0x0014500001147983 */ /* 0x000ea20000300800 */
[C---:B0-----:R-:W-:Y:S01]  /*5fc00*/  LEA R26, P6, R4.reuse, R0, 0x1 ;  /* 0x00000000041a7211 */ /* 0x041fe200078c08ff */
[----:B-----5:R-:W-:Y:S01]  /*5fc10*/  IMAD.MOV.U32 R27, RZ, RZ, R3 ;  /* 0x000000ffff1b7224 */ /* 0x020fe200078e0003 */
        /* <DEDUP_REMOVED lines=10> */
[----:B------:R0:W-:Y:S04]  /*5fcc0*/  @P4 STG.E.U16 [R26.64], R8 ;  /* 0x000000081a004986 */ /* 0x0001e8000c101506 */
[----:B------:R-:W5:Y:S04]  /*5fcd0*/  LDL.LU R3, [R1+0x4] ;  /* 0x0000040001037983 */ /* 0x000f680000300800 */
[----:B0-----:R-:W2:Y:S01]  /*5fce0*/  LDL.LU R27, [R1+0x144c] ;  /* 0x00144c00011b7983 */ /* 0x001ea20000300800 */
[----:B------:R-:W-:-:S02]  /*5fcf0*/  LEA R26, P6, R4, R0, 0x1 ;  /* 0x00000000041a7211 */ /* 0x000fc400078c08ff */
[----:B--2---:R-:W-:Y:S01]  /*5fd00*/  ISETP.LT.AND P4, PT, R27, c[0x0][0x17c], !P0 ;  /* 0x00005f001b007a0c */ /* 0x004fe20004781270 */
[----:B-----5:R-:W-:Y:S01]  /*5fd10*/  IMAD.MOV.U32 R27, RZ, RZ, R3 ;  /* 0x000000ffff1b7224 */ /* 0x020fe200078e0003 */
[----:B------:R-:W-:-:S04]  /*5fd20*/  IADD3 R3, R4, c[0x0][0x198], RZ ;  /* 0x0000660004037a10 */ /* 0x000fc80007ffe0ff */
[----:B------:R0:W-:Y:S01]  /*5fd30*/  @P3 STG.E.U16 [R24.64], R27 ;  /* 0x0000001b18003986 */ /* 0x0001e2000c101506 */
[----:B------:R-:W-:-:S03]  /*5fd40*/  ISETP.LT.AND P3, PT, R20, c[0x0][0x17c], !P0 ;  /* 0x00005f0014007a0c */ /* 0x000fc60004761270 */
        /* <DEDUP_REMOVED lines=10> */
[----:B------:R-:W3:Y:S04]  /*5fdf0*/  LDL.LU R28, [R1+0x1460] ;  /* 0x00146000011c7983 */ /* 0x000ee80000300800 */
[----:B------:R1:W-:Y:S01]  /*5fe00*/  @P2 STG.E.U16 [R24.64], R9 ;  /* 0x0000000918002986 */ /* 0x0003e2000c101506 */
[----:B0-----:R-:W-:-:S03]  /*5fe10*/  LEA R26, P6, R4, R0, 0x1 ;  /* 0x00000000041a7211 */ /* 0x001fc600078c08ff */
[----:B-1----:R-:W4:Y:S01]  /*5fe20*/  LDL.LU R24, [R1+0x1458] ;  /* 0x0014580001187983 */ /* 0x002f220000300800 */
[----:B------:R-:W-:Y:S02]  /*5fe30*/  LEA.HI.X.SX32 R27, R4, R2, 0x1, P6 ;  /* 0x00000002041b7211 */ /* 0x000fe400030f0eff */
[----:B------:R-:W-:-:S05]  /*5fe40*/  PRMT R12, R9, 0x7632, R12 ;  /* 0x00007632090c7816 */ /* 0x000fca000000000c */
[----:B------:R0:W-:Y:S04]  /*5fe50*/  @P1 STG.E.U16 [R26.64], R12 ;  /* 0x0000000c1a001986 */ /* 0x0001e8000c101506 */
[----:B0-----:R-:W4:Y:S04]  /*5fe60*/  LDL.LU R26, [R1+0x1464] ;  /* 0x00146400011a7983 */ /* 0x001f280000300800 */
[----:B------:R-:W4:Y:S01]  /*5fe70*/  LDL.LU R27, [R1+0x24] ;  /* 0x00002400011b7983 */ /* 0x000f220000300800 */
[----:B--2---:R-:W-:-:S03]  /*5fe80*/  ISETP.LT.AND P1, PT, R20, c[0x0][0x17c], !P0 ;  /* 0x00005f0014007a0c */ /* 0x004fc60004721270 */
[----:B------:R-:W2:Y:S01]  /*5fe90*/  LDL.LU R20, [R1+0x1468] ;  /* 0x0014680001147983 */ /* 0x000ea20000300800 */
[----:B-----5:R-:W-:Y:S01]  /*5fea0*/  IMAD.MOV.U32 R8, RZ, RZ, R3 ;  /* 0x000000ffff087224 */ /* 0x020fe200078e0003 */
[----:B------:R-:W-:-:S03]  /*5feb0*/  IADD3 R3, R4, c[0x0][0x198], RZ ;  /* 0x0000660004037a10 */ /* 0x000fc60007ffe0ff */
[----:B------:R-:W-:Y:S01]  /*5fec0*/  IMAD.MOV.U32 R25, RZ, RZ, R8 ;  /* 0x000000ffff197224 */ /* 0x000fe200078e0008 */
[C---:B------:R-:W-:Y:S02]  /*5fed0*/  LEA R8, P6, R3.reuse, R0, 0x1 ;  /* 0x0000000003087211 */ /* 0x040fe400078c08ff */
[C---:B------:R-:W-:Y:S02]  /*5fee0*/  IADD3 R4, R3.reuse, c[0x0][0x198], RZ ;  /* 0x0000660003047a10 */ /* 0x040fe40007ffe0ff */
[----:B------:R-:W-:Y:S01]  /*5fef0*/  LEA.HI.X.SX32 R9, R3, R2, 0x1, P6 ;  /* 0x0000000203097211 */ /* 0x000fe200030f0eff */
[----:B------:R-:W-:-:S04]  /*5ff00*/  IMAD.MOV.U32 R3, RZ, RZ, R25 ;  /* 0x000000ffff037224 */ /* 0x000fc800078e0019 */
[----:B------:R-:W-:-:S05]  /*5ff10*/  IMAD.MOV.U32 R25, RZ, RZ, R3 ;  /* 0x000000ffff197224 */ /* 0x000fca00078e0003 */
[----:B------:R0:W-:Y:S01]  /*5ff20*/  @P4 STG.E.U16 [R8.64], R25 ;  /* 0x0000001908004986 */ /* 0x0001e2000c101506 */
[----:B---3--:R-:W-:-:S03]  /*5ff30*/  ISETP.LT.AND P4, PT, R28, c[0x0][0x17c], !P0 ;  /* 0x00005f001c007a0c */ /* 0x008fc60004781270 */
[----:B------:R-:W3:Y:S01]  /*5ff40*/  LDL.LU R28, [R1+0x146c] ;  /* 0x00146c00011c7983 */ /* 0x000ee20000300800 */
[----:B----4-:R-:W-:Y:S02]  /*5ff50*/  ISETP.LT.AND P2, PT, R24, c[0x0][0x17c], !P0 ;  /* 0x00005f0018007a0c */ /* 0x010fe40004741270 */
[C---:B------:R-:W-:Y:S02]  /*5ff60*/  LEA R24, P6, R4.reuse, R0, 0x1 ;  /* 0x0000000004187211 */ /* 0x040fe400078c08ff */
[C---:B------:R-:W-:Y:S01]  /*5ff70*/  IADD3 R3, R4.reuse, c[0x0][0x198], RZ ;  /* 0x0000660004037a10 */ /* 0x040fe20007ffe0ff */
[----:B0-----:R-:W-:Y:S01]  /*5ff80*/  IMAD.MOV.U32 R9, RZ, RZ, R25 ;  /* 0x000000ffff097224 */ /* 0x001fe200078e0019 */
[----:B------:R-:W-:Y:S02]  /*5ff90*/  LEA.HI.X.SX32 R25, R4, R2, 0x1, P6 ;  /* 0x0000000204197211 */ /* 0x000fe400030f0eff */
[----:B------:R-:W-:Y:S02]  /*5ffa0*/  LEA R8, P6, R3, R0, 0x1 ;  /* 0x0000000003087211 */ /* 0x000fe400078c08ff */
[----:B------:R-:W-:-:S02]  /*5ffb0*/  PRMT R12, R9, 0x7632, R12 ;  /* 0x00007632090c7816 */ /* 0x000fc4000000000c */
[C---:B------:R-:W-:Y:S02]  /*5ffc0*/  IADD3 R4, R3.reuse, c[0x0][0x198], RZ ;  /* 0x0000660003047a10 */ /* 0x040fe40007ffe0ff */
[----:B------:R-:W-:Y:S01]  /*5ffd0*/  LEA.HI.X.SX32 R9, R3, R2, 0x1, P6 ;  /* 0x0000000203097211 */ /* 0x000fe200030f0eff */
[----:B------:R0:W-:Y:S01]  /*5ffe0*/  @P3 STG.E.U16 [R24.64], R12 ;  /* 0x0000000c18003986 */ /* 0x0001e2000c101506 */
[----:B------:R-:W-:-:S03]  /*5fff0*/  IADD3 R3, R4, c[0x0][0x198], RZ ;  /* 0x0000660004037a10 */ /* 0x000fc60007ffe0ff */
[----:B------:R1:W-:Y:S01]  /*60000*/  @P5 STG.E.U16 [R8.64], R27 ;  /* 0x0000001b08005986 */ /* 0x0003e2000c101506 */
[C---:B0-----:R-:W-:Y:S02]  /*60010*/  LEA R24, P6, R4.reuse, R0, 0x1 ;  /* 0x0000000004187211 */ /* 0x041fe400078c08ff */
[----:B------:R-:W-:Y:S02]  /*60020*/  PRMT R12, R27, 0x7632, R12 ;  /* 0x000076321b0c7816 */ /* 0x000fe4000000000c */
[----:B------:R-:W-:Y:S02]  /*60030*/  LEA.HI.X.SX32 R25, R4, R2, 0x1, P6 ;  /* 0x0000000204197211 */ /* 0x000fe400030f0eff */
[C---:B-1----:R-:W-:Y:S02]  /*60040*/  LEA R8, P6, R3.reuse, R0, 0x1 ;  /* 0x0000000003087211 */ /* 0x042fe400078c08ff */
[C---:B------:R-:W-:Y:S01]  /*60050*/  IADD3 R4, R3.reuse, c[0x0][0x198], RZ ;  /* 0x0000660003047a10 */ /* 0x040fe20007ffe0ff */
[----:B------:R0:W-:Y:S01]  /*60060*/  @P2 STG.E.U16 [R24.64], R12 ;  /* 0x0000000c18002986 */ /* 0x0001e2000c101506 */
[----:B------:R-:W-:-:S02]  /*60070*/  LEA.HI.X.SX32 R9, R3, R2, 0x1, P6 ;  /* 0x0000000203097211 */ /* 0x000fc400030f0eff */
[----:B------:R-:W-:Y:S02]  /*60080*/  ISETP.LT.AND P3, PT, R26, c[0x0][0x17c], !P0 ;  /* 0x00005f001a007a0c */ /* 0x000fe40004761270 */
[----:B------:R-:W4:Y:S04]  /*60090*/  LDL.LU R26, [R1+0x1470] ;  /* 0x00147000011a7983 */ /* 0x000f280000300800 */
[----:B------:R1:W-:Y:S01]  /*600a0*/  @P1 STG.E.U16 [R8.64], R21 ;  /* 0x0000001508001986 */ /* 0x0003e2000c101506 */
[----:B0-----:R-:W-:-:S04]  /*600b0*/  LEA R24, P6, R4, R0, 0x1 ;  /* 0x0000000004187211 */ /* 0x001fc800078c08ff */
[----:B------:R-:W-:Y:S02]  /*600c0*/  LEA.HI.X.SX32 R25, R4, R2, 0x1, P6 ;  /* 0x0000000204197211 */ /* 0x000fe400030f0eff */
[----:B-1----:R-:W-:-:S05]  /*600d0*/  PRMT R21, R21, 0x7632, R21 ;  /* 0x0000763215157816 */ /* 0x002fca0000000015 */
[----:B------:R0:W-:Y:S01]  /*600e0*/  @P4 STG.E.U16 [R24.64], R21 ;  /* 0x0000001518004986 */ /* 0x0001e2000c101506 */
[----:B--2---:R-:W-:-:S03]  /*600f0*/  ISETP.LT.AND P5, PT, R20, c[0x0][0x17c], !P0 ;  /* 0x00005f0014007a0c */ /* 0x004fc600047a1270 */
[----:B------:R-:W2:Y:S04]  /*60100*/  LDL.LU R20, [R1+0x1474] ;  /* 0x0014740001147983 */ /* 0x000ea80000300800 */
[----:B------:R-:W5:Y:S04]  /*60110*/  LDL.LU R27, [R1+0x64] ;  /* 0x00006400011b7983 */ /* 0x000f680000300800 */
[----:B------:R-:W5:Y:S01]  /*60120*/  LDL.LU R12, [R1+0x147c] ;  /* 0x00147c00010c7983 */ /* 0x000f620000300800 */
[----:B---3--:R-:W-:-:S03]  /*60130*/  ISETP.LT.AND P2, PT, R28, c[0x0][0x17c], !P0 ;  /* 0x00005f001c007a0c */ /* 0x008fc60004741270 */
[----:B------:R-:W3:Y:S04]  /*60140*/  LDL.LU R28, [R1+0x14] ;  /* 0x00001400011c7983 */ /* 0x000ee80000300800 */
[----:B0-----:R-:W3:Y:S01]  /*60150*/  LDL.LU R25, [R1+0x1478] ;  /* 0x0014780001197983 */ /* 0x001ee20000300800 */
[----:B------:R-:W-:-:S04]  /*60160*/  IADD3 R3, R4, c[0x0][0x198], RZ ;  /* 0x0000660004037a10 */ /* 0x000fc80007ffe0ff */
[C---:B------:R-:W-:Y:S02]  /*60170*/  LEA R8, P6, R3.reuse, R0, 0x1 ;  /* 0x0000000003087211 */ /* 0x040fe400078c08ff */
[C---:B------:R-:W-:Y:S02]  /*60180*/  IADD3 R4, R3.reuse, c[0x0][0x198], RZ ;  /* 0x0000660003047a10 */ /* 0x040fe40007ffe0ff */
[----:B------:R-:W-:-:S05]  /*60190*/  LEA.HI.X.SX32 R9, R3, R2, 0x1, P6 ;  /* 0x0000000203097211 */ /* 0x000fca00030f0eff */
[----:B------:R0:W-:Y:S02]  /*601a0*/  @P3 STG.E.U16 [R8.64], R13 ;  /* 0x0000000d08003986 */ /* 0x0001e4000c101506 */
[----:B0-----:R-:W-:Y:S02]  /*601b0*/  PRMT R13, R13, 0x7632, R13 ;  /* 0x000076320d0d7816 */ /* 0x001fe4000000000d */
[----:B----4-:R-:W-:Y:S02]  /*601c0*/  ISETP.LT.AND P1, PT, R26, c[0x0][0x17c], !P0 ;  /* 0x00005f001a007a0c */ /* 0x010fe40004721270 */
[----:B------:R-:W4:Y:S01]  /*601d0*/  LDL.LU R26, [R1+0x1480] ;  /* 0x00148000011a7983 */ /* 0x000f220000300800 */
[----:B--2---:R-:W-:Y:S02]  /*601e0*/  ISETP.LT.AND P4, PT, R20, c[0x0][0x17c], !P0 ;  /* 0x00005f0014007a0c */ /* 0x004fe40004781270 */
[----:B------:R-:W-:-:S04]  /*601f0*/  LEA R20, P6, R4, R0, 0x1 ;  /* 0x0000000004147211 */ /* 0x000fc800078c08ff */
[----:B------:R-:W-:-:S05]  /*60200*/  LEA.HI.X.SX32 R21, R4, R2, 0x1, P6 ;  /* 0x0000000204157211 */ /* 0x000fca00030f0eff */
[----:B------:R0:W-:Y:S01]  /*60210*/  @P5 STG.E.U16 [R20.64], R13 ;  /* 0x0000000d14005986 */ /* 0x0001e2000c101506 */
[----:B---3--:R-:W-:-:S03]  /*60220*/  ISETP.LT.AND P3, PT, R25, c[0x0][0x17c], !P0 ;  /* 0x00005f0019007a0c */ /* 0x008fc60004761270 */
[----:B------:R-:W2:Y:S04]  /*60230*/  LDL.LU R25, [R1+0x1484] ;  /* 0x0014840001197983 */ /* 0x000ea80000300800 */
[----:B------:R-:W3:Y:S04]  /*60240*/  LDL.LU R24, [R1+0x1488] ;  /* 0x0014880001187983 */ /* 0x000ee80000300800 */
[----:B0-----:R-:W2:Y:S04]  /*60250*/  LDL.LU R21, [R1+0x148c] ;  /* 0x00148c0001157983 */ /* 0x001ea80000300800 */
[----:B------:R-:W2:Y:S01]  /*60260*/  LDL.LU R20, [R1+0x1490] ;  /* 0x0014900001147983 */ /* 0x000ea20000300800 */
[----:B------:R-:W-:-:S04]  /*60270*/  IADD3 R3, R4, c[0x0][0x198], RZ ;  /* 0x0000660004037a10 */ /* 0x000fc80007ffe0ff */
[C---:B------:R-:W-:Y:S02]  /*60280*/  LEA R8, P6, R3.reuse, R0, 0x1 ;  /* 0x0000000003087211 */ /* 0x040fe400078c08ff */
[C---:B------:R-:W-:Y:S02]  /*60290*/  IADD3 R4, R3.reuse, c[0x0][0x198], RZ ;  /* 0x0000660003047a10 */ /* 0x040fe40007ffe0ff */
[----:B------:R-:W-:Y:S02]  /*602a0*/  LEA.HI.X.SX32 R9, R3, R2, 0x1, P6 ;  /* 0x0000000203097211 */ /* 0x000fe400030f0eff */
[----:B-----5:R-:W-:Y:S02]  /*602b0*/  ISETP.LT.AND P5, PT, R12, c[0x0][0x17c], !P0 ;  /* 0x00005f000c007a0c */ /* 0x020fe400047a1270 */
[C---:B------:R-:W-:Y:S02]  /*602c0*/  LEA R12, P6, R4.reuse, R0, 0x1 ;  /* 0x00000000040c7211 */ /* 0x040fe400078c08ff */
[C---:B------:R-:W-:Y:S01]  /*602d0*/  IADD3 R3, R4.reuse, c[0x0][0x198], RZ ;  /* 0x0000660004037a10 */ /* 0x040fe20007ffe0ff */
[----:B------:R0:W-:Y:S01]  /*602e0*/  @P2 STG.E.U16 [R8.64], R27 ;  /* 0x0000001b08002986 */ /* 0x0001e2000c101506 */
[----:B------:R-:W-:-:S02]  /*602f0*/  LEA.HI.X.SX32 R13, R4, R2, 0x1, P6 ;  /* 0x00000002040d7211 */ /* 0x000fc400030f0eff */
[----:B------:R-:W-:Y:S02]  /*60300*/  PRMT R16, R27, 0x7632, R16 ;  /* 0x000076321b107816 */ /* 0x000fe40000000010 */
[----:B------:R-:W-:-:S03]  /*60310*/  IADD3 R4, R3, c[0x0][0x198], RZ ;  /* 0x0000660003047a10 */ /* 0x000fc60007ffe0ff */
[----:B------:R1:W-:Y:S01]  /*60320*/  @P1 STG.E.U16 [R12.64], R16 ;  /* 0x000000100c001986 */ /* 0x0003e2000c101506 */
[----:B0-----:R-:W-:-:S04]  /*60330*/  LEA R8, P6, R3, R0, 0x1 ;  /* 0x0000000003087211 */ /* 0x001fc800078c08ff */
[----:B------:R-:W-:Y:S02]  /*60340*/  LEA.HI.X.SX32 R9, R3, R2, 0x1, P6 ;  /* 0x0000000203097211 */ /* 0x000fe400030f0eff */
[----:B-1----:R-:W-:Y:S02]  /*60350*/  LEA R12, P6, R4, R0, 0x1 ;  /* 0x00000000040c7211 */ /* 0x002fe400078c08ff */
[----:B------:R-:W-:Y:S02]  /*60360*/  PRMT R16, R28, 0x7632, R16 ;  /* 0x000076321c107816 */ /* 0x000fe40000000010 */
[----:B------:R-:W-:Y:S01]  /*60370*/  LEA.HI.X.SX32 R13, R4, R2, 0x1, P6 ;  /* 0x00000002040d7211 */ /* 0x000fe200030f0eff */
[----:B------:R0:W-:Y:S01]  /*60380*/  @P4 STG.E.U16 [R8.64], R28 ;  /* 0x0000001c08004986 */ /* 0x0001e2000c101506 */
[----:B----4-:R-:W-:-:S03]  /*60390*/  ISETP.LT.AND P2, PT, R26, c[0x0][0x17c], !P0 ;  /* 0x00005f001a007a0c */ /* 0x010fc60004741270 */
[----:B------:R1:W-:Y:S01]  /*603a0*/  @P3 STG.E.U16 [R12.64], R16 ;  /* 0x000000100c003986 */ /* 0x0003e2000c101506 */
[----:B------:R-:W-:-:S04]  /*603b0*/  IADD3 R3, R4, c[0x0][0x198], RZ ;  /* 0x0000660004037a10 */ /* 0x000fc80007ffe0ff */
[----:B0-----:R-:W-:-:S04]  /*603c0*/  LEA R8, P6, R3, R0, 0x1 ;  /* 0x0000000003087211 */ /* 0x001fc800078c08ff */
[----:B------:R-:W-:-:S05]  /*603d0*/  LEA.HI.X.SX32 R9, R3, R2, 0x1, P6 ;  /* 0x0000000203097211 */ /* 0x000fca00030f0eff */
[----:B------:R0:W-:Y:S01]  /*603e0*/  @P5 STG.E.U16 [R8.64], R5 ;  /* 0x0000000508005986 */ /* 0x0001e2000c101506 */
[----:B---3--:R-:W-:-:S03]  /*603f0*/  ISETP.LT.AND P4, PT, R24, c[0x0][0x17c], !P0 ;  /* 0x00005f0018007a0c */ /* 0x008fc60004781270 */
[----:B------:R-:W3:Y:S01]  /*60400*/  LDL.LU R24, [R1+0x1494] ;  /* 0x0014940001187983 */ /* 0x000ee20000300800 */
[----:B--2---:R-:W-:-:S03]  /*60410*/  ISETP.LT.AND P3, PT, R21, c[0x0][0x17c], !P0 ;  /* 0x00005f0015007a0c */ /* 0x004fc60004761270 */
[----:B------:R-:W2:Y:S04]  /*60420*/  LDL.LU R26, [R1+0x54] ;  /* 0x00005400011a7983 */ /* 0x000ea80000300800 */
[----:B------:R-:W4:Y:S01]  /*60430*/  LDL.LU R21, [R1+0x1498] ;  /* 0x0014980001157983 */ /* 0x000f220000300800 */
[----:B------:R-:W-:-:S03]  /*60440*/  ISETP.LT.AND P5, PT, R20, c[0x0][0x17c], !P0 ;  /* 0x00005f0014007a0c */ /* 0x000fc600047a1270 */
[----:B------:R-:W5:Y:S01]  /*60450*/  LDL.LU R20, [R1+0x149c] ;  /* 0x00149c0001147983 */ /* 0x000f620000300800 */
[----:B------:R-:W-:Y:S02]  /*60460*/  IADD3 R4, R3, c[0x0][0x198], RZ ;  /* 0x0000660003047a10 */ /* 0x000fe40007ffe0ff */
[----:B------:R-:W-:Y:S01]  /*60470*/  ISETP.LT.AND P1, PT, R25, c[0x0][0x17c], !P0 ;  /* 0x00005f0019007a0c */ /* 0x000fe20004721270 */
[----:B------:R-:W2:Y:S01]  /*60480*/  LDL.LU R27, [R1+0x84] ;  /* 0x00008400011b7983 */ /* 0x000ea20000300800 */
[C---:B-1----:R-:W-:Y:S02]  /*60490*/  LEA R12, P6, R4.reuse, R0, 0x1 ;  /* 0x00000000040c7211 */ /* 0x042fe400078c08ff */
[C---:B------:R-:W-:Y:S02]  /*604a0*/  IADD3 R3, R4.reuse, c[0x0][0x198], RZ ;  /* 0x0000660004037a10 */ /* 0x040fe40007ffe0ff */
[----:B------:R-:W-:Y:S02]  /*604b0*/  LEA.HI.X.SX32 R13, R4, R2, 0x1, P6 ;  /* 0x00000002040d7211 */ /* 0x000fe400030f0eff */
[----:B------:R-:W-:-:S02]  /*604c0*/  LEA R4, P6, R3, R0, 0x1 ;  /* 0x0000000003047211 */ /* 0x000fc400078c08ff */
[----:B0-----:R-:W-:Y:S02]  /*604d0*/  PRMT R8, R5, 0x7632, R8 ;  /* 0x0000763205087816 */ /* 0x001fe40000000008 */
[----:B------:R-:W-:-:S03]  /*604e0*/  LEA.HI.X.SX32 R5, R3, R2, 0x1, P6 ;  /* 0x0000000203057211 */ /* 0x000fc600030f0eff */
[----:B------:R0:W-:Y:S04]  /*604f0*/  @P2 STG.E.U16 [R12.64], R8 ;  /* 0x000000080c002986 */ /* 0x0001e8000c101506 */
[----:B------:R1:W-:Y:S01]  /*60500*/  @P1 STG.E.U16 [R4.64], R17 ;  /* 0x0000001104001986 */ /* 0x0003e2000c101506 */
[----:B------:R-:W-:-:S04]  /*60510*/  IADD3 R9, R3, c[0x0][0x198], RZ ;  /* 0x0000660003097a10 */ /* 0x000fc80007ffe0ff */
[C---:B------:R-:W-:Y:S02]  /*60520*/  IADD3 R3, R9.reuse, c[0x0][0x198], RZ ;  /* 0x0000660009037a10 */ /* 0x040fe40007ffe0ff */
[----:B0-----:R-:W-:-:S04]  /*60530*/  LEA R8, P6, R9, R0, 0x1 ;  /* 0x0000000009087211 */ /* 0x001fc800078c08ff */
[----:B------:R-:W-:Y:S02]  /*60540*/  LEA.HI.X.SX32 R9, R9, R2, 0x1, P6 ;  /* 0x0000000209097211 */ /* 0x000fe400030f0eff */
[----:B-1----:R-:W-:-:S05]  /*60550*/  PRMT R17, R17, 0x7632, R17 ;  /* 0x0000763211117816 */ /* 0x002fca0000000011 */
[----:B------:R0:W-:Y:S01]  /*60560*/  @P4 STG.E.U16 [R8.64], R17 ;  /* 0x0000001108004986 */ /* 0x0001e2000c101506 */
[----:B---3--:R-:W-:-:S03]  /*60570*/  ISETP.LT.AND P2, PT, R24, c[0x0][0x17c], !P0 ;  /* 0x00005f0018007a0c */ /* 0x008fc60004741270 */
[----:B------:R-:W3:Y:S01]  /*60580*/  LDL.LU R24, [R1+0x14a0] ;  /* 0x0014a00001187983 */ /* 0x000ee20000300800 */
[----:B----4-:R-:W-:-:S03]  /*60590*/  ISETP.LT.AND P1, PT, R21, c[0x0][0x17c], !P0 ;  /* 0x00005f0015007a0c */ /* 0x010fc60004721270 */
[----:B------:R-:W4:Y:S01]  /*605a0*/  LDL.LU R21, [R1+0x14a4] ;  /* 0x0014a40001157983 */ /* 0x000f220000300800 */
[----:B-----5:R-:W-:-:S03]  /*605b0*/  ISETP.LT.AND P4, PT, R20, c[0x0][0x17c], !P0 ;  /* 0x00005f0014007a0c */ /* 0x020fc60004781270 */
[----:B------:R-:W5:Y:S04]  /*605c0*/  LDL.LU R28, [R1+0x94] ;  /* 0x00009400011c7983 */ /* 0x000f680000300800 */
[----:B------:R-:W3:Y:S04]  /*605d0*/  LDL.LU R20, [R1+0x14a8] ;  /* 0x0014a80001147983 */ /* 0x000ee80000300800 */
[----:B0-----:R-:W5:Y:S01]  /*605e0*/  LDL.LU R17, [R1+0x14ac] ;  /* 0x0014ac0001117983 */ /* 0x001f620000300800 */
[C---:B------:R-:W-:Y:S02]  /*605f0*/  LEA R4, P6, R3.reuse, R0, 0x1 ;  /* 0x0000000003047211 */ /* 0x040fe400078c08ff */
[----:B------:R-:W-:-:S02]  /*60600*/  IADD3 R12, R3, c[0x0][0x198], RZ ;  /* 0x00006600030c7a10 */ /* 0x000fc40007ffe0ff */
[----:B------:R-:W-:Y:S02]  /*60610*/  LEA.HI.X.SX32 R5, R3, R2, 0x1, P6 ;  /* 0x0000000203057211 */ /* 0x000fe400030f0eff */
[----:B------:R-:W-:Y:S02]  /*60620*/  LEA R8, P6, R12, R0, 0x1 ;  /* 0x000000000c087211 */ /* 0x000fe400078c08ff */
[----:B--2---:R-:W-:Y:S02]  /*60630*/  PRMT R13, R26, 0x7632, R13 ;  /* 0x000076321a0d7816 */ /* 0x004fe4000000000d */
[C---:B------:R-:W-:Y:S01]  /*60640*/  LEA.HI.X.SX32 R9, R12.reuse, R2, 0x1, P6 ;  /* 0x000000020c097211 */ /* 0x040fe200030f0eff */
[----:B------:R0:W-:Y:S04]  /*60650*/  @P3 STG.E.U16 [R4.64], R26 ;  /* 0x0000001a04003986 */ /* 0x0001e8000c101506 */
[----:B------:R1:W-:Y:S01]  /*60660*/  @P5 STG.E.U16 [R8.64], R13 ;  /* 0x0000000d08005986 */ /* 0x0003e2000c101506 */
[----:B------:R-:W-:-:S04]  /*60670*/  IADD3 R3, R12, c[0x0][0x198], RZ ;  /* 0x000066000c037a10 */ /* 0x000fc80007ffe0ff */
[C---:B------:R-:W-:Y:S02]  /*60680*/  IADD3 R12, R3.reuse, c[0x0][0x198], RZ ;  /* 0x00006600030c7a10 */ /* 0x040fe40007ffe0ff */
[----:B0-----:R-:W-:-:S04]  /*60690*/  LEA R4, P6, R3, R0, 0x1 ;  /* 0x0000000003047211 */ /* 0x001fc800078c08ff */
[----:B------:R-:W-:Y:S02]  /*606a0*/  LEA.HI.X.SX32 R5, R3, R2, 0x1, P6 ;  /* 0x0000000203057211 */ /* 0x000fe400030f0eff */
[C---:B-1----:R-:W-:Y:S02]  /*606b0*/  LEA R8, P6, R12.reuse, R0, 0x1 ;  /* 0x000000000c087211 */ /* 0x042fe400078c08ff */
[----:B------:R-:W-:Y:S02]  /*606c0*/  PRMT R13, R27, 0x7632, R13 ;  /* 0x000076321b0d7816 */ /* 0x000fe4000000000d */
[----:B------:R-:W-:Y:S01]  /*606d0*/  LEA.HI.X.SX32 R9, R12, R2, 0x1, P6 ;  /* 0x000000020c097211 */ /* 0x000fe200030f0eff */
[----:B------:R0:W-:Y:S04]  /*606e0*/  @P2 STG.E.U16 [R4.64], R27 ;  /* 0x0000001b04002986 */ /* 0x0001e8000c101506 */
[----:B------:R1:W-:Y:S01]  /*606f0*/  @P1 STG.E.U16 [R8.64], R13 ;  /* 0x0000000d08001986 */ /* 0x0003e2000c101506 */
[----:B----4-:R-:W-:-:S03]  /*60700*/  ISETP.LT.AND P5, PT, R21, c[0x0][0x17c], !P0 ;  /* 0x00005f0015007a0c */ /* 0x010fc600047a1270 */
[----:B------:R-:W2:Y:S01]  /*60710*/  LDL.LU R21, [R1+0x14b0] ;  /* 0x0014b00001157983 */ /* 0x000ea20000300800 */
[----:B---3--:R-:W-:-:S03]  /*60720*/  ISETP.LT.AND P2, PT, R20, c[0x0][0x17c], !P0 ;  /* 0x00005f0014007a0c */ /* 0x008fc60004741270 */
[----:B------:R-:W3:Y:S01]  /*60730*/  LDL.LU R20, [R1+0x14b4] ;  /* 0x0014b40001147983 */ /* 0x000ee20000300800 */
[----:B-----5:R-:W-:-:S03]  /*60740*/  ISETP.LT.AND P1, PT, R17, c[0x0][0x17c], !P0 ;  /* 0x00005f0011007a0c */ /* 0x020fc60004721270 */
[----:B------:R-:W4:Y:S04]  /*60750*/  LDL.LU R26, [R1+0x48] ;  /* 0x00004800011a7983 */ /* 0x000f280000300800 */
[----:B------:R-:W5:Y:S01]  /*60760*/  LDL.LU R17, [R1+0x14b8] ;  /* 0x0014b80001117983 */ /* 0x000f620000300800 */
[----:B------:R-:W-:-:S04]  /*60770*/  IADD3 R3, R12, c[0x0][0x198], RZ ;  /* 0x000066000c037a10 */ /* 0x000fc80007ffe0ff */
[----:B0-----:R-:W-:-:S04]  /*60780*/  LEA R4, P6, R3, R0, 0x1 ;  /* 0x0000000003047211 */ /* 0x001fc800078c08ff */
[----:B------:R-:W-:-:S05]  /*60790*/  LEA.HI.X.SX32 R5, R3, R2, 0x1, P6 ;  /* 0x0000000203057211 */ /* 0x000fca00030f0eff */
[----:B------:R0:W-:Y:S01]  /*607a0*/  @P4 STG.E.U16 [R4.64], R28 ;  /* 0x0000001c04004986 */ /* 0x0001e2000c101506 */
[----:B------:R-:W-:Y:S02]  /*607b0*/  IADD3 R12, R3, c[0x0][0x198], RZ ;  /* 0x00006600030c7a10 */ /* 0x000fe40007ffe0ff */
[----:B------:R-:W-:Y:S02]  /*607c0*/  ISETP.LT.AND P3, PT, R24, c[0x0][0x17c], !P0 ;  /* 0x00005f0018007a0c */ /* 0x000fe40004761270 */
[C---:B-1----:R-:W-:Y:S02]  /*607d0*/  LEA R8, P6, R12.reuse, R0, 0x1 ;  /* 0x000000000c087211 */ /* 0x042fe400078c08ff */
[C---:B------:R-:W-:Y:S02]  /*607e0*/  IADD3 R3, R12.reuse, c[0x0][0x198], RZ ;  /* 0x000066000c037a10 */ /* 0x040fe40007ffe0ff */
[----:B------:R-:W-:Y:S02]  /*607f0*/  LEA.HI.X.SX32 R9, R12, R2, 0x1, P6 ;  /* 0x000000020c097211 */ /* 0x000fe400030f0eff */
[----:B0-----:R-:W-:-:S02]  /*60800*/  LEA R4, P6, R3, R0, 0x1 ;  /* 0x0000000003047211 */ /* 0x001fc400078c08ff */
[----:B------:R-:W-:Y:S02]  /*60810*/  PRMT R13, R28, 0x7632, R13 ;  /* 0x000076321c0d7816 */ /* 0x000fe4000000000d */
[----:B------:R-:W-:-:S03]  /*60820*/  LEA.HI.X.SX32 R5, R3, R2, 0x1, P6 ;  /* 0x0000000203057211 */ /* 0x000fc600030f0eff */
[----:B------:R0:W-:Y:S04]  /*60830*/  @P3 STG.E.U16 [R8.64], R13 ;  /* 0x0000000d08003986 */ /* 0x0001e8000c101506 */
[----:B------:R1:W-:Y:S01]  /*60840*/  @P5 STG.E.U16 [R4.64], R23 ;  /* 0x0000001704005986 */ /* 0x0003e2000c101506 */
[----:B0-----:R-:W-:Y:S02]  /*60850*/  PRMT R13, R23, 0x7632, R13 ;  /* 0x00007632170d7816 */ /* 0x001fe4000000000d */
[----:B--2---:R-:W-:Y:S02]  /*60860*/  ISETP.LT.AND P4, PT, R21, c[0x0][0x17c], !P0 ;  /* 0x00005f0015007a0c */ /* 0x004fe40004781270 */
[----:B------:R-:W2:Y:S04]  /*60870*/  LDL.LU R21, [R1+0x14bc] ;  /* 0x0014bc0001157983 */ /* 0x000ea80000300800 */
[----:B------:R-:W2:Y:S01]  /*60880*/  LDL.LU R27, [R1+0x38] ;  /* 0x00003800011b7983 */ /* 0x000ea20000300800 */
[----:B---3--:R-:W-:-:S03]  /*60890*/  ISETP.LT.AND P3, PT, R20, c[0x0][0x17c], !P0 ;  /* 0x00005f0014007a0c */ /* 0x008fc60004761270 */
[----:B------:R-:W3:Y:S04]  /*608a0*/  LDL.LU R20, [R1+0x14c0] ;  /* 0x0014c00001147983 */ /* 0x000ee80000300800 */
[----:B-1----:R-:W3:Y:S01]  /*608b0*/  LDL.LU R23, [R1+0x180c] ;  /* 0x00180c0001177983 */ /* 0x002ee20000300800 */
[----:B-----5:R-:W-:-:S03]  /*608c0*/  ISETP.LT.AND P5, PT, R17, c[0x0][0x17c], !P0 ;  /* 0x00005f0011007a0c */ /* 0x020fc600047a1270 */
[----:B------:R-:W5:Y:S01]  /*608d0*/  LDL.LU R17, [R1+0x14c4] ;  /* 0x0014c40001117983 */ /* 0x000f620000300800 */
[----:B------:R-:W-:-:S03]  /*608e0*/  IADD3 R12, R3, c[0x0][0x198], RZ ;  /* 0x00006600030c7a10 */ /* 0x000fc60007ffe0ff */
[----:B------:R-:W5:Y:S01]  /*608f0*/  LDL.LU R28, [R1+0x8] ;  /* 0x00000800011c7983 */ /* 0x000f620000300800 */
[----:B------:R-:W-:-:S04]  /*60900*/  LEA R8, P6, R12, R0, 0x1 ;  /* 0x000000000c087211 */ /* 0x000fc800078c08ff */
[----:B------:R-:W-:-:S05]  /*60910*/  LEA.HI.X.SX32 R9, R12, R2, 0x1, P6 ;  /* 0x000000020c097211 */ /* 0x000fca00030f0eff */
[----:B------:R0:W-:Y:S01]  /*60920*/  @P2 STG.E.U16 [R8.64], R13 ;  /* 0x0000000d08002986 */ /* 0x0001e2000c101506 */
[----:B------:R-:W-:-:S04]  /*60930*/  IADD3 R3, R12, c[0x0][0x198], RZ ;  /* 0x000066000c037a10 */ /* 0x000fc80007ffe0ff */
[C---:B------:R-:W-:Y:S02]  /*60940*/  LEA R4, P6, R3.reuse, R0, 0x1 ;  /* 0x0000000003047211 */ /* 0x040fe400078c08ff */
[C---:B------:R-:W-:Y:S02]  /*60950*/  IADD3 R12, R3.reuse, c[0x0][0x198], RZ ;  /* 0x00006600030c7a10 */ /* 0x040fe40007ffe0ff */
[----:B------:R-:W-:Y:S02]  /*60960*/  LEA.HI.X.SX32 R5, R3, R2, 0x1, P6 ;  /* 0x0000000203057211 */ /* 0x000fe400030f0eff */
[----:B0-----:R-:W-:Y:S02]  /*60970*/  LEA R8, P6, R12, R0, 0x1 ;  /* 0x000000000c087211 */ /* 0x001fe400078c08ff */
[----:B----4-:R-:W-:Y:S02]  /*60980*/  PRMT R13, R26, 0x7632, R13 ;  /* 0x000076321a0d7816 */ /* 0x010fe4000000000d */
[----:B------:R-:W-:Y:S01]  /*60990*/  LEA.HI.X.SX32 R9, R12, R2, 0x1, P6 ;  /* 0x000000020c097211 */ /* 0x000fe200030f0eff */
[----:B------:R0:W-:Y:S04]  /*609a0*/  @P1 STG.E.U16 [R4.64], R26 ;  /* 0x0000001a04001986 */ /* 0x0001e8000c101506 */
[----:B------:R1:W-:Y:S01]  /*609b0*/  @P4 STG.E.U16 [R8.64], R13 ;  /* 0x0000000d08004986 */ /* 0x0003e2000c101506 */
[----:B--2---:R-:W-:-:S03]  /*609c0*/  ISETP.LT.AND P2, PT, R21, c[0x0][0x17c], !P0 ;  /* 0x00005f0015007a0c */ /* 0x004fc60004741270 */
[----:B------:R-:W2:Y:S01]  /*609d0*/  LDL.LU R21, [R1+0x14c8] ;  /* 0x0014c80001157983 */ /* 0x000ea20000300800 */
[----:B---3--:R-:W-:-:S03]  /*609e0*/  ISETP.LT.AND P1, PT, R20, c[0x0][0x17c], !P0 ;  /* 0x00005f0014007a0c */ /* 0x008fc60004721270 */
[----:B------:R-:W3:Y:S01]  /*609f0*/  LDL.LU R20, [R1+0x14cc] ;  /* 0x0014cc0001147983 */ /* 0x000ee20000300800 */
[----:B-----5:R-:W-:-:S03]  /*60a00*/  ISETP.LT.AND P4, PT, R17, c[0x0][0x17c], !P0 ;  /* 0x00005f0011007a0c */ /* 0x020fc60004781270 */
[----:B------:R-:W4:Y:S01]  /*60a10*/  LDL.LU R17, [R1+0x14d0] ;  /* 0x0014d00001117983 */ /* 0x000f220000300800 */
[----:B------:R-:W-:-:S04]  /*60a20*/  IADD3 R3, R12, c[0x0][0x198], RZ ;  /* 0x000066000c037a10 */ /* 0x000fc80007ffe0ff */
[----:B0-----:R-:W-:-:S04]  /*60a30*/  LEA R4, P6, R3, R0, 0x1 ;  /* 0x0000000003047211 */ /* 0x001fc800078c08ff */
[----:B------:R-:W-:-:S05]  /*60a40*/  LEA.HI.X.SX32 R5, R3, R2, 0x1, P6 ;  /* 0x0000000203057211 */ /* 0x000fca00030f0eff */
[----:B------:R0:W-:Y:S01]  /*60a50*/  @P3 STG.E.U16 [R4.64], R27 ;  /* 0x0000001b04003986 */ /* 0x0001e2000c101506 */
[----:B------:R-:W-:-:S04]  /*60a60*/  IADD3 R12, R3, c[0x0][0x198], RZ ;  /* 0x00006600030c7a10 */ /* 0x000fc80007ffe0ff */
[C---:B-1----:R-:W-:Y:S02]  /*60a70*/  LEA R8, P6, R12.reuse, R0, 0x1 ;  /* 0x000000000c087211 */ /* 0x042fe400078c08ff */
[C---:B------:R-:W-:Y:S02]  /*60a80*/  IADD3 R3, R12.reuse, c[0x0][0x198], RZ ;  /* 0x000066000c037a10 */ /* 0x040fe40007ffe0ff */
[----:B------:R-:W-:Y:S02]  /*60a90*/  LEA.HI.X.SX32 R9, R12, R2, 0x1, P6 ;  /* 0x000000020c097211 */ /* 0x000fe400030f0eff */
[----:B0-----:R-:W-:Y:S02]  /*60aa0*/  LEA R4, P6, R3, R0, 0x1 ;  /* 0x0000000003047211 */ /* 0x001fe400078c08ff */
[----:B------:R-:W-:Y:S02]  /*60ab0*/  PRMT R13, R27, 0x7632, R13 ;  /* 0x000076321b0d7816 */ /* 0x000fe4000000000d */
[----:B------:R-:W-:-:S03]  /*60ac0*/  LEA.HI.X.SX32 R5, R3, R2, 0x1, P6 ;  /* 0x0000000203057211 */ /* 0x000fc600030f0eff */
[----:B------:R0:W-:Y:S04]  /*60ad0*/  @P5 STG.E.U16 [R8.64], R13 ;  /* 0x0000000d08005986 */ /* 0x0001e8000c101506 */
[----:B------:R1:W-:Y:S01]  /*60ae0*/  @P2 STG.E.U16 [R4.64], R28 ;  /* 0x0000001c04002986 */ /* 0x0003e2000c101506 */
[----:B--2---:R-:W-:-:S03]  /*60af0*/  ISETP.LT.AND P3, PT, R21, c[0x0][0x17c], !P0 ;  /* 0x00005f0015007a0c */ /* 0x004fc60004761270 */
[----:B------:R-:W2:Y:S04]  /*60b00*/  LDL.LU R21, [R1+0x14d4] ;  /* 0x0014d40001157983 */ /* 0x000ea80000300800 */
[----:B------:R-:W5:Y:S01]  /*60b10*/  LDL.LU R27, [R1+0x78] ;  /* 0x00007800011b7983 */ /* 0x000f620000300800 */
[----:B---3--:R-:W-:-:S03]  /*60b20*/  ISETP.LT.AND P5, PT, R20, c[0x0][0x17c], !P0 ;  /* 0x00005f0014007a0c */ /* 0x008fc600047a1270 */
[----:B------:R-:W3:Y:S01]  /*60b30*/  LDL.LU R20, [R1+0x14d8] ;  /* 0x0014d80001147983 */ /* 0x000ee20000300800 */
[----:B----4-:R-:W-:-:S03]  /*60b40*/  ISETP.LT.AND P2, PT, R17, c[0x0][0x17c], !P0 ;  /* 0x00005f0011007a0c */ /* 0x010fc60004741270 */
[----:B------:R-:W4:Y:S01]  /*60b50*/  LDL.LU R17, [R1+0x14dc] ;  /* 0x0014dc0001117983 */ /* 0x000f220000300800 */
[----:B------:R-:W-:-:S04]  /*60b60*/  IADD3 R12, R3, c[0x0][0x198], RZ ;  /* 0x00006600030c7a10 */ /* 0x000fc80007ffe0ff */
[----:B0-----:R-:W-:Y:S02]  /*60b70*/  LEA R8, P6, R12, R0, 0x1 ;  /* 0x000000000c087211 */ /* 0x001fe400078c08ff */
[----:B------:R-:W-:Y:S02]  /*60b80*/  PRMT R13, R28, 0x7632, R13 ;  /* 0x000076321c0d7816 */ /* 0x000fe4000000000d */
[C---:B------:R-:W-:Y:S01]  /*60b90*/  LEA.HI.X.SX32 R9, R12.reuse, R2, 0x1, P6 ;  /* 0x000000020c097211 */ /* 0x040fe200030f0eff */
[----:B-1----:R-:W5:Y:S04]  /*60ba0*/  LDL.LU R28, [R1+0x28] ;  /* 0x00002800011c7983 */ /* 0x002f680000300800 */
[----:B------:R0:W-:Y:S04]  /*60bb0*/  @P1 STG.E.U16 [R8.64], R13 ;  /* 0x0000000d08001986 */ /* 0x0001e8000c101506 */
[----:B------:R-:W5:Y:S01]  /*60bc0*/  LDL.LU R24, [R1+0x14e0] ;  /* 0x0014e00001187983 */ /* 0x000f620000300800 */
[----:B------:R-:W-:-:S04]  /*60bd0*/  IADD3 R3, R12, c[0x0][0x198], RZ ;  /* 0x000066000c037a10 */ /* 0x000fc80007ffe0ff */
[C---:B------:R-:W-:Y:S02]  /*60be0*/  LEA R4, P6, R3.reuse, R0, 0x1 ;  /* 0x0000000003047211 */ /* 0x040fe400078c08ff */
[C---:B------:R-:W-:Y:S02]  /*60bf0*/  IADD3 R12, R3.reuse, c[0x0][0x198], RZ ;  /* 0x00006600030c7a10 */ /* 0x040fe40007ffe0ff */
[----:B------:R-:W-:Y:S02]  /*60c00*/  LEA.HI.X.SX32 R5, R3, R2, 0x1, P6 ;  /* 0x0000000203057211 */ /* 0x000fe400030f0eff */
[C---:B0-----:R-:W-:Y:S02]  /*60c10*/  LEA R8, P6, R12.reuse, R0, 0x1 ;  /* 0x000000000c087211 */ /* 0x041fe400078c08ff */
[C---:B------:R-:W-:Y:S02]  /*60c20*/  IADD3 R3, R12.reuse, c[0x0][0x198], RZ ;  /* 0x000066000c037a10 */ /* 0x040fe40007ffe0ff */
[----:B------:R-:W-:-:S02]  /*60c30*/  LEA.HI.X.SX32 R9, R12, R2, 0x1, P6 ;  /* 0x000000020c097211 */ /* 0x000fc400030f0eff */
[----:B------:R-:W-:Y:S01]  /*60c40*/  PRMT R12, R10, 0x7632, R12 ;  /* 0x000076320a0c7816 */ /* 0x000fe2000000000c */
[----:B------:R0:W-:Y:S04]  /*60c50*/  @P4 STG.E.U16 [R4.64], R10 ;  /* 0x0000000a04004986 */ /* 0x0001e8000c101506 */
[----:B------:R1:W-:Y:S01]  /*60c60*/  @P3 STG.E.U16 [R8.64], R12 ;  /* 0x0000000c08003986 */ /* 0x0003e2000c101506 */
[----:B--2---:R-:W-:-:S03]  /*60c70*/  ISETP.LT.AND P1, PT, R21, c[0x0][0x17c], !P0 ;  /* 0x00005f0015007a0c */ /* 0x004fc60004721270 */
[----:B------:R-:W2:Y:S04]  /*60c80*/  LDL.LU R21, [R1+0x14e4] ;  /* 0x0014e40001157983 */ /* 0x000ea80000300800 */
[----:B------:R-:W2:Y:S01]  /*60c90*/  LDL.LU R13, [R1+0x14e8] ;  /* 0x0014e800010d7983 */ /* 0x000ea20000300800 */
[----:B---3--:R-:W-:-:S03]  /*60ca0*/  ISETP.LT.AND P4, PT, R20, c[0x0][0x17c], !P0 ;  /* 0x00005f0014007a0c */ /* 0x008fc60004781270 */
[----:B------:R-:W3:Y:S01]  /*60cb0*/  LDL.LU R20, [R1+0x14ec] ;  /* 0x0014ec0001147983 */ /* 0x000ee20000300800 */
[----:B----4-:R-:W-:-:S03]  /*60cc0*/  ISETP.LT.AND P3, PT, R17, c[0x0][0x17c], !P0 ;  /* 0x00005f0011007a0c */ /* 0x010fc60004761270 */
[----:B------:R-:W4:Y:S01]  /*60cd0*/  LDL.LU R17, [R1+0x14f0] ;  /* 0x0014f00001117983 */ /* 0x000f220000300800 */
[C---:B0-----:R-:W-:Y:S02]  /*60ce0*/  LEA R4, P6, R3.reuse, R0, 0x1 ;  /* 0x0000000003047211 */ /* 0x041fe400078c08ff */
[C---:B------:R-:W-:Y:S02]  /*60cf0*/  IADD3 R10, R3.reuse, c[0x0][0x198], RZ ;  /* 0x00006600030a7a10 */ /* 0x040fe40007ffe0ff */
[----:B------:R-:W-:Y:S02]  /*60d00*/  LEA.HI.X.SX32 R5, R3, R2, 0x1, P6 ;  /* 0x0000000203057211 */ /* 0x000fe400030f0eff */
[C---:B-1----:R-:W-:Y:S02]  /*60d10*/  LEA R8, P6, R10.reuse, R0, 0x1 ;  /* 0x000000000a087211 */ /* 0x042fe400078c08ff */
[C---:B------:R-:W-:Y:S01]  /*60d20*/  IADD3 R3, R10.reuse, c[0x0][0x198], RZ ;  /* 0x000066000a037a10 */ /* 0x040fe20007ffe0ff */
[----:B-----5:R0:W-:Y:S01]  /*60d30*/  @P5 STG.E.U16 [R4.64], R27 ;  /* 0x0000001b04005986 */ /* 0x0201e2000c101506 */
[----:B------:R-:W-:-:S02]  /*60d40*/  LEA.HI.X.SX32 R9, R10, R2, 0x1, P6 ;  /* 0x000000020a097211 */ /* 0x000fc400030f0eff */
[----:B------:R-:W-:Y:S02]  /*60d50*/  PRMT R12, R27, 0x7632, R12 ;  /* 0x000076321b0c7816 */ /* 0x000fe4000000000c */
[----:B0-----:R-:W-:-:S04]  /*60d60*/  LEA R4, P6, R3, R0, 0x1 ;  /* 0x0000000003047211 */ /* 0x001fc800078c08ff */
        /* <DEDUP_REMOVED lines=9> */
[----:B------:R-:W-:-:S03]  /*60e00*/  LEA.HI.X.SX32 R5, R3, R2, 0x1, P6 ;  /* 0x0000000203057211 */ /* 0x000fc600030f0eff */
[----:B------:R0:W-:Y:S04]  /*60e10*/  @P4 STG.E.U16 [R8.64], R12 ;  /* 0x0000000c08004986 */ /* 0x0001e8000c101506 */
[----:B------:R1:W-:Y:S01]  /*60e20*/  @P3 STG.E.U16 [R4.64], R22 ;  /* 0x0000001604003986 */ /* 0x0003e2000c101506 */
[----:B--2---:R-:W-:-:S03]  /*60e30*/  ISETP.LT.AND P1, PT, R13, c[0x0][0x17c], !P0 ;  /* 0x00005f000d007a0c */ /* 0x004fc60004721270 */
[----:B------:R-:W2:Y:S01]  /*60e40*/  LDL.LU R13, [R1+0x14f4] ;  /* 0x0014f400010d7983 */ /* 0x000ea20000300800 */
[----:B------:R-:W-:-:S03]  /*60e50*/  ISETP.LT.AND P2, PT, R21, c[0x0][0x17c], !P0 ;  /* 0x00005f0015007a0c */ /* 0x000fc60004741270 */
[----:B------:R-:W5:Y:S04]  /*60e60*/  LDL.LU R21, [R1+0x14f8] ;  /* 0x0014f80001157983 */ /* 0x000f680000300800 */
[----:B------:R-:W5:Y:S01]  /*60e70*/  LDL.LU R27, [R1+0x68] ;  /* 0x00006800011b7983 */ /* 0x000f620000300800 */
[----:B----4-:R-:W-:-:S03]  /*60e80*/  ISETP.LT.AND P3, PT, R17, c[0x0][0x17c], !P0 ;  /* 0x00005f0011007a0c */ /* 0x010fc60004761270 */
[----:B------:R-:W4:Y:S01]  /*60e90*/  LDL.LU R17, [R1+0x14fc] ;  /* 0x0014fc0001117983 */ /* 0x000f220000300800 */
[----:B------:R-:W-:Y:S02]  /*60ea0*/  ISETP.LT.AND P5, PT, R24, c[0x0][0x17c], !P0 ;  /* 0x00005f0018007a0c */ /* 0x000fe400047a1270 */
[----:B------:R-:W-:Y:S01]  /*60eb0*/  IADD3 R10, R3, c[0x0][0x198], RZ ;  /* 0x00006600030a7a10 */ /* 0x000fe20007ffe0ff */
[----:B------:R-:W4:Y:S03]  /*60ec0*/  LDL.LU R24, [R1+0x1500] ;  /* 0x0015000001187983 */ /* 0x000f260000300800 */
[----:B0-----:R-:W-:Y:S02]  /*60ed0*/  LEA R8, P6, R10, R0, 0x1 ;  /* 0x000000000a087211 */ /* 0x001fe400078c08ff */
[----:B-1----:R-:W-:Y:S02]  /*60ee0*/  PRMT R22, R22, 0x7632, R22 ;  /* 0x0000763216167816 */ /* 0x002fe40000000016 */
[----:B------:R-:W-:-:S02]  /*60ef0*/  LEA.HI.X.SX32 R9, R10, R2, 0x1, P6 ;  /* 0x000000020a097211 */ /* 0x000fc400030f0eff */
[----:B---3--:R-:W-:Y:S02]  /*60f00*/  ISETP.LT.AND P4, PT, R20, c[0x0][0x17c], !P0 ;  /* 0x00005f0014007a0c */ /* 0x008fe40004781270 */
[----:B------:R-:W3:Y:S04]  /*60f10*/  LDL.LU R20, [R1+0x1504] ;  /* 0x0015040001147983 */ /* 0x000ee80000300800 */
[----:B------:R-:W3:Y:S04]  /*60f20*/  LDL.LU R28, [R1+0x18] ;  /* 0x00001800011c7983 */ /* 0x000ee80000300800 */
[----:B------:R0:W-:Y:S01]  /*60f30*/  @P5 STG.E.U16 [R8.64], R22 ;  /* 0x0000001608005986 */ /* 0x0001e2000c101506 */
[----:B------:R-:W-:-:S04]  /*60f40*/  IADD3 R3, R10, c[0x0][0x198], RZ ;  /* 0x000066000a037a10 */ /* 0x000fc80007ffe0ff */
[C---:B------:R-:W-:Y:S02]  /*60f50*/  LEA R4, P6, R3.reuse, R0, 0x1 ;  /* 0x0000000003047211 */ /* 0x040fe400078c08ff */
[C---:B------:R-:W-:Y:S02]  /*60f60*/  IADD3 R10, R3.reuse, c[0x0][0x198], RZ ;  /* 0x00006600030a7a10 */ /* 0x040fe40007ffe0ff */
[----:B------:R-:W-:Y:S02]  /*60f70*/  LEA.HI.X.SX32 R5, R3, R2, 0x1, P6 ;  /* 0x0000000203057211 */ /* 0x000fe400030f0eff */
[----:B0-----:R-:W-:-:S03]  /*60f80*/  LEA R8, P6, R10, R0, 0x1 ;  /* 0x000000000a087211 */ /* 0x001fc600078c08ff */
[----:B------:R0:W-:Y:S01]  /*60f90*/  @P2 STG.E.U16 [R4.64], R14 ;  /* 0x0000000e04002986 */ /* 0x0001e2000c101506 */
[----:B------:R-:W-:Y:S02]  /*60fa0*/  LEA.HI.X.SX32 R9, R10, R2, 0x1, P6 ;  /* 0x000000020a097211 */ /* 0x000fe400030f0eff */
[----:B0-----:R-:W-:-:S05]  /*60fb0*/  PRMT R14, R14, 0x7632, R14 ;  /* 0x000076320e0e7816 */ /* 0x001fca000000000e */
[----:B------:R0:W-:Y:S01]  /*60fc0*/  @P1 STG.E.U16 [R8.64], R14 ;  /* 0x0000000e08001986 */ /* 0x0001e2000c101506 */
[----:B--2---:R-:W-:-:S03]  /*60fd0*/  ISETP.LT.AND P5, PT, R13, c[0x0][0x17c], !P0 ;  /* 0x00005f000d007a0c */ /* 0x004fc600047a1270 */
[----:B------:R-:W2:Y:S01]  /*60fe0*/  LDL.LU R13, [R1+0x1508] ;  /* 0x00150800010d7983 */ /* 0x000ea20000300800 */
[----:B-----5:R-:W-:-:S03]  /*60ff0*/  ISETP.LT.AND P2, PT, R21, c[0x0][0x17c], !P0 ;  /* 0x00005f0015007a0c */ /* 0x020fc60004741270 */
[----:B------:R-:W5:Y:S01]  /*61000*/  LDL.LU R21, [R1+0x150c] ;  /* 0x00150c0001157983 */ /* 0x000f620000300800 */
[----:B----4-:R-:W-:-:S03]  /*61010*/  ISETP.LT.AND P1, PT, R17, c[0x0][0x17c], !P0 ;  /* 0x00005f0011007a0c */ /* 0x010fc60004721270 */
[----:B------:R-:W4:Y:S04]  /*61020*/  LDL.LU R17, [R1+0x1510] ;  /* 0x0015100001117983 */ /* 0x000f280000300800 */
[----:B0-----:R-:W5:Y:S01]  /*61030*/  LDL.LU R14, [R1+0x1514] ;  /* 0x00151400010e7983 */ /* 0x001f620000300800 */
[----:B------:R-:W-:-:S04]  /*61040*/  IADD3 R3, R10, c[0x0][0x198], RZ ;  /* 0x000066000a037a10 */ /* 0x000fc80007ffe0ff */
[C---:B------:R-:W-:Y:S02]  /*61050*/  LEA R4, P6, R3.reuse, R0, 0x1 ;  /* 0x0000000003047211 */ /* 0x040fe400078c08ff */
[C---:B------:R-:W-:Y:S02]  /*61060*/  IADD3 R10, R3.reuse, c[0x0][0x198], RZ ;  /* 0x00006600030a7a10 */ /* 0x040fe40007ffe0ff */
[----:B------:R-:W-:Y:S02]  /*61070*/  LEA.HI.X.SX32 R5, R3, R2, 0x1, P6 ;  /* 0x0000000203057211 */ /* 0x000fe400030f0eff */
        /* <DEDUP_REMOVED lines=9> */
[----:B---3--:R-:W-:Y:S02]  /*61110*/  ISETP.LT.AND P3, PT, R20, c[0x0][0x17c], !P0 ;  /* 0x00005f0014007a0c */ /* 0x008fe40004761270 */
[----:B-1----:R-:W-:Y:S01]  /*61120*/  LEA R8, P6, R10, R0, 0x1 ;  /* 0x000000000a087211 */ /* 0x002fe200078c08ff */
[----:B------:R-:W3:Y:S01]  /*61130*/  LDL.LU R20, [R1+0x1518] ;  /* 0x0015180001147983 */ /* 0x000ee20000300800 */
[----:B------:R-:W-:Y:S02]  /*61140*/  PRMT R12, R28, 0x7632, R12 ;  /* 0x000076321c0c7816 */ /* 0x000fe4000000000c */
[C---:B------:R-:W-:Y:S01]  /*61150*/  LEA.HI.X.SX32 R9, R10.reuse, R2, 0x1, P6 ;  /* 0x000000020a097211 */ /* 0x040fe200030f0eff */
[----:B------:R0:W-:Y:S04]  /*61160*/  @P5 STG.E.U16 [R4.64], R28 ;  /* 0x0000001c04005986 */ /* 0x0001e8000c101506 */
[----:B------:R1:W-:Y:S01]  /*61170*/  @P2 STG.E.U16 [R8.64], R12 ;  /* 0x0000000c08002986 */ /* 0x0003e2000c101506 */
[----:B------:R-:W-:-:S02]  /*61180*/  IADD3 R3, R10, c[0x0][0x198], RZ ;  /* 0x000066000a037a10 */ /* 0x000fc40007ffe0ff */
[----:B------:R-:W-:Y:S02]  /*61190*/  ISETP.LT.AND P4, PT, R24, c[0x0][0x17c], !P0 ;  /* 0x00005f0018007a0c */ /* 0x000fe40004781270 */
[C---:B------:R-:W-:Y:S02]  /*611a0*/  IADD3 R10, R3.reuse, c[0x0][0x198], RZ ;  /* 0x00006600030a7a10 */ /* 0x040fe40007ffe0ff */
[----:B0-----:R-:W-:-:S04]  /*611b0*/  LEA R4, P6, R3, R0, 0x1 ;  /* 0x0000000003047211 */ /* 0x001fc800078c08ff */
[----:B------:R-:W-:Y:S02]  /*611c0*/  LEA.HI.X.SX32 R5, R3, R2, 0x1, P6 ;  /* 0x0000000203057211 */ /* 0x000fe400030f0eff */
[C---:B-1----:R-:W-:Y:S02]  /*611d0*/  LEA R8, P6, R10.reuse, R0, 0x1 ;  /* 0x000000000a087211 */ /* 0x042fe400078c08ff */
[C---:B------:R-:W-:Y:S02]  /*611e0*/  IADD3 R3, R10.reuse, c[0x0][0x198], RZ ;  /* 0x000066000a037a10 */ /* 0x040fe40007ffe0ff */
[----:B------:R-:W-:Y:S02]  /*611f0*/  LEA.HI.X.SX32 R9, R10, R2, 0x1, P6 ;  /* 0x000000020a097211 */ /* 0x000fe400030f0eff */
[----:B------:R-:W-:Y:S01]  /*61200*/  PRMT R10, R6, 0x7632, R10 ;  /* 0x00007632060a7816 */ /* 0x000fe2000000000a */
[----:B------:R0:W-:Y:S04]  /*61210*/  @P1 STG.E.U16 [R4.64], R6 ;  /* 0x0000000604001986 */ /* 0x0001e8000c101506 */
[----:B------:R1:W-:Y:S01]  /*61220*/  @P4 STG.E.U16 [R8.64], R10 ;  /* 0x0000000a08004986 */ /* 0x0003e2000c101506 */
[----:B--2---:R-:W-:-:S03]  /*61230*/  ISETP.LT.AND P5, PT, R13, c[0x0][0x17c], !P0 ;  /* 0x00005f000d007a0c */ /* 0x004fc600047a1270 */
[----:B------:R-:W2:Y:S04]  /*61240*/  LDL.LU R13, [R1+0x151c] ;  /* 0x00151c00010d7983 */ /* 0x000ea80000300800 */
[----:B------:R-:W2:Y:S04]  /*61250*/  LDL.LU R26, [R1+0x58] ;  /* 0x00005800011a7983 */ /* 0x000ea80000300800 */
[----:B------:R-:W2:Y:S01]  /*61260*/  LDL.LU R12, [R1+0x1520] ;  /* 0x00152000010c7983 */ /* 0x000ea20000300800 */
[----:B----4-:R-:W-:-:S03]  /*61270*/  ISETP.LT.AND P1, PT, R17, c[0x0][0x17c], !P0 ;  /* 0x00005f0011007a0c */ /* 0x010fc60004721270 */
[----:B------:R-:W4:Y:S01]  /*61280*/  LDL.LU R17, [R1+0x1524] ;  /* 0x0015240001117983 */ /* 0x000f220000300800 */
[----:B-----5:R-:W-:-:S03]  /*61290*/  ISETP.LT.AND P4, PT, R14, c[0x0][0x17c], !P0 ;  /* 0x00005f000e007a0c */ /* 0x020fc60004781270 */
[----:B------:R-:W5:Y:S04]  /*612a0*/  LDL.LU R27, [R1+0x88] ;  /* 0x00008800011b7983 */ /* 0x000f680000300800 */
[----:B------:R-:W4:Y:S01]  /*612b0*/  LDL.LU R14, [R1+0x1528] ;  /* 0x00152800010e7983 */ /* 0x000f220000300800 */
[C---:B0-----:R-:W-:Y:S02]  /*612c0*/  LEA R4, P6, R3.reuse, R0, 0x1 ;  /* 0x0000000003047211 */ /* 0x041fe400078c08ff */
[C---:B------:R-:W-:Y:S02]  /*612d0*/  IADD3 R6, R3.reuse, c[0x0][0x198], RZ ;  /* 0x0000660003067a10 */ /* 0x040fe40007ffe0ff */
[----:B------:R-:W-:Y:S02]  /*612e0*/  LEA.HI.X.SX32 R5, R3, R2, 0x1, P6 ;  /* 0x0000000203057211 */ /* 0x000fe400030f0eff */
[----:B-1----:R-:W-:-:S02]  /*612f0*/  LEA R8, P6, R6, R0, 0x1 ;  /* 0x0000000006087211 */ /* 0x002fc400078c08ff */
[----:B------:R-:W-:Y:S02]  /*61300*/  ISETP.LT.AND P2, PT, R21, c[0x0][0x17c], !P0 ;  /* 0x00005f0015007a0c */ /* 0x000fe40004741270 */
[C---:B------:R-:W-:Y:S01]  /*61310*/  IADD3 R3, R6.reuse, c[0x0][0x198], RZ ;  /* 0x0000660006037a10 */ /* 0x040fe20007ffe0ff */
[----:B------:R0:W-:Y:S01]  /*61320*/  @P3 STG.E.U16 [R4.64], R18 ;  /* 0x0000001204003986 */ /* 0x0001e2000c101506 */
[----:B------:R-:W-:Y:S02]  /*61330*/  LEA.HI.X.SX32 R9, R6, R2, 0x1, P6 ;  /* 0x0000000206097211 */ /* 0x000fe400030f0eff */
[C---:B0-----:R-:W-:Y:S02]  /*61340*/  LEA R4, P6, R3.reuse, R0, 0x1 ;  /* 0x0000000003047211 */ /* 0x041fe400078c08ff */
[----:B------:R-:W-:Y:S02]  /*61350*/  PRMT R18, R18, 0x7632, R18 ;  /* 0x0000763212127816 */ /* 0x000fe40000000012 */
[----:B------:R-:W-:-:S02]  /*61360*/  LEA.HI.X.SX32 R5, R3, R2, 0x1, P6 ;  /* 0x0000000203057211 */ /* 0x000fc400030f0eff */
[----:B---3--:R-:W-:Y:S02]  /*61370*/  ISETP.LT.AND P3, PT, R20, c[0x0][0x17c], !P0 ;  /* 0x00005f0014007a0c */ /* 0x008fe40004761270 */
[----:B------:R-:W3:Y:S04]  /*61380*/  LDL.LU R20, [R1+0x152c] ;  /* 0x00152c0001147983 */ /* 0x000ee80000300800 */
[----:B------:R-:W3:Y:S04]  /*61390*/  LDL.LU R28, [R1+0x98] ;  /* 0x00009800011c7983 */ /* 0x000ee80000300800 */
[----:B------:R0:W-:Y:S01]  /*613a0*/  @P5 STG.E.U16 [R8.64], R18 ;  /* 0x0000001208005986 */ /* 0x0001e2000c101506 */
[----:B------:R-:W-:-:S04]  /*613b0*/  IADD3 R6, R3, c[0x0][0x198], RZ ;  /* 0x0000660003067a10 */ /* 0x000fc80007ffe0ff */
[C---:B------:R-:W-:Y:S02]  /*613c0*/  IADD3 R3, R6.reuse, c[0x0][0x198], RZ ;  /* 0x0000660006037a10 */ /* 0x040fe40007ffe0ff */
[----:B0-----:R-:W-:-:S04]  /*613d0*/  LEA R8, P6, R6, R0, 0x1 ;  /* 0x0000000006087211 */ /* 0x001fc800078c08ff */
[----:B------:R-:W-:Y:S02]  /*613e0*/  LEA.HI.X.SX32 R9, R6, R2, 0x1, P6 ;  /* 0x0000000206097211 */ /* 0x000fe400030f0eff */
[----:B--2---:R-:W-:Y:S02]  /*613f0*/  ISETP.LT.AND P5, PT, R13, c[0x0][0x17c], !P0 ;  /* 0x00005f000d007a0c */ /* 0x004fe400047a1270 */
[----:B------:R-:W2:Y:S04]  /*61400*/  LDL.LU R13, [R1+0x1530] ;  /* 0x00153000010d7983 */ /* 0x000ea80000300800 */
[----:B------:R0:W-:Y:S01]  /*61410*/  @P2 STG.E.U16 [R4.64], R26 ;  /* 0x0000001a04002986 */ /* 0x0001e2000c101506 */
[----:B------:R-:W-:-:S03]  /*61420*/  ISETP.LT.AND P2, PT, R12, c[0x0][0x17c], !P0 ;  /* 0x00005f000c007a0c */ /* 0x000fc60004741270 */
[----:B------:R-:W2:Y:S01]  /*61430*/  LDL.LU R12, [R1+0x1534] ;  /* 0x00153400010c7983 */ /* 0x000ea20000300800 */
[----:B------:R-:W-:Y:S02]  /*61440*/  PRMT R10, R26, 0x7632, R10 ;  /* 0x000076321a0a7816 */ /* 0x000fe4000000000a */
[----:B0-----:R-:W-:-:S03]  /*61450*/  LEA R4, P6, R3, R0, 0x1 ;  /* 0x0000000003047211 */ /* 0x001fc600078c08ff */
[----:B------:R0:W-:Y:S01]  /*61460*/  @P1 STG.E.U16 [R8.64], R10 ;  /* 0x0000000a08001986 */ /* 0x0001e2000c101506 */
[----:B------:R-:W-:Y:S02]  /*61470*/  LEA.HI.X.SX32 R5, R3, R2, 0x1, P6 ;  /* 0x0000000203057211 */ /* 0x000fe400030f0eff */
[----:B----4-:R-:W-:Y:S02]  /*61480*/  ISETP.LT.AND P1, PT, R17, c[0x0][0x17c], !P0 ;  /* 0x00005f0011007a0c */ /* 0x010fe40004721270 */
[----:B------:R-:W4:Y:S04]  /*61490*/  LDL.LU R17, [R1+0x1538] ;  /* 0x0015380001117983 */ /* 0x000f280000300800 */
[----:B-----5:R1:W-:Y:S01]  /*614a0*/  @P4 STG.E.U16 [R4.64], R27 ;  /* 0x0000001b04004986 */ /* 0x0203e2000c101506 */
[----:B------:R-:W-:-:S03]  /*614b0*/  ISETP.LT.AND P4, PT, R14, c[0x0][0x17c], !P0 ;  /* 0x00005f000e007a0c */ /* 0x000fc60004781270 */
[----:B------:R-:W5:Y:S01]  /*614c0*/  LDL.LU R14, [R1+0x153c] ;  /* 0x00153c00010e7983 */ /* 0x000f620000300800 */
[----:B------:R-:W-:-:S04]  /*614d0*/  IADD3 R6, R3, c[0x0][0x198], RZ ;  /* 0x0000660003067a10 */ /* 0x000fc80007ffe0ff */
[C---:B0-----:R-:W-:Y:S02]  /*614e0*/  LEA R8, P6, R6.reuse, R0, 0x1 ;  /* 0x0000000006087211 */ /* 0x041fe400078c08ff */
[C---:B------:R-:W-:Y:S02]  /*614f0*/  IADD3 R3, R6.reuse, c[0x0][0x198], RZ ;  /* 0x0000660006037a10 */ /* 0x040fe40007ffe0ff */
[----:B------:R-:W-:Y:S02]  /*61500*/  LEA.HI.X.SX32 R9, R6, R2, 0x1, P6 ;  /* 0x0000000206097211 */ /* 0x000fe400030f0eff */
[----:B------:R-:W-:Y:S02]  /*61510*/  PRMT R10, R27, 0x7632, R10 ;  /* 0x000076321b0a7816 */ /* 0x000fe4000000000a */
[C---:B-1----:R-:W-:Y:S01]  /*61520*/  LEA R4, P6, R3.reuse, R0, 0x1 ;  /* 0x0000000003047211 */ /* 0x042fe200078c08ff */
[----:B------:R-:W5:Y:S01]  /*61530*/  LDL.LU R27, [R1+0x4c] ;  /* 0x00004c00011b7983 */ /* 0x000f620000300800 */
[----:B------:R-:W-:-:S02]  /*61540*/  IADD3 R6, R3, c[0x0][0x198], RZ ;  /* 0x0000660003067a10 */ /* 0x000fc40007ffe0ff */
[----:B------:R-:W-:Y:S01]  /*61550*/  LEA.HI.X.SX32 R5, R3, R2, 0x1, P6 ;  /* 0x0000000203057211 */ /* 0x000fe200030f0eff */
[----:B------:R0:W-:Y:S04]  /*61560*/  @P3 STG.E.U16 [R8.64], R10 ;  /* 0x0000000a08003986 */ /* 0x0001e8000c101506 */
[----:B---3--:R1:W-:Y:S04]  /*61570*/  @P5 STG.E.U16 [R4.64], R28 ;  /* 0x0000001c04005986 */ /* 0x0083e8000c101506 */
[----:B------:R-:W3:Y:S01]  /*61580*/  LDL.LU R18, [R1+0x1540] ;  /* 0x0015400001127983 */ /* 0x000ee20000300800 */
[----:B0-----:R-:W-:-:S02]  /*61590*/  LEA R8, P6, R6, R0, 0x1 ;  /* 0x0000000006087211 */ /* 0x001fc400078c08ff */
[----:B------:R-:W-:Y:S02]  /*615a0*/  PRMT R10, R28, 0x7632, R10 ;  /* 0x000076321c0a7816 */ /* 0x000fe4000000000a */
[----:B------:R-:W-:-:S05]  /*615b0*/  LEA.HI.X.SX32 R9, R6, R2, 0x1, P6 ;  /* 0x0000000206097211 */ /* 0x000fca00030f0eff */
[----:B------:R0:W-:Y:S01]  /*615c0*/  @P2 STG.E.U16 [R8.64], R10 ;  /* 0x0000000a08002986 */ /* 0x0001e2000c101506 */
[----:B------:R-:W-:-:S04]  /*615d0*/  IADD3 R3, R6, c[0x0][0x198], RZ ;  /* 0x0000660006037a10 */ /* 0x000fc80007ffe0ff */
[C---:B-1----:R-:W-:Y:S02]  /*615e0*/  LEA R4, P6, R3.reuse, R0, 0x1 ;  /* 0x0000000003047211 */ /* 0x042fe400078c08ff */
[C---:B------:R-:W-:Y:S02]  /*615f0*/  IADD3 R6, R3.reuse, c[0x0][0x198], RZ ;  /* 0x0000660003067a10 */ /* 0x040fe40007ffe0ff */
[----:B------:R-:W-:Y:S02]  /*61600*/  LEA.HI.X.SX32 R5, R3, R2, 0x1, P6 ;  /* 0x0000000203057211 */ /* 0x000fe400030f0eff */
[----:B0-----:R-:W-:-:S03]  /*61610*/  LEA R8, P6, R6, R0, 0x1 ;  /* 0x0000000006087211 */ /* 0x001fc600078c08ff */
[----:B------:R0:W-:Y:S01]  /*61620*/  @P1 STG.E.U16 [R4.64], R29 ;  /* 0x0000001d04001986 */ /* 0x0001e2000c101506 */
[C---:B------:R-:W-:Y:S02]  /*61630*/  LEA.HI.X.SX32 R9, R6.reuse, R2, 0x1, P6 ;  /* 0x0000000206097211 */ /* 0x040fe400030f0eff */
[----:B0-----:R-:W-:Y:S02]  /*61640*/  IADD3 R5, R6, c[0x0][0x198], RZ ;  /* 0x0000660006057a10 */ /* 0x001fe40007ffe0ff */
[----:B------:R-:W-:-:S05]  /*61650*/  PRMT R6, R29, 0x7632, R6 ;  /* 0x000076321d067816 */ /* 0x000fca0000000006 */
[----:B------:R0:W-:Y:S01]  /*61660*/  @P4 STG.E.U16 [R8.64], R6 ;  /* 0x0000000608004986 */ /* 0x0001e2000c101506 */
[----:B--2---:R-:W-:-:S03]  /*61670*/  ISETP.LT.AND P5, PT, R13, c[0x0][0x17c], !P0 ;  /* 0x00005f000d007a0c */ /* 0x004fc600047a1270 */
[----:B------:R-:W2:Y:S04]  /*61680*/  LDL.LU R13, [R1+0x1544] ;  /* 0x00154400010d7983 */ /* 0x000ea80000300800 */
[----:B------:R-:W2:Y:S01]  /*61690*/  LDL.LU R28, [R1+0x3c] ;  /* 0x00003c00011c7983 */ /* 0x000ea20000300800 */
[----:B------:R-:W-:-:S03]  /*616a0*/  ISETP.LT.AND P2, PT, R12, c[0x0][0x17c], !P0 ;  /* 0x00005f000c007a0c */ /* 0x000fc60004741270 */
[----:B------:R-:W2:Y:S04]  /*616b0*/  LDL.LU R12, [R1+0x1548] ;  /* 0x00154800010c7983 */ /* 0x000ea80000300800 */
[----:B------:R-:W2:Y:S01]  /*616c0*/  LDL.LU R29, [R1+0x1808] ;  /* 0x00180800011d7983 */ /* 0x000ea20000300800 */
[----:B----4-:R-:W-:-:S03]  /*616d0*/  ISETP.LT.AND P1, PT, R17, c[0x0][0x17c], !P0 ;  /* 0x00005f0011007a0c */ /* 0x010fc60004721270 */
[----:B------:R-:W4:Y:S01]  /*616e0*/  LDL.LU R17, [R1+0x154c] ;  /* 0x00154c0001117983 */ /* 0x000f220000300800 */
[----:B-----5:R-:W-:-:S03]  /*616f0*/  ISETP.LT.AND P4, PT, R14, c[0x0][0x17c], !P0 ;  /* 0x00005f000e007a0c */ /* 0x020fc60004781270 */
[----:B------:R-:W5:Y:S01]  /*61700*/  LDL.LU R14, [R1+0x1550] ;  /* 0x00155000010e7983 */ /* 0x000f620000300800 */
[----:B------:R-:W-:Y:S02]  /*61710*/  ISETP.LT.AND P3, PT, R20, c[0x0][0x17c], !P0 ;  /* 0x00005f0014007a0c */ /* 0x000fe40004761270 */
[C---:B------:R-:W-:Y:S02]  /*61720*/  LEA R4, P6, R5.reuse, R0, 0x1 ;  /* 0x0000000005047211 */ /* 0x040fe400078c08ff */
[C---:B------:R-:W-:Y:S02]  /*61730*/  IADD3 R3, R5.reuse, c[0x0][0x198], RZ ;  /* 0x0000660005037a10 */ /* 0x040fe40007ffe0ff */
[----:B------:R-:W-:Y:S02]  /*61740*/  LEA.HI.X.SX32 R5, R5, R2, 0x1, P6 ;  /* 0x0000000205057211 */ /* 0x000fe400030f0eff */
[C---:B0-----:R-:W-:Y:S02]  /*61750*/  LEA R8, P6, R3.reuse, R0, 0x1 ;  /* 0x0000000003087211 */ /* 0x041fe400078c08ff */
[----:B------:R-:W-:-:S02]  /*61760*/  IADD3 R10, R3, c[0x0][0x198], RZ ;  /* 0x00006600030a7a10 */ /* 0x000fc40007ffe0ff */
[----:B------:R-:W-:Y:S01]  /*61770*/  LEA.HI.X.SX32 R9, R3, R2, 0x1, P6 ;  /* 0x0000000203097211 */ /* 0x000fe200030f0eff */
[----:B------:R0:W-:Y:S01]  /*61780*/  @P3 STG.E.U16 [R4.64], R27 ;  /* 0x0000001b04003986 */ /* 0x0001e2000c101506 */
[----:B------:R-:W-:Y:S02]  /*61790*/  PRMT R6, R27, 0x7632, R6 ;  /* 0x000076321b067816 */ /* 0x000fe40000000006 */
[----:B0-----:R-:W-:-:S03]  /*617a0*/  LEA R4, P6, R10, R0, 0x1 ;  /* 0x000000000a047211 */ /* 0x001fc600078c08ff */
[----:B------:R0:W-:Y:S01]  /*617b0*/  @P5 STG.E.U16 [R8.64], R6 ;  /* 0x0000000608005986 */ /* 0x0001e2000c101506 */
[----:B------:R-:W-:Y:S02]  /*617c0*/  LEA.HI.X.SX32 R5, R10, R2, 0x1, P6 ;  /* 0x000000020a057211 */ /* 0x000fe400030f0eff */
[----:B---3--:R-:W-:Y:S02]  /*617d0*/  ISETP.LT.AND P3, PT, R18, c[0x0][0x17c], !P0 ;  /* 0x00005f0012007a0c */ /* 0x008fe40004761270 */
[----:B------:R-:W3:Y:S01]  /*617e0*/  LDL.LU R18, [R1+0x1554] ;  /* 0x0015540001127983 */ /* 0x000ee20000300800 */
[----:B------:R-:W-:-:S04]  /*617f0*/  IADD3 R3, R10, c[0x0][0x198], RZ ;  /* 0x000066000a037a10 */ /* 0x000fc80007ffe0ff */
[C---:B0-----:R-:W-:Y:S02]  /*61800*/  LEA R8, P6, R3.reuse, R0, 0x1 ;  /* 0x0000000003087211 */ /* 0x041fe400078c08ff */
[C---:B------:R-:W-:Y:S02]  /*61810*/  IADD3 R10, R3.reuse, c[0x0][0x198], RZ ;  /* 0x00006600030a7a10 */ /* 0x040fe40007ffe0ff */
[----:B------:R-:W-:Y:S02]  /*61820*/  LEA.HI.X.SX32 R9, R3, R2, 0x1, P6 ;  /* 0x0000000203097211 */ /* 0x000fe400030f0eff */
[----:B--2---:R-:W-:Y:S02]  /*61830*/  ISETP.LT.AND P5, PT, R13, c[0x0][0x17c], !P0 ;  /* 0x00005f000d007a0c */ /* 0x004fe400047a1270 */
[----:B------:R-:W2:Y:S04]  /*61840*/  LDL.LU R13, [R1+0x1558] ;  /* 0x00155800010d7983 */ /* 0x000ea80000300800 */
[----:B------:R0:W-:Y:S01]  /*61850*/  @P2 STG.E.U16 [R4.64], R28 ;  /* 0x0000001c04002986 */ /* 0x0001e2000c101506 */
[----:B------:R-:W-:-:S03]  /*61860*/  ISETP.LT.AND P2, PT, R12, c[0x0][0x17c], !P0 ;  /* 0x00005f000c007a0c */ /* 0x000fc60004741270 */
[----:B------:R-:W2:Y:S01]  /*61870*/  LDL.LU R12, [R1+0x155c] ;  /* 0x00155c00010c7983 */ /* 0x000ea20000300800 */
[----:B------:R-:W-:-:S03]  /*61880*/  PRMT R6, R28, 0x7632, R6 ;  /* 0x000076321c067816 */ /* 0x000fc60000000006 */
[----:B------:R-:W2:Y:S01]  /*61890*/  LDL.LU R27, [R1+0x7c] ;  /* 0x00007c00011b7983 */ /* 0x000ea20000300800 */
[----:B0-----:R-:W-:-:S03]  /*618a0*/  LEA R4, P6, R10, R0, 0x1 ;  /* 0x000000000a047211 */ /* 0x001fc600078c08ff */
[----:B------:R0:W-:Y:S01]  /*618b0*/  @P1 STG.E.U16 [R8.64], R6 ;  /* 0x0000000608001986 */ /* 0x0001e2000c101506 */
[----:B------:R-:W-:Y:S02]  /*618c0*/  LEA.HI.X.SX32 R5, R10, R2, 0x1, P6 ;  /* 0x000000020a057211 */ /* 0x000fe400030f0eff */
[----:B----4-:R-:W-:Y:S02]  /*618d0*/  ISETP.LT.AND P1, PT, R17, c[0x0][0x17c], !P0 ;  /* 0x00005f0011007a0c */ /* 0x010fe40004721270 */
[----:B------:R-:W4:Y:S04]  /*618e0*/  LDL.LU R17, [R1+0x1560] ;  /* 0x0015600001117983 */ /* 0x000f280000300800 */
[----:B------:R1:W-:Y:S01]  /*618f0*/  @P4 STG.E.U16 [R4.64], R29 ;  /* 0x0000001d04004986 */ /* 0x0003e2000c101506 */
[----:B0-----:R-:W-:-:S02]  /*61900*/  PRMT R6, R29, 0x7632, R6 ;  /* 0x000076321d067816 */ /* 0x001fc40000000006 */
[----:B-----5:R-:W-:Y:S01]  /*61910*/  ISETP.LT.AND P4, PT, R14, c[0x0][0x17c], !P0 ;  /* 0x00005f000e007a0c */ /* 0x020fe20004781270 */
[----:B-1----:R-:W5:Y:S04]  /*61920*/  LDL.LU R29, [R1+0x1804] ;  /* 0x00180400011d7983 */ /* 0x002f680000300800 */
[----:B------:R-:W5:Y:S01]  /*61930*/  LDL.LU R14, [R1+0x1564] ;  /* 0x00156400010e7983 */ /* 0x000f620000300800 */
[----:B------:R-:W-:-:S03]  /*61940*/  IADD3 R3, R10, c[0x0][0x198], RZ ;  /* 0x000066000a037a10 */ /* 0x000fc60007ffe0ff */
[----:B------:R-:W5:Y:S01]  /*61950*/  LDL.LU R28, [R1+0x2c] ;  /* 0x00002c00011c7983 */ /* 0x000f620000300800 */
[C---:B------:R-:W-:Y:S02]  /*61960*/  LEA R8, P6, R3.reuse, R0, 0x1 ;  /* 0x0000000003087211 */ /* 0x040fe400078c08ff */
[C---:B------:R-:W-:Y:S02]  /*61970*/  IADD3 R10, R3.reuse, c[0x0][0x198], RZ ;  /* 0x00006600030a7a10 */ /* 0x040fe40007ffe0ff */
[----:B------:R-:W-:Y:S02]  /*61980*/  LEA.HI.X.SX32 R9, R3, R2, 0x1, P6 ;  /* 0x0000000203097211 */ /* 0x000fe400030f0eff */
[C---:B------:R-:W-:Y:S02]  /*61990*/  LEA R4, P6, R10.reuse, R0, 0x1 ;  /* 0x000000000a047211 */ /* 0x040fe400078c08ff */
[C---:B------:R-:W-:Y:S01]  /*619a0*/  IADD3 R3, R10.reuse, c[0x0][0x198], RZ ;  /* 0x000066000a037a10 */ /* 0x040fe20007ffe0ff */
[----:B------:R0:W-:Y:S01]  /*619b0*/  @P3 STG.E.U16 [R8.64], R6 ;  /* 0x0000000608003986 */ /* 0x0001e2000c101506 */
[----:B------:R-:W-:-:S02]  /*619c0*/  LEA.HI.X.SX32 R5, R10, R2, 0x1, P6 ;  /* 0x000000020a057211 */ /* 0x000fc400030f0eff */
[----:B0-----:R-:W-:Y:S02]  /*619d0*/  LEA R8, P6, R3, R0, 0x1 ;  /* 0x0000000003087211 */ /* 0x001fe400078c08ff */
[----:B------:R-:W-:Y:S02]  /*619e0*/  PRMT R6, R11, 0x7632, R6 ;  /* 0x000076320b067816 */ /* 0x000fe40000000006 */
[----:B------:R-:W-:Y:S01]  /*619f0*/  LEA.HI.X.SX32 R9, R3, R2, 0x1, P6 ;  /* 0x0000000203097211 */ /* 0x000fe200030f0eff */
[----:B------:R0:W-:Y:S01]  /*61a00*/  @P5 STG.E.U16 [R4.64], R11 ;  /* 0x0000000b04005986 */ /* 0x0001e2000c101506 */
[----:B---3--:R-:W-:-:S03]  /*61a10*/  ISETP.LT.AND P3, PT, R18, c[0x0][0x17c], !P0 ;  /* 0x00005f0012007a0c */ /* 0x008fc60004761270 */
[----:B------:R-:W3:Y:S04]  /*61a20*/  LDL.LU R18, [R1+0x1568] ;  /* 0x0015680001127983 */ /* 0x000ee80000300800 */
[----:B------:R1:W-:Y:S01]  /*61a30*/  @P2 STG.E.U16 [R8.64], R6 ;  /* 0x0000000608002986 */ /* 0x0003e2000c101506 */
[----:B------:R-:W-:-:S04]  /*61a40*/  IADD3 R10, R3, c[0x0][0x198], RZ ;  /* 0x00006600030a7a10 */ /* 0x000fc80007ffe0ff */
[C---:B0-----:R-:W-:Y:S02]  /*61a50*/  LEA R4, P6, R10.reuse, R0, 0x1 ;  /* 0x000000000a047211 */ /* 0x041fe400078c08ff */
[C---:B------:R-:W-:Y:S02]  /*61a60*/  IADD3 R3, R10.reuse, c[0x0][0x198], RZ ;  /* 0x000066000a037a10 */ /* 0x040fe40007ffe0ff */
[----:B------:R-:W-:Y:S02]  /*61a70*/  LEA.HI.X.SX32 R5, R10, R2, 0x1, P6 ;  /* 0x000000020a057211 */ /* 0x000fe400030f0eff */
[----:B-1----:R-:W-:-:S04]  /*61a80*/  LEA R8, P6, R3, R0, 0x1 ;  /* 0x0000000003087211 */ /* 0x002fc800078c08ff */
[----:B------:R-:W-:Y:S02]  /*61a90*/  LEA.HI.X.SX32 R9, R3, R2, 0x1, P6 ;  /* 0x0000000203097211 */ /* 0x000fe400030f0eff */
[----:B--2---:R-:W-:Y:S02]  /*61aa0*/  ISETP.LT.AND P5, PT, R13, c[0x0][0x17c], !P0 ;  /* 0x00005f000d007a0c */ /* 0x004fe400047a1270 */
[----:B------:R-:W2:Y:S01]  /*61ab0*/  LDL.LU R13, [R1+0x156c] ;  /* 0x00156c00010d7983 */ /* 0x000ea20000300800 */
[----:B------:R-:W-:-:S03]  /*61ac0*/  ISETP.LT.AND P2, PT, R12, c[0x0][0x17c], !P0 ;  /* 0x00005f000c007a0c */ /* 0x000fc60004741270 */
[----:B------:R-:W2:Y:S01]  /*61ad0*/  LDL.LU R12, [R1+0x1570] ;  /* 0x00157000010c7983 */ /* 0x000ea20000300800 */
[----:B------:R-:W-:-:S03]  /*61ae0*/  PRMT R6, R27, 0x7632, R6 ;  /* 0x000076321b067816 */ /* 0x000fc60000000006 */
[----:B------:R0:W-:Y:S04]  /*61af0*/  @P1 STG.E.U16 [R4.64], R27 ;  /* 0x0000001b04001986 */ /* 0x0001e8000c101506 */
[----:B------:R1:W-:Y:S01]  /*61b00*/  @P4 STG.E.U16 [R8.64], R6 ;  /* 0x0000000608004986 */ /* 0x0003e2000c101506 */
[----:B----4-:R-:W-:-:S03]  /*61b10*/  ISETP.LT.AND P1, PT, R17, c[0x0][0x17c], !P0 ;  /* 0x00005f0011007a0c */ /* 0x010fc60004721270 */
[----:B------:R-:W4:Y:S01]  /*61b20*/  LDL.LU R17, [R1+0x1574] ;  /* 0x0015740001117983 */ /* 0x000f220000300800 */
[----:B-----5:R-:W-:-:S03]  /*61b30*/  ISETP.LT.AND P4, PT, R14, c[0x0][0x17c], !P0 ;  /* 0x00005f000e007a0c */ /* 0x020fc60004781270 */
[----:B------:R-:W5:Y:S04]  /*61b40*/  LDL.LU R14, [R1+0x1578] ;  /* 0x00157800010e7983 */ /* 0x000f680000300800 */
[----:B------:R-:W5:Y:S01]  /*61b50*/  LDL.LU R11, [R1+0x157c] ;  /* 0x00157c00010b7983 */ /* 0x000f620000300800 */
[----:B------:R-:W-:-:S04]  /*61b60*/  IADD3 R10, R3, c[0x0][0x198], RZ ;  /* 0x00006600030a7a10 */ /* 0x000fc80007ffe0ff */
[C---:B0-----:R-:W-:Y:S02]  /*61b70*/  LEA R4, P6, R10.reuse, R0, 0x1 ;  /* 0x000000000a047211 */ /* 0x041fe400078c08ff */
[C---:B------:R-:W-:Y:S02]  /*61b80*/  IADD3 R3, R10.reuse, c[0x0][0x198], RZ ;  /* 0x000066000a037a10 */ /* 0x040fe40007ffe0ff */
[----:B------:R-:W-:Y:S02]  /*61b90*/  LEA.HI.X.SX32 R5, R10, R2, 0x1, P6 ;  /* 0x000000020a057211 */ /* 0x000fe400030f0eff */
[C---:B-1----:R-:W-:Y:S02]  /*61ba0*/  LEA R8, P6, R3.reuse, R0, 0x1 ;  /* 0x0000000003087211 */ /* 0x042fe400078c08ff */
[C---:B------:R-:W-:Y:S01]  /*61bb0*/  IADD3 R10, R3.reuse, c[0x0][0x198], RZ ;  /* 0x00006600030a7a10 */ /* 0x040fe20007ffe0ff */
[----:B------:R0:W-:Y:S01]  /*61bc0*/  @P3 STG.E.U16 [R4.64], R28 ;  /* 0x0000001c04003986 */ /* 0x0001e2000c101506 */
[----:B------:R-:W-:-:S02]  /*61bd0*/  LEA.HI.X.SX32 R9, R3, R2, 0x1, P6 ;  /* 0x0000000203097211 */ /* 0x000fc400030f0eff */
[----:B------:R-:W-:Y:S02]  /*61be0*/  PRMT R6, R28, 0x7632, R6 ;  /* 0x000076321c067816 */ /* 0x000fe40000000006 */
[C---:B0-----:R-:W-:Y:S01]  /*61bf0*/  LEA R4, P6, R10.reuse, R0, 0x1 ;  /* 0x000000000a047211 */ /* 0x041fe200078c08ff */
[----:B------:R-:W5:Y:S03]  /*61c00*/  LDL.LU R28, [R1+0x6c] ;  /* 0x00006c00011c7983 */ /* 0x000f660000300800 */
[C---:B------:R-:W-:Y:S01]  /*61c10*/  LEA.HI.X.SX32 R5, R10.reuse, R2, 0x1, P6 ;  /* 0x000000020a057211 */ /* 0x040fe200030f0eff */
[----:B------:R0:W-:Y:S04]  /*61c20*/  @P5 STG.E.U16 [R8.64], R6 ;  /* 0x0000000608005986 */ /* 0x0001e8000c101506 */
[----:B------:R1:W-:Y:S01]  /*61c30*/  @P2 STG.E.U16 [R4.64], R23 ;  /* 0x0000001704002986 */ /* 0x0003e2000c101506 */
[----:B------:R-:W-:-:S04]  /*61c40*/  IADD3 R3, R10, c[0x0][0x198], RZ ;  /* 0x000066000a037a10 */ /* 0x000fc80007ffe0ff */
[C---:B------:R-:W-:Y:S02]  /*61c50*/  IADD3 R10, R3.reuse, c[0x0][0x198], RZ ;  /* 0x00006600030a7a10 */ /* 0x040fe40007ffe0ff */
[----:B0-----:R-:W-:Y:S02]  /*61c60*/  LEA R8, P6, R3, R0, 0x1 ;  /* 0x0000000003087211 */ /* 0x001fe400078c08ff */
[----:B------:R-:W-:Y:S02]  /*61c70*/  PRMT R6, R23, 0x7632, R6 ;  /* 0x0000763217067816 */ /* 0x000fe40000000006 */
[----:B------:R-:W-:Y:S02]  /*61c80*/  LEA.HI.X.SX32 R9, R3, R2, 0x1, P6 ;  /* 0x0000000203097211 */ /* 0x000fe400030f0eff */
[----:B-1----:R-:W-:Y:S02]  /*61c90*/  LEA R4, P6, R10, R0, 0x1 ;  /* 0x000000000a047211 */ /* 0x002fe400078c08ff */
[----:B---3--:R-:W-:-:S02]  /*61ca0*/  ISETP.LT.AND P3, PT, R18, c[0x0][0x17c], !P0 ;  /* 0x00005f0012007a0c */ /* 0x008fc40004761270 */
[C---:B------:R-:W-:Y:S01]  /*61cb0*/  IADD3 R3, R10.reuse, c[0x0][0x198], RZ ;  /* 0x000066000a037a10 */ /* 0x040fe20007ffe0ff */
[----:B------:R0:W-:Y:S01]  /*61cc0*/  @P1 STG.E.U16 [R8.64], R6 ;  /* 0x0000000608001986 */ /* 0x0001e2000c101506 */
[----:B------:R-:W-:Y:S02]  /*61cd0*/  LEA.HI.X.SX32 R5, R10, R2, 0x1, P6 ;  /* 0x000000020a057211 */ /* 0x000fe400030f0eff */
[----:B0-----:R-:W-:Y:S02]  /*61ce0*/  LEA R8, P6, R3, R0, 0x1 ;  /* 0x0000000003087211 */ /* 0x001fe400078c08ff */
[----:B------:R-:W-:Y:S02]  /*61cf0*/  PRMT R6, R15, 0x7632, R6 ;  /* 0x000076320f067816 */ /* 0x000fe40000000006 */
[----:B------:R-:W-:Y:S01]  /*61d00*/  LEA.HI.X.SX32 R9, R3, R2, 0x1, P6 ;  /* 0x0000000203097211 */ /* 0x000fe200030f0eff */
[----:B------:R0:W-:Y:S04]  /*61d10*/  @P4 STG.E.U16 [R4.64], R15 ;  /* 0x0000000f04004986 */ /* 0x0001e8000c101506 */
[----:B------:R1:W-:Y:S01]  /*61d20*/  @P3 STG.E.U16 [R8.64], R6 ;  /* 0x0000000608003986 */ /* 0x0003e2000c101506 */
[----:B--2---:R-:W-:-:S03]  /*61d30*/  ISETP.LT.AND P5, PT, R13, c[0x0][0x17c], !P0 ;  /* 0x00005f000d007a0c */ /* 0x004fc600047a1270 */
[----:B------:R-:W2:Y:S01]  /*61d40*/  LDL.LU R13, [R1+0x1580] ;  /* 0x00158000010d7983 */ /* 0x000ea20000300800 */
[----:B------:R-:W-:-:S03]  /*61d50*/  ISETP.LT.AND P2, PT, R12, c[0x0][0x17c], !P0 ;  /* 0x00005f000c007a0c */ /* 0x000fc60004741270 */
[----:B------:R-:W3:Y:S01]  /*61d60*/  LDL.LU R12, [R1+0x1584] ;  /* 0x00158400010c7983 */ /* 0x000ee20000300800 */
[----:B----4-:R-:W-:-:S03]  /*61d70*/  ISETP.LT.AND P1, PT, R17, c[0x0][0x17c], !P0 ;  /* 0x00005f0011007a0c */ /* 0x010fc60004721270 */
[----:B------:R-:W4:Y:S01]  /*61d80*/  LDL.LU R17, [R1+0x1588] ;  /* 0x0015880001117983 */ /* 0x000f220000300800 */
[----:B-----5:R-:W-:-:S03]  /*61d90*/  ISETP.LT.AND P4, PT, R14, c[0x0][0x17c], !P0 ;  /* 0x00005f000e007a0c */ /* 0x020fc60004781270 */
[----:B------:R-:W5:Y:S01]  /*61da0*/  LDL.LU R14, [R1+0x158c] ;  /* 0x00158c00010e7983 */ /* 0x000f620000300800 */
[----:B------:R-:W-:-:S03]  /*61db0*/  ISETP.LT.AND P3, PT, R11, c[0x0][0x17c], !P0 ;  /* 0x00005f000b007a0c */ /* 0x000fc60004761270 */
[----:B------:R-:W4:Y:S01]  /*61dc0*/  LDL.LU R11, [R1+0x1594] ;  /* 0x00159400010b7983 */ /* 0x000f220000300800 */
[----:B------:R-:W-:-:S04]  /*61dd0*/  IADD3 R10, R3, c[0x0][0x198], RZ ;  /* 0x00006600030a7a10 */ /* 0x000fc80007ffe0ff */
[C---:B0-----:R-:W-:Y:S02]  /*61de0*/  LEA R4, P6, R10.reuse, R0, 0x1 ;  /* 0x000000000a047211 */ /* 0x041fe400078c08ff */
[C---:B------:R-:W-:Y:S02]  /*61df0*/  IADD3 R3, R10.reuse, c[0x0][0x198], RZ ;  /* 0x000066000a037a10 */ /* 0x040fe40007ffe0ff */
[----:B------:R-:W-:Y:S02]  /*61e00*/  LEA.HI.X.SX32 R5, R10, R2, 0x1, P6 ;  /* 0x000000020a057211 */ /* 0x000fe400030f0eff */
[C---:B-1----:R-:W-:Y:S02]  /*61e10*/  LEA R8, P6, R3.reuse, R0, 0x1 ;  /* 0x0000000003087211 */ /* 0x042fe400078c08ff */
[C---:B------:R-:W-:Y:S02]  /*61e20*/  IADD3 R10, R3.reuse, c[0x0][0x198], RZ ;  /* 0x00006600030a7a10 */ /* 0x040fe40007ffe0ff */
[----:B------:R-:W-:Y:S01]  /*61e30*/  LEA.HI.X.SX32 R9, R3, R2, 0x1, P6 ;  /* 0x0000000203097211 */ /* 0x000fe200030f0eff */
[----:B------:R0:W-:Y:S01]  /*61e40*/  @P5 STG.E.U16 [R4.64], R28 ;  /* 0x0000001c04005986 */ /* 0x0001e2000c101506 */
[----:B------:R-:W-:-:S05]  /*61e50*/  PRMT R6, R28, 0x7632, R6 ;  /* 0x000076321c067816 */ /* 0x000fca0000000006 */
[----:B------:R1:W-:Y:S01]  /*61e60*/  @P2 STG.E.U16 [R8.64], R6 ;  /* 0x0000000608002986 */ /* 0x0003e2000c101506 */
[----:B0-----:R-:W-:-:S04]  /*61e70*/  LEA R4, P6, R10, R0, 0x1 ;  /* 0x000000000a047211 */ /* 0x001fc800078c08ff */
[----:B------:R-:W-:Y:S02]  /*61e80*/  LEA.HI.X.SX32 R5, R10, R2, 0x1, P6 ;  /* 0x000000020a057211 */ /* 0x000fe400030f0eff */
[----:B-1----:R-:W-:-:S03]  /*61e90*/  PRMT R6, R29, 0x7632, R6 ;  /* 0x000076321d067816 */ /* 0x002fc60000000006 */
[----:B------:R0:W-:Y:S01]  /*61ea0*/  @P1 STG.E.U16 [R4.64], R29 ;  /* 0x0000001d04001986 */ /* 0x0001e2000c101506 */
[----:B------:R-:W-:-:S04]  /*61eb0*/  IADD3 R3, R10, c[0x0][0x198], RZ ;  /* 0x000066000a037a10 */ /* 0x000fc80007ffe0ff */
[C---:B------:R-:W-:Y:S02]  /*61ec0*/  LEA R8, P6, R3.reuse, R0, 0x1 ;  /* 0x0000000003087211 */ /* 0x040fe400078c08ff */
[C---:B------:R-:W-:Y:S02]  /*61ed0*/  IADD3 R10, R3.reuse, c[0x0][0x198], RZ ;  /* 0x00006600030a7a10 */ /* 0x040fe40007ffe0ff */
[----:B------:R-:W-:Y:S02]  /*61ee0*/  LEA.HI.X.SX32 R9, R3, R2, 0x1, P6 ;  /* 0x0000000203097211 */ /* 0x000fe400030f0eff */
[----:B0-----:R-:W-:-:S04]  /*61ef0*/  LEA R4, P6, R10, R0, 0x1 ;  /* 0x000000000a047211 */ /* 0x001fc800078c08ff */
[----:B------:R-:W-:Y:S01]  /*61f00*/  LEA.HI.X.SX32 R5, R10, R2, 0x1, P6 ;  /* 0x000000020a057211 */ /* 0x000fe200030f0eff */
[----:B------:R0:W-:Y:S04]  /*61f10*/  @P4 STG.E.U16 [R8.64], R6 ;  /* 0x0000000608004986 */ /* 0x0001e8000c101506 */
[----:B------:R1:W-:Y:S01]  /*61f20*/  @P3 STG.E.U16 [R4.64], R7 ;  /* 0x0000000704003986 */ /* 0x0003e2000c101506 */
[----:B--2---:R-:W-:-:S03]  /*61f30*/  ISETP.LT.AND P5, PT, R13, c[0x0][0x17c], !P0 ;  /* 0x00005f000d007a0c */ /* 0x004fc600047a1270 */
[----:B------:R-:W2:Y:S01]  /*61f40*/  LDL.LU R13, [R1+0x1598] ;  /* 0x00159800010d7983 */ /* 0x000ea20000300800 */
[----:B---3--:R-:W-:-:S03]  /*61f50*/  ISETP.LT.AND P2, PT, R12, c[0x0][0x17c], !P0 ;  /* 0x00005f000c007a0c */ /* 0x008fc60004741270 */
[----:B------:R-:W3:Y:S04]  /*61f60*/  LDL.LU R12, [R1+0x15a0] ;  /* 0x0015a000010c7983 */ /* 0x000ee80000300800 */
[----:B------:R-:W3:Y:S04]  /*61f70*/  LDL.LU R29, [R1+0x1800] ;  /* 0x00180000011d7983 */ /* 0x000ee80000300800 */
[----:B------:R-:W3:Y:S04]  /*61f80*/  LDL.LU R15, [R1+0x15a4] ;  /* 0x0015a400010f7983 */ /* 0x000ee80000300800 */
[----:B------:R-:W3:Y:S01]  /*61f90*/  LDL.LU R28, [R1+0x5c] ;  /* 0x00005c00011c7983 */ /* 0x000ee20000300800 */
[----:B-----5:R-:W-:-:S03]  /*61fa0*/  ISETP.LT.AND P4, PT, R14, c[0x0][0x17c], !P0 ;  /* 0x00005f000e007a0c */ /* 0x020fc60004781270 */
[----:B------:R-:W5:Y:S01]  /*61fb0*/  LDL.LU R14, [R1+0x159c] ;  /* 0x00159c00010e7983 */ /* 0x000f620000300800 */
[----:B----4-:R-:W-:-:S03]  /*61fc0*/  ISETP.LT.AND P3, PT, R11, c[0x0][0x17c], !P0 ;  /* 0x00005f000b007a0c */ /* 0x010fc60004761270 */
[----:B------:R-:W4:Y:S01]  /*61fd0*/  LDL.LU R11, [R1+0x1590] ;  /* 0x00159000010b7983 */ /* 0x000f220000300800 */
[----:B------:R-:W-:Y:S02]  /*61fe0*/  IADD3 R3, R10, c[0x0][0x198], RZ ;  /* 0x000066000a037a10 */ /* 0x000fe40007ffe0ff */
[----:B0-----:R-:W-:Y:S01]  /*61ff0*/  PRMT R6, R7, 0x7632, R6 ;  /* 0x0000763207067816 */ /* 0x001fe20000000006 */
[----:B------:R-:W5:Y:S01]  /*62000*/  LDL.LU R27, [R1+0x8c] ;  /* 0x00008c00011b7983 */ /* 0x000f620000300800 */
[C---:B------:R-:W-:Y:S02]  /*62010*/  LEA R8, P6, R3.reuse, R0, 0x1 ;  /* 0x0000000003087211 */ /* 0x040fe400078c08ff */
[C---:B------:R-:W-:Y:S02]  /*62020*/  IADD3 R10, R3.reuse, c[0x0][0x198], RZ ;  /* 0x00006600030a7a10 */ /* 0x040fe40007ffe0ff */
[----:B------:R-:W-:Y:S02]  /*62030*/  LEA.HI.X.SX32 R9, R3, R2, 0x1, P6 ;  /* 0x0000000203097211 */ /* 0x000fe400030f0eff */
[----:B-1----:R-:W-:-:S04]  /*62040*/  LEA R4, P6, R10, R0, 0x1 ;  /* 0x000000000a047211 */ /* 0x002fc800078c08ff */
[----:B------:R-:W-:Y:S01]  /*62050*/  LEA.HI.X.SX32 R5, R10, R2, 0x1, P6 ;  /* 0x000000020a057211 */ /* 0x000fe200030f0eff */
[----:B------:R0:W-:Y:S01]  /*62060*/  @P5 STG.E.U16 [R8.64], R6 ;  /* 0x0000000608005986 */ /* 0x0001e2000c101506 */
[----:B------:R-:W-:-:S03]  /*62070*/  ISETP.LT.AND P1, PT, R17, c[0x0][0x17c], !P0 ;  /* 0x00005f0011007a0c */ /* 0x000fc60004721270 */
[----:B------:R1:W-:Y:S01]  /*62080*/  @P2 STG.E.U16 [R4.64], R19 ;  /* 0x0000001304002986 */ /* 0x0003e2000c101506 */
[----:B0-----:R-:W-:Y:S02]  /*62090*/  PRMT R8, R19, 0x7632, R8 ;  /* 0x0000763213087816 */ /* 0x001fe40000000008 */
[----:B------:R-:W-:-:S04]  /*620a0*/  IADD3 R3, R10, c[0x0][0x198], RZ ;  /* 0x000066000a037a10 */ /* 0x000fc80007ffe0ff */
[C---:B------:R-:W-:Y:S02]  /*620b0*/  LEA R6, P6, R3.reuse, R0, 0x1 ;  /* 0x0000000003067211 */ /* 0x040fe400078c08ff */
[C---:B------:R-:W-:Y:S02]  /*620c0*/  IADD3 R9, R3.reuse, c[0x0][0x198], RZ ;  /* 0x0000660003097a10 */ /* 0x040fe40007ffe0ff */
[----:B------:R-:W-:Y:S02]  /*620d0*/  LEA.HI.X.SX32 R7, R3, R2, 0x1, P6 ;  /* 0x0000000203077211 */ /* 0x000fe400030f0eff */
[C---:B-1----:R-:W-:Y:S02]  /*620e0*/  LEA R4, P6, R9.reuse, R0, 0x1 ;  /* 0x0000000009047211 */ /* 0x042fe400078c08ff */
[C---:B------:R-:W-:Y:S01]  /*620f0*/  IADD3 R3, R9.reuse, c[0x0][0x198], RZ ;  /* 0x0000660009037a10 */ /* 0x040fe20007ffe0ff */
[----:B------:R0:W-:Y:S01]  /*62100*/  @P1 STG.E.U16 [R6.64], R8 ;  /* 0x0000000806001986 */ /* 0x0001e2000c101506 */
[----:B------:R-:W-:-:S02]  /*62110*/  LEA.HI.X.SX32 R5, R9, R2, 0x1, P6 ;  /* 0x0000000209057211 */ /* 0x000fc400030f0eff */
[----:B0-----:R-:W-:-:S04]  /*62120*/  LEA R6, P6, R3, R0, 0x1 ;  /* 0x0000000003067211 */ /* 0x001fc800078c08ff */
[----:B------:R-:W-:Y:S02]  /*62130*/  LEA.HI.X.SX32 R7, R3, R2, 0x1, P6 ;  /* 0x0000000203077211 */ /* 0x000fe400030f0eff */
[----:B--2---:R-:W-:Y:S02]  /*62140*/  ISETP.LT.AND P5, PT, R13, c[0x0][0x17c], !P0 ;  /* 0x00005f000d007a0c */ /* 0x004fe400047a1270 */
[----:B------:R-:W2:Y:S04]  /*62150*/  LDL.LU R13, [R1+0x15a8] ;  /* 0x0015a800010d7983 */ /* 0x000ea80000300800 */
[----:B------:R-:W-:Y:S01]  /*62160*/  STL [R1+0x17ec], R16 ;  /* 0x0017ec1001007387 */ /* 0x000fe20000100800 */
[----:B---3--:R-:W-:-:S03]  /*62170*/  ISETP.LT.AND P2, PT, R12, c[0x0][0x17c], !P0 ;  /* 0x00005f000c007a0c */ /* 0x008fc60004741270 */
[----:B------:R-:W3:Y:S04]  /*62180*/  LDL.LU R12, [R1+0x15ac] ;  /* 0x0015ac00010c7983 */ /* 0x000ee80000300800 */
[----:B------:R-:W0:Y:S04]  /*62190*/  LDS.128 R16, [R29] ;  /* 0x000000001d107984 */ /* 0x000e280000000c00 */
[----:B------:R-:W3:Y:S01]  /*621a0*/  LDL.LU R26, [R1+0x9c] ;  /* 0x00009c00011a7983 */ /* 0x000ee20000300800 */
[----:B------:R-:W-:-:S03]  /*621b0*/  PRMT R8, R28, 0x7632, R8 ;  /* 0x000076321c087816 */ /* 0x000fc60000000008 */
[----:B------:R1:W-:Y:S04]  /*621c0*/  @P4 STG.E.U16 [R4.64], R28 ;  /* 0x0000001c04004986 */ /* 0x0003e8000c101506 */
[----:B------:R0:W-:Y:S04]  /*621d0*/  @P3 STG.E.U16 [R6.64], R8 ;  /* 0x0000000806003986 */ /* 0x0001e8000c101506 */
[----:B-1----:R-:W3:Y:S01]  /*621e0*/  LDL.LU R28, [R1+0x19c] ;  /* 0x00019c00011c7983 */ /* 0x002ee20000300800 */
[----:B----4-:R-:W-:-:S03]  /*621f0*/  ISETP.LT.AND P3, PT, R11, c[0x0][0x17c], !P0 ;  /* 0x00005f000b007a0c */ /* 0x010fc60004761270 */
[----:B0-----:R-:W-:Y:S04]  /*62200*/  STL [R1+0x54], R17 ;  /* 0x0000541101007387 */ /* 0x001fe80000100800 */
[----:B------:R-:W-:Y:S04]  /*62210*/  STL.64 [R1+0x58], R18 ;  /* 0x0000581201007387 */ /* 0x000fe80000100a00 */
[----:B------:R-:W4:Y:S04]  /*62220*/  LDL.LU R11, [R1+0x15b4] ;  /* 0x0015b400010b7983 */ /* 0x000f280000300800 */
[----:B------:R-:W4:Y:S01]  /*62230*/  LDL.LU R10, [R1+0x15b0] ;  /* 0x0015b000010a7983 */ /* 0x000f220000300800 */
[----:B------:R-:W-:-:S04]  /*62240*/  IADD3 R9, R3, c[0x0][0x198], RZ ;  /* 0x0000660003097a10 */ /* 0x000fc80007ffe0ff */
[C---:B------:R-:W-:Y:S02]  /*62250*/  LEA R4, P6, R9.reuse, R0, 0x1 ;  /* 0x0000000009047211 */ /* 0x040fe400078c08ff */
[C---:B------:R-:W-:Y:S02]  /*62260*/  IADD3 R3, R9.reuse, c[0x0][0x198], RZ ;  /* 0x0000660009037a10 */ /* 0x040fe40007ffe0ff */
[----:B------:R-:W-:Y:S02]  /*62270*/  LEA.HI.X.SX32 R5, R9, R2, 0x1, P6 ;  /* 0x0000000209057211 */ /* 0x000fe400030f0eff */
[----:B------:R-:W-:Y:S02]  /*62280*/  LEA R6, P6, R3, R0, 0x1 ;  /* 0x0000000003067211 */ /* 0x000fe400078c08ff */
[----:B-----5:R-:W-:Y:S01]  /*62290*/  PRMT R9, R27, 0x7632, R9 ;  /* 0x000076321b097816 */ /* 0x020fe20000000009 */
[----:B------:R0:W-:Y:S01]  /*622a0*/  @P5 STG.E.U16 [R4.64], R27 ;  /* 0x0000001b04005986 */ /* 0x0001e2000c101506 */
[----:B------:R-:W-:-:S02]  /*622b0*/  LEA.HI.X.SX32 R7, R3, R2, 0x1, P6 ;  /* 0x0000000203077211 */ /* 0x000fc400030f0eff */
[----:B------:R-:W-:Y:S02]  /*622c0*/  ISETP.LT.AND P1, PT, R15, c[0x0][0x17c], !P0 ;  /* 0x00005f000f007a0c */ /* 0x000fe40004721270 */
[----:B------:R-:W-:Y:S01]  /*622d0*/  ISETP.LT.AND P4, PT, R14, c[0x0][0x17c], !P0 ;  /* 0x00005f000e007a0c */ /* 0x000fe20004781270 */
[----:B------:R1:W-:Y:S01]  /*622e0*/  @P2 STG.E.U16 [R6.64], R9 ;  /* 0x0000000906002986 */ /* 0x0003e2000c101506 */
[C---:B------:R-:W-:Y:S02]  /*622f0*/  LOP3.LUT R25, R29.reuse, 0x40, RZ, 0x3c, !PT ;  /* 0x000000401d197812 */ /* 0x040fe400078e3cff */
[----:B0-----:R-:W-:-:S03]  /*62300*/  LOP3.LUT R27, R29, 0x20, RZ, 0x3c, !PT ;  /* 0x000000201d1b7812 */ /* 0x001fc600078e3cff */
[----:B------:R-:W-:Y:S01]  /*62310*/  LDS.128 R20, [R25] ;  /* 0x0000000019147984 */ /* 0x000fe20000000c00 */
[----:B------:R-:W-:-:S04]  /*62320*/  IADD3 R8, R3, c[0x0][0x198], RZ ;  /* 0x0000660003087a10 */ /* 0x000fc80007ffe0ff */
[C---:B------:R-:W-:Y:S02]  /*62330*/  LEA R4, P6, R8.reuse, R0, 0x1 ;  /* 0x0000000008047211 */ /* 0x040fe400078c08ff */
[C---:B------:R-:W-:Y:S02]  /*62340*/  IADD3 R3, R8.reuse, c[0x0][0x198], RZ ;  /* 0x0000660008037a10 */ /* 0x040fe40007ffe0ff */
[----:B------:R-:W-:Y:S02]  /*62350*/  LEA.HI.X.SX32 R5, R8, R2, 0x1, P6 ;  /* 0x0000000208057211 */ /* 0x000fe400030f0eff */
[C---:B-1----:R-:W-:Y:S02]  /*62360*/  LEA R6, P6, R3.reuse, R0, 0x1 ;  /* 0x0000000003067211 */ /* 0x042fe400078c08ff */
[C---:B------:R-:W-:Y:S02]  /*62370*/  IADD3 R9, R3.reuse, c[0x0][0x198], RZ ;  /* 0x0000660003097a10 */ /* 0x040fe40007ffe0ff */
[----:B------:R-:W-:-:S02]  /*62380*/  LEA.HI.X.SX32 R7, R3, R2, 0x1, P6 ;  /* 0x0000000203077211 */ /* 0x000fc400030f0eff */
[----:B------:R-:W-:Y:S01]  /*62390*/  IADD3 R3, R9, c[0x0][0x198], RZ ;  /* 0x0000660009037a10 */ /* 0x000fe20007ffe0ff */
[----:B------:R-:W-:Y:S01]  /*623a0*/  IMAD.MOV.U32 R18, RZ, RZ, R16 ;  /* 0x000000ffff127224 */ /* 0x000fe200078e0010 */
[----:B--2---:R-:W-:Y:S02]  /*623b0*/  ISETP.LT.AND P5, PT, R13, c[0x0][0x17c], !P0 ;  /* 0x00005f000d007a0c */ /* 0x004fe400047a1270 */
[----:B---3--:R-:W-:Y:S02]  /*623c0*/  ISETP.LT.AND P2, PT, R12, c[0x0][0x17c], !P0 ;  /* 0x00005f000c007a0c */ /* 0x008fe40004741270 */
[----:B------:R-:W0:Y:S01]  /*623d0*/  LDS.128 R12, [R27] ;  /* 0x000000001b0c7984 */ /* 0x000e220000000c00 */
[----:B------:R-:W-:-:S03]  /*623e0*/  PRMT R8, R26, 0x7632, R8 ;  /* 0x000076321a087816 */ /* 0x000fc60000000008 */
[----:B------:R1:W-:Y:S04]  /*623f0*/  @P1 STG.E.U16 [R4.64], R26 ;  /* 0x0000001a04001986 */ /* 0x0003e8000c101506 */
[----:B------:R2:W-:Y:S01]  /*62400*/  @P4 STG.E.U16 [R6.64], R8 ;  /* 0x0000000806004986 */ /* 0x0005e2000c101506 */
[----:B-1----:R-:W-:-:S04]  /*62410*/  LEA R4, P6, R9, R0, 0x1 ;  /* 0x0000000009047211 */ /* 0x002fc800078c08ff */
[----:B------:R-:W-:Y:S02]  /*62420*/  LEA.HI.X.SX32 R5, R9, R2, 0x1, P6 ;  /* 0x0000000209057211 */ /* 0x000fe400030f0eff */
[C---:B--2---:R-:W-:Y:S02]  /*62430*/  LEA R6, P6, R3.reuse, R0, 0x1 ;  /* 0x0000000003067211 */ /* 0x044fe400078c08ff */
[C---:B------:R-:W-:Y:S01]  /*62440*/  IADD3 R8, R3.reuse, c[0x0][0x198], RZ ;  /* 0x0000660003087a10 */ /* 0x040fe20007ffe0ff */
[----:B------:R1:W-:Y:S01]  /*62450*/  @P3 STG.E.U16 [R4.64], R28 ;  /* 0x0000001c04003986 */ /* 0x0003e2000c101506 */
[----:B------:R-:W-:Y:S02]  /*62460*/  LEA.HI.X.SX32 R7, R3, R2, 0x1, P6 ;  /* 0x0000000203077211 */ /* 0x000fe400030f0eff */
[----:B------:R-:W-:Y:S02]  /*62470*/  PRMT R9, R28, 0x7632, R9 ;  /* 0x000076321c097816 */ /* 0x000fe40000000009 */
[----:B------:R-:W-:-:S02]  /*62480*/  LOP3.LUT R26, R29, 0x60, RZ, 0x3c, !PT ;  /* 0x000000601d1a7812 */ /* 0x000fc400078e3cff */
[----:B-1----:R-:W-:Y:S01]  /*62490*/  LEA R4, P6, R8, R0, 0x1 ;  /* 0x0000000008047211 */ /* 0x002fe200078c08ff */
[----:B0-----:R0:W-:Y:S01]  /*624a0*/  STL [R1+0x44], R13 ;  /* 0x0000440d01007387 */ /* 0x0011e20000100800 */
[----:B------:R-:W-:-:S03]  /*624b0*/  IMAD.MOV.U32 R17, RZ, RZ, R12 ;  /* 0x000000ffff117224 */ /* 0x000fc600078e000c */
[----:B------:R1:W-:Y:S01]  /*624c0*/  STL.64 [R1+0x48], R14 ;  /* 0x0000480e01007387 */ /* 0x0003e20000100a00 */
[----:B------:R-:W-:-:S03]  /*624d0*/  LEA.HI.X.SX32 R5, R8, R2, 0x1, P6 ;  /* 0x0000000208057211 */ /* 0x000fc600030f0eff */
[----:B0-----:R-:W2:Y:S01]  /*624e0*/  LDL.LU R13, [R1+0x15b8] ;  /* 0x0015b800010d7983 */ /* 0x001ea20000300800 */
[----:B----4-:R-:W-:-:S03]  /*624f0*/  ISETP.LT.AND P4, PT, R10, c[0x0][0x17c], !P0 ;  /* 0x00005f000a007a0c */ /* 0x010fc60004781270 */
[----:B------:R-:W3:Y:S01]  /*62500*/  LDL.LU R12, [R1+0x15bc] ;  /* 0x0015bc00010c7983 */ /* 0x000ee20000300800 */
[----:B------:R-:W-:-:S03]  /*62510*/  ISETP.LT.AND P1, PT, R11, c[0x0][0x17c], !P0 ;  /* 0x00005f000b007a0c */ /* 0x000fc60004721270 */
[----:B------:R-:W4:Y:S04]  /*62520*/  LDL.LU R10, [R1+0x15c0] ;  /* 0x0015c000010a7983 */ /* 0x000f280000300800 */
[----:B------:R-:W-:Y:S04]  /*62530*/  STL [R1+0x74], R21 ;  /* 0x0000741501007387 */ /* 0x000fe80000100800 */
[----:B------:R-:W-:Y:S04]  /*62540*/  STL.64 [R1+0x78], R22 ;  /* 0x0000781601007387 */ /* 0x000fe80000100a00 */
[----:B------:R-:W5:Y:S04]  /*62550*/  LDL.LU R11, [R1+0x15c4] ;  /* 0x0015c400010b7983 */ /* 0x000f680000300800 */
[----:B------:R-:W-:Y:S04]  /*62560*/  @P5 STG.E.U16 [R6.64], R9 ;  /* 0x0000000906005986 */ /* 0x000fe8000c101506 */
[----:B------:R-:W5:Y:S04]  /*62570*/  LDL.LU R16, [R1+0x15c8] ;  /* 0x0015c80001107983 */ /* 0x000f680000300800 */
[----:B------:R-:W-:Y:S04]  /*62580*/  @P2 STG.E.U16 [R4.64], R18 ;  /* 0x0000001204002986 */ /* 0x000fe8000c101506 */
[----:B-1----:R-:W5:Y:S04]  /*62590*/  LDL.LU R15, [R1+0x15cc] ;  /* 0x0015cc00010f7983 */ /* 0x002f680000300800 */
[----:B------:R-:W0:Y:S04]  /*625a0*/  LDS.128 R4, [R26] ;  /* 0x000000001a047984 */ /* 0x000e280000000c00 */
[----:B------:R-:W-:Y:S04]  /*625b0*/  STL.64 [R1+0x17f8], R26 ;  /* 0x0017f81a01007387 */ /* 0x000fe80000100a00 */
[----:B------:R-:W-:Y:S04]  /*625c0*/  STL [R1+0x17f0], R25 ;  /* 0x0017f01901007387 */ /* 0x000fe80000100800 */
[----:B------:R-:W1:Y:S04]  /*625d0*/  LDS.128 R24, [R29+0x800] ;  /* 0x000800001d187984 */ /* 0x000e680000000c00 */
[----:B0-----:R-:W-:Y:S04]  /*625e0*/  STL [R1+0x17e0], R5 ;  /* 0x0017e00501007387 */ /* 0x001fe80000100800 */
[----:B------:R-:W-:Y:S04]  /*625f0*/  STL [R1+0x17b4], R6 ;  /* 0x0017b40601007387 */ /* 0x000fe80000100800 */
[----:B------:R-:W-:Y:S04]  /*62600*/  STL [R1+0x17ac], R7 ;  /* 0x0017ac0701007387 */ /* 0x000fe80000100800 */
[----:B-1----:R0:W-:Y:S04]  /*62610*/  STL.64 [R1+0xa8], R26 ;  /* 0x0000a81a01007387 */ /* 0x0021e80000100a00 */
[----:B0-----:R-:W5:Y:S01]  /*62620*/  LDL.LU.64 R26, [R1+0x17f8] ;  /* 0x0017f800011a7983 */ /* 0x001f620000300a00 */
[----:B------:R-:W-:-:S03]  /*62630*/  IMAD.MOV.U32 R28, RZ, RZ, R25 ;  /* 0x000000ffff1c7224 */ /* 0x000fc600078e0019 */
[----:B------:R-:W5:Y:S04]  /*62640*/  LDL.LU R25, [R1+0x17f0] ;  /* 0x0017f00001197983 */ /* 0x000f680000300800 */
[----:B------:R-:W5:Y:S01]  /*62650*/  LDL.LU R5, [R1+0x15d0] ;  /* 0x0015d00001057983 */ /* 0x000f620000300800 */
[----:B------:R-:W-:-:S03]  /*62660*/  IADD3 R3, R8, c[0x0][0x198], RZ ;  /* 0x0000660008037a10 */ /* 0x000fc60007ffe0ff */
[----:B------:R-:W5:Y:S01]  /*62670*/  LDL.LU R7, [R1+0x15d4] ;  /* 0x0015d40001077983 */ /* 0x000f620000300800 */
[----:B------:R-:W-:Y:S01]  /*62680*/  IADD3 R9, R3, c[0x0][0x198], RZ ;  /* 0x0000660003097a10 */ /* 0x000fe20007ffe0ff */
[----:B------:R-:W-:Y:S01]  /*62690*/  IMAD.MOV.U32 R14, RZ, RZ, R20 ;  /* 0x000000ffff0e7224 */ /* 0x000fe200078e0014 */
[----:B--2---:R-:W-:Y:S02]  /*626a0*/  ISETP.LT.AND P3, PT, R13, c[0x0][0x17c], !P0 ;  /* 0x00005f000d007a0c */ /* 0x004fe40004761270 */
[----:B---3--:R-:W-:Y:S02]  /*626b0*/  ISETP.LT.AND P5, PT, R12, c[0x0][0x17c], !P0 ;  /* 0x00005f000c007a0c */ /* 0x008fe400047a1270 */
[----:B------:R-:W-:-:S04]  /*626c0*/  LEA R12, P6, R3, R0, 0x1 ;  /* 0x00000000030c7211 */ /* 0x000fc800078c08ff */
[----:B------:R-:W-:Y:S02]  /*626d0*/  LEA.HI.X.SX32 R13, R3, R2, 0x1, P6 ;  /* 0x00000002030d7211 */ /* 0x000fe400030f0eff */
[C---:B------:R-:W-:Y:S02]  /*626e0*/  LEA R8, P6, R9.reuse, R0, 0x1 ;  /* 0x0000000009087211 */ /* 0x040fe400078c08ff */
[----:B----4-:R-:W-:Y:S02]  /*626f0*/  ISETP.LT.AND P2, PT, R10, c[0x0][0x17c], !P0 ;  /* 0x00005f000a007a0c */ /* 0x010fe40004741270 */
[----:B------:R-:W-:Y:S02]  /*62700*/  PRMT R3, R18, 0x7632, R3 ;  /* 0x0000763212037816 */ /* 0x000fe40000000003 */
[C---:B------:R-:W-:Y:S02]  /*62710*/  IADD3 R10, R9.reuse, c[0x0][0x198], RZ ;  /* 0x00006600090a7a10 */ /* 0x040fe40007ffe0ff */
[----:B------:R-:W-:Y:S01]  /*62720*/  LEA.HI.X.SX32 R9, R9, R2, 0x1, P6 ;  /* 0x0000000209097211 */ /* 0x000fe200030f0eff */
[----:B------:R-:W-:Y:S04]  /*62730*/  @P1 STG.E.U16 [R12.64], R3 ;  /* 0x000000030c001986 */ /* 0x000fe8000c101506 */
[----:B------:R0:W-:Y:S01]  /*62740*/  @P4 STG.E.U16 [R8.64], R17 ;  /* 0x0000001108004986 */ /* 0x0001e2000c101506 */
[----:B-----5:R-:W-:-:S02]  /*62750*/  ISETP.LT.AND P4, PT, R16, c[0x0][0x17c], !P0 ;  /* 0x00005f0010007a0c */ /* 0x020fc40004781270 */
[----:B0-----:R-:W-:Y:S02]  /*62760*/  PRMT R9, R17, 0x7632, R9 ;  /* 0x0000763211097816 */ /* 0x001fe40000000009 */
[C---:B------:R-:W-:Y:S02]  /*62770*/  LEA R12, P6, R10.reuse, R0, 0x1 ;  /* 0x000000000a0c7211 */ /* 0x040fe400078c08ff */
[C---:B------:R-:W-:Y:S02]  /*62780*/  IADD3 R3, R10.reuse, c[0x0][0x198], RZ ;  /* 0x000066000a037a10 */ /* 0x040fe40007ffe0ff */
[----:B------:R-:W-:Y:S02]  /*62790*/  LEA.HI.X.SX32 R13, R10, R2, 0x1, P6 ;  /* 0x000000020a0d7211 */ /* 0x000fe400030f0eff */
[----:B------:R-:W-:Y:S02]  /*627a0*/  LEA R10, P6, R3, R0, 0x1 ;  /* 0x00000000030a7211 */ /* 0x000fe400078c08ff */
[----:B------:R-:W-:-:S02]  /*627b0*/  ISETP.LT.AND P1, PT, R11, c[0x0][0x17c], !P0 ;  /* 0x00005f000b007a0c */ /* 0x000fc40004721270 */
[----:B------:R-:W-:Y:S01]  /*627c0*/  LEA.HI.X.SX32 R11, R3, R2, 0x1, P6 ;  /* 0x00000002030b7211 */ /* 0x000fe200030f0eff */
[----:B------:R-:W-:Y:S04]  /*627d0*/  @P3 STG.E.U16 [R12.64], R9 ;  /* 0x000000090c003986 */ /* 0x000fe8000c101506 */
[----:B------:R0:W-:Y:S04]  /*627e0*/  @P5 STG.E.U16 [R10.64], R14 ;  /* 0x0000000e0a005986 */ /* 0x0001e8000c101506 */
[----:B------:R-:W1:Y:S01]  /*627f0*/  LDS.128 R16, [R27+0x800] ;  /* 0x000800001b107984 */ /* 0x000e620000000c00 */
[----:B0-----:R-:W-:-:S02]  /*62800*/  PRMT R10, R14, 0x7632, R10 ;  /* 0x000076320e0a7816 */ /* 0x001fc4000000000a */
[----:B------:R-:W-:Y:S01]  /*62810*/  ISETP.LT.AND P5, PT, R5, c[0x0][0x17c], !P0 ;  /* 0x00005f0005007a0c */ /* 0x000fe200047a1270 */
[----:B-1----:R-:W-:Y:S04]  /*62820*/  STL [R1+0x94], R17 ;  /* 0x0000941101007387 */ /* 0x002fe80000100800 */
[----:B------:R-:W-:Y:S04]  /*62830*/  STL.64 [R1+0x98], R18 ;  /* 0x0000981201007387 */ /* 0x000fe80000100a00 */
[----:B------:R-:W2:Y:S04]  /*62840*/  LDL.LU R14, [R1+0x15d8] ;  /* 0x0015d800010e7983 */ /* 0x000ea80000300800 */
[----:B------:R-:W3:Y:S01]  /*62850*/  LDL.LU R5, [R1+0x15dc] ;  /* 0x0015dc0001057983 */ /* 0x000ee20000300800 */
[----:B------:R-:W-:-:S03]  /*62860*/  IMAD.MOV.U32 R6, RZ, RZ, R16 ;  /* 0x000000ffff067224 */ /* 0x000fc600078e0010 */
[----:B------:R-:W0:Y:S04]  /*62870*/  LDS.128 R16, [R25+0x800] ;  /* 0x0008000019107984 */ /* 0x000e280000000c00 */
[----:B0-----:R0:W-:Y:S04]  /*62880*/  STL [R1+0x84], R17 ;  /* 0x0000841101007387 */ /* 0x0011e80000100800 */
[----:B------:R1:W-:Y:S01]  /*62890*/  STL.64 [R1+0x88], R18 ;  /* 0x0000881201007387 */ /* 0x0003e20000100a00 */
[----:B0-----:R-:W-:-:S03]  /*628a0*/  IMAD.MOV.U32 R17, RZ, RZ, R16 ;  /* 0x000000ffff117224 */ /* 0x001fc600078e0010 */
[----:B------:R-:W4:Y:S01]  /*628b0*/  LDL.LU R16, [R1+0x17ec] ;  /* 0x0017ec0001107983 */ /* 0x000f220000300800 */
[----:B------:R-:W-:-:S03]  /*628c0*/  IADD3 R8, R3, c[0x0][0x198], RZ ;  /* 0x0000660003087a10 */ /* 0x000fc60007ffe0ff */
[----:B-1----:R-:W5:Y:S01]  /*628d0*/  LDL.LU R19, [R1+0x15e0] ;  /* 0x0015e00001137983 */ /* 0x002f620000300800 */
[----:B------:R-:W-:-:S04]  /*628e0*/  LEA R12, P6, R8, R0, 0x1 ;  /* 0x00000000080c7211 */ /* 0x000fc800078c08ff */
[----:B------:R-:W-:-:S05]  /*628f0*/  LEA.HI.X.SX32 R13, R8, R2, 0x1, P6 ;  /* 0x00000002080d7211 */ /* 0x000fca00030f0eff */
[----:B------:R0:W-:Y:S01]  /*62900*/  @P2 STG.E.U16 [R12.64], R10 ;  /* 0x0000000a0c002986 */ /* 0x0001e2000c101506 */
[----:B------:R-:W-:-:S03]  /*62910*/  ISETP.LT.AND P2, PT, R7, c[0x0][0x17c], !P0 ;  /* 0x00005f0007007a0c */ /* 0x000fc60004741270 */
[----:B------:R-:W5:Y:S01]  /*62920*/  LDL.LU R7, [R1+0x15e4] ;  /* 0x0015e40001077983 */ /* 0x000f620000300800 */
[----:B------:R-:W-:-:S03]  /*62930*/  IADD3 R3, R8, c[0x0][0x198], RZ ;  /* 0x0000660008037a10 */ /* 0x000fc60007ffe0ff */
[----:B------:R-:W5:Y:S01]  /*62940*/  LDL.LU R18, [R1+0x15e8] ;  /* 0x0015e80001127983 */ /* 0x000f620000300800 */
        /* <DEDUP_REMOVED lines=9> */
[----:B------:R-:W-:Y:S01]  /*629e0*/  ISETP.LT.AND P3, PT, R15, c[0x0][0x17c], !P0 ;  /* 0x00005f000f007a0c */ /* 0x000fe20004761270 */
[----:B------:R-:W-:Y:S01]  /*629f0*/  IMAD.MOV.U32 R20, RZ, RZ, R24 ;  /* 0x000000ffff147224 */ /* 0x000fe200078e0018 */
[----:B0-----:R-:W-:-:S04]  /*62a00*/  LEA R8, P6, R3, R0, 0x1 ;  /* 0x0000000003087211 */ /* 0x001fc800078c08ff */
[----:B------:R-:W-:-:S07]  /*62a10*/  LEA.HI.X.SX32 R9, R3, R2, 0x1, P6 ;  /* 0x0000000203097211 */ /* 0x000fce00030f0eff */
[----:B------:R-:W-:Y:S04]  /*62a20*/  @P3 STG.E.U16 [R8.64], R20 ;  /* 0x0000001408003986 */ /* 0x000fe8000c101506 */
[----:B------:R-:W0:Y:S01]  /*62a30*/  LDS.128 R8, [R26+0x800] ;  /* 0x000800001a087984 */ /* 0x000e220000000c00 */
[----:B------:R-:W-:-:S04]  /*62a40*/  IADD3 R4, R3, c[0x0][0x198], RZ ;  /* 0x0000660003047a10 */ /* 0x000fc80007ffe0ff */
[----:B------:R-:W-:Y:S02]  /*62a50*/  IADD3 R3, R4, c[0x0][0x198], RZ ;  /* 0x0000660004037a10 */ /* 0x000fe40007ffe0ff */
[----:B---3--:R-:W-:Y:S02]  /*62a60*/  ISETP.LT.AND P4, PT, R5, c[0x0][0x17c], !P0 ;  /* 0x00005f0005007a0c */ /* 0x008fe40004781270 */
[----:B------:R-:W3:Y:S01]  /*62a70*/  LDL.LU R5, [R1+0x15ec] ;  /* 0x0015ec0001057983 */ /* 0x000ee20000300800 */
[----:B--2---:R-:W-:Y:S02]  /*62a80*/  ISETP.LT.AND P1, PT, R14, c[0x0][0x17c], !P0 ;  /* 0x00005f000e007a0c */ /* 0x004fe40004721270 */
[----:B------:R-:W-:-:S04]  /*62a90*/  LEA R14, P6, R4, R0, 0x1 ;  /* 0x00000000040e7211 */ /* 0x000fc800078c08ff */
[----:B------:R-:W-:Y:S02]  /*62aa0*/  LEA.HI.X.SX32 R15, R4, R2, 0x1, P6 ;  /* 0x00000002040f7211 */ /* 0x000fe400030f0eff */
[C---:B-1----:R-:W-:Y:S01]  /*62ab0*/  LEA R12, P6, R3.reuse, R0, 0x1 ;  /* 0x00000000030c7211 */ /* 0x042fe200078c08ff */
[----:B0-----:R-:W-:Y:S03]  /*62ac0*/  STL [R1+0x17b8], R10 ;  /* 0x0017b80a01007387 */ /* 0x001fe60000100800 */
[----:B------:R-:W-:Y:S01]  /*62ad0*/  LEA.HI.X.SX32 R13, R3, R2, 0x1, P6 ;  /* 0x00000002030d7211 */ /* 0x000fe200030f0eff */
[----:B------:R-:W-:Y:S01]  /*62ae0*/  STL [R1+0x17b0], R11 ;  /* 0x0017b00b01007387 */ /* 0x000fe20000100800 */
[----:B----4-:R-:W-:-:S03]  /*62af0*/  PRMT R16, R20, 0x7632, R16 ;  /* 0x0000763214107816 */ /* 0x010fc60000000010 */
[----:B------:R-:W0:Y:S04]  /*62b00*/  LDS.128 R20, [R29+0x1000] ;  /* 0x001000001d147984 */ /* 0x000e280000000c00 */
[----:B------:R1:W-:Y:S04]  /*62b10*/  @P5 STG.E.U16 [R14.64], R16 ;  /* 0x000000100e005986 */ /* 0x0003e8000c101506 */
[----:B------:R2:W-:Y:S01]  /*62b20*/  @P2 STG.E.U16 [R12.64], R6 ;  /* 0x000000060c002986 */ /* 0x0005e2000c101506 */
[----:B-1----:R-:W-:-:S03]  /*62b30*/  PRMT R16, R6, 0x7632, R16 ;  /* 0x0000763206107816 */ /* 0x002fc60000000010 */
[----:B0-----:R-:W-:Y:S04]  /*62b40*/  STL [R1+0x64], R21 ;  /* 0x0000641501007387 */ /* 0x001fe80000100800 */
[----:B------:R-:W-:Y:S04]  /*62b50*/  STL.64 [R1+0x68], R22 ;  /* 0x0000681601007387 */ /* 0x000fe80000100a00 */
[----:B--2---:R-:W2:Y:S01]  /*62b60*/  LDL.LU R6, [R1+0x15f0] ;  /* 0x0015f00001067983 */ /* 0x004ea20000300800 */
[----:B-----5:R-:W-:Y:S01]  /*62b70*/  ISETP.LT.AND P5, PT, R7, c[0x0][0x17c], !P0 ;  /* 0x00005f0007007a0c */ /* 0x020fe200047a1270 */
[----:B------:R-:W-:-:S02]  /*62b80*/  IMAD.MOV.U32 R7, RZ, RZ, R20 ;  /* 0x000000ffff077224 */ /* 0x000fc400078e0014 */
[----:B------:R-:W0:Y:S01]  /*62b90*/  LDS.128 R20, [R27+0x1000] ;  /* 0x001000001b147984 */ /* 0x000e220000000c00 */
[----:B------:R-:W-:-:S04]  /*62ba0*/  IADD3 R4, R3, c[0x0][0x198], RZ ;  /* 0x0000660003047a10 */ /* 0x000fc80007ffe0ff */
[----:B------:R-:W-:-:S04]  /*62bb0*/  LEA R14, P6, R4, R0, 0x1 ;  /* 0x00000000040e7211 */ /* 0x000fc800078c08ff */
[----:B------:R-:W-:-:S05]  /*62bc0*/  LEA.HI.X.SX32 R15, R4, R2, 0x1, P6 ;  /* 0x00000002040f7211 */ /* 0x000fca00030f0eff */
[----:B------:R1:W-:Y:S01]  /*62bd0*/  @P1 STG.E.U16 [R14.64], R16 ;  /* 0x000000100e001986 */ /* 0x0003e2000c101506 */
[----:B------:R-:W-:-:S04]  /*62be0*/  IADD3 R3, R4, c[0x0][0x198], RZ ;  /* 0x0000660004037a10 */ /* 0x000fc80007ffe0ff */
[----:B------:R-:W-:-:S04]  /*62bf0*/  LEA R12, P6, R3, R0, 0x1 ;  /* 0x00000000030c7211 */ /* 0x000fc800078c08ff */
[----:B------:R-:W-:Y:S02]  /*62c00*/  LEA.HI.X.SX32 R13, R3, R2, 0x1, P6 ;  /* 0x00000002030d7211 */ /* 0x000fe400030f0eff */
[----:B------:R-:W-:Y:S02]  /*62c10*/  ISETP.LT.AND P2, PT, R18, c[0x0][0x17c], !P0 ;  /* 0x00005f0012007a0c */ /* 0x000fe40004741270 */
[----:B-1----:R-:W-:Y:S01]  /*62c20*/  PRMT R16, R17, 0x7632, R16 ;  /* 0x0000763211107816 */ /* 0x002fe20000000010 */
[----:B------:R1:W-:Y:S01]  /*62c30*/  @P4 STG.E.U16 [R12.64], R17 ;  /* 0x000000110c004986 */ /* 0x0003e2000c101506 */
[----:B---3--:R-:W-:-:S03]  /*62c40*/  ISETP.LT.AND P1, PT, R5, c[0x0][0x17c], !P0 ;  /* 0x00005f0005007a0c */ /* 0x008fc60004721270 */
[----:B------:R-:W3:Y:S04]  /*62c50*/  LDL.LU R5, [R1+0x15f4] ;  /* 0x0015f40001057983 */ /* 0x000ee80000300800 */
[----:B0-----:R-:W-:Y:S04]  /*62c60*/  STL [R1+0x34], R21 ;  /* 0x0000341501007387 */ /* 0x001fe80000100800 */
[----:B------:R-:W-:Y:S04]  /*62c70*/  STL.64 [R1+0x38], R22 ;  /* 0x0000381601007387 */ /* 0x000fe80000100a00 */
[----:B------:R-:W-:Y:S04]  /*62c80*/  STL [R1+0x17e4], R27 ;  /* 0x0017e41b01007387 */ /* 0x000fe80000100800 */
[----:B------:R-:W-:Y:S04]  /*62c90*/  STL [R1+0x17e8], R26 ;  /* 0x0017e81a01007387 */ /* 0x000fe80000100800 */
[----:B------:R-:W0:Y:S04]  /*62ca0*/  LDS.128 R24, [R25+0x1000] ;  /* 0x0010000019187984 */ /* 0x000e280000000c00 */
[----:B------:R-:W4:Y:S04]  /*62cb0*/  LDL.LU R18, [R1+0x15f8] ;  /* 0x0015f80001127983 */ /* 0x000f280000300800 */
[----:B-1----:R-:W5:Y:S04]  /*62cc0*/  LDL.LU R17, [R1+0x15fc] ;  /* 0x0015fc0001117983 */ /* 0x002f680000300800 */
[----:B0-----:R-:W-:Y:S01]  /*62cd0*/  STL [R1+0x2c], R27 ;  /* 0x00002c1b01007387 */ /* 0x001fe20000100800 */
[----:B------:R-:W-:-:S03]  /*62ce0*/  IMAD.MOV.U32 R11, RZ, RZ, R26 ;  /* 0x000000ffff0b7224 */ /* 0x000fc600078e001a */
[----:B------:R-:W4:Y:S01]  /*62cf0*/  LDL.LU R26, [R1+0x17e8] ;  /* 0x0017e800011a7983 */ /* 0x000f220000300800 */
[----:B--2---:R-:W-:-:S03]  /*62d00*/  ISETP.LT.AND P4, PT, R6, c[0x0][0x17c], !P0 ;  /* 0x00005f0006007a0c */ /* 0x004fc60004781270 */
[----:B------:R-:W2:Y:S01]  /*62d10*/  LDL.LU R6, [R1+0x1600] ;  /* 0x0016000001067983 */ /* 0x000ea20000300800 */
[----:B------:R-:W-:Y:S02]  /*62d20*/  ISETP.LT.AND P3, PT, R19, c[0x0][0x17c], !P0 ;  /* 0x00005f0013007a0c */ /* 0x000fe40004761270 */
        /* <DEDUP_REMOVED lines=8> */
[----:B------:R-:W-:-:S03]  /*62db0*/  IADD3 R3, R4, c[0x0][0x198], RZ ;  /* 0x0000660004037a10 */ /* 0x000fc60007ffe0ff */
[----:B------:R1:W-:Y:S01]  /*62dc0*/  @P5 STG.E.U16 [R12.64], R8 ;  /* 0x000000080c005986 */ /* 0x0003e2000c101506 */
[----:B0-----:R-:W-:-:S04]  /*62dd0*/  LEA R14, P6, R4, R0, 0x1 ;  /* 0x00000000040e7211 */ /* 0x001fc800078c08ff */
[----:B------:R-:W-:Y:S02]  /*62de0*/  LEA.HI.X.SX32 R15, R4, R2, 0x1, P6 ;  /* 0x00000002040f7211 */ /* 0x000fe400030f0eff */
[C---:B-1----:R-:W-:Y:S02]  /*62df0*/  LEA R12, P6, R3.reuse, R0, 0x1 ;  /* 0x00000000030c7211 */ /* 0x042fe400078c08ff */
[----:B------:R-:W-:Y:S02]  /*62e00*/  PRMT R8, R8, 0x7632, R8 ;  /* 0x0000763208087816 */ /* 0x000fe40000000008 */
[----:B------:R-:W-:-:S03]  /*62e10*/  LEA.HI.X.SX32 R13, R3, R2, 0x1, P6 ;  /* 0x00000002030d7211 */ /* 0x000fc600030f0eff */
[----:B------:R0:W-:Y:S01]  /*62e20*/  @P2 STG.E.U16 [R14.64], R8 ;  /* 0x000000080e002986 */ /* 0x0001e2000c101506 */
[----:B------:R-:W-:-:S03]  /*62e30*/  IMAD.MOV.U32 R21, RZ, RZ, R20 ;  /* 0x000000ffff157224 */ /* 0x000fc600078e0014 */
[----:B------:R-:W-:Y:S01]  /*62e40*/  @P1 STG.E.U16 [R12.64], R7 ;  /* 0x000000070c001986 */ /* 0x000fe2000c101506 */
[----:B------:R-:W-:Y:S02]  /*62e50*/  IMAD.MOV.U32 R20, RZ, RZ, R24 ;  /* 0x000000ffff147224 */ /* 0x000fe400078e0018 */
[----:B------:R-:W-:Y:S01]  /*62e60*/  IMAD.MOV.U32 R10, RZ, RZ, R25 ;  /* 0x000000ffff0a7224 */ /* 0x000fe200078e0019 */
[----:B0-----:R-:W-:Y:S02]  /*62e70*/  PRMT R8, R7, 0x7632, R8 ;  /* 0x0000763207087816 */ /* 0x001fe40000000008 */
[----:B---3--:R-:W-:Y:S02]  /*62e80*/  ISETP.LT.AND P3, PT, R5, c[0x0][0x17c], !P0 ;  /* 0x00005f0005007a0c */ /* 0x008fe40004761270 */
[----:B------:R-:W3:Y:S04]  /*62e90*/  LDL.LU R5, [R1+0x1604] ;  /* 0x0016040001057983 */ /* 0x000ee80000300800 */
[----:B------:R-:W-:Y:S04]  /*62ea0*/  STL.64 [R1+0x17c0], R10 ;  /* 0x0017c00a01007387 */ /* 0x000fe80000100a00 */
[----:B----4-:R-:W0:Y:S04]  /*62eb0*/  LDS.128 R12, [R26+0x1000] ;  /* 0x001000001a0c7984 */ /* 0x010e280000000c00 */
[----:B------:R-:W1:Y:S04]  /*62ec0*/  LDS.128 R24, [R29+0x1800] ;  /* 0x001800001d187984 */ /* 0x000e680000000c00 */
[----:B0-----:R0:W-:Y:S04]  /*62ed0*/  STL.64 [R1+0x17c8], R14 ;  /* 0x0017c80e01007387 */ /* 0x0011e80000100a00 */
[----:B0-----:R-:W4:Y:S04]  /*62ee0*/  LDL.LU R14, [R1+0x1608] ;  /* 0x00160800010e7983 */ /* 0x001f280000300800 */
[----:B------:R-:W4:Y:S04]  /*62ef0*/  LDL.LU R11, [R1+0x160c] ;  /* 0x00160c00010b7983 */ /* 0x000f280000300800 */
[----:B-1----:R0:W-:Y:S04]  /*62f00*/  STL [R1+0x1c], R27 ;  /* 0x00001c1b01007387 */ /* 0x0021e80000100800 */
[----:B0-----:R-:W4:Y:S01]  /*62f10*/  LDL.LU R27, [R1+0x17e4] ;  /* 0x0017e400011b7983 */ /* 0x001f220000300800 */
[----:B--2---:R-:W-:Y:S01]  /*62f20*/  ISETP.LT.AND P1, PT, R6, c[0x0][0x17c], !P0 ;  /* 0x00005f0006007a0c */ /* 0x004fe20004721270 */
[----:B------:R-:W-:-:S02]  /*62f30*/  IMAD.MOV.U32 R6, RZ, RZ, R25 ;  /* 0x000000ffff067224 */ /* 0x000fc400078e0019 */
[----:B------:R-:W-:Y:S01]  /*62f40*/  IMAD.MOV.U32 R7, RZ, RZ, R26 ;  /* 0x000000ffff077224 */ /* 0x000fe200078e001a */
[----:B------:R-:W2:Y:S04]  /*62f50*/  LDL.LU R10, [R1+0x1610] ;  /* 0x00161000010a7983 */ /* 0x000ea80000300800 */
[----:B------:R0:W-:Y:S04]  /*62f60*/  STL.64 [R1+0x17d0], R6 ;  /* 0x0017d00601007387 */ /* 0x0001e80000100a00 */
[----:B0-----:R-:W2:Y:S01]  /*62f70*/  LDL.LU R6, [R1+0x1614] ;  /* 0x0016140001067983 */ /* 0x001ea20000300800 */
[----:B------:R-:W-:-:S02]  /*62f80*/  IADD3 R4, R3, c[0x0][0x198], RZ ;  /* 0x0000660003047a10 */ /* 0x000fc40007ffe0ff */
[----:B-----5:R-:W-:Y:S01]  /*62f90*/  ISETP.LT.AND P2, PT, R17, c[0x0][0x17c], !P0 ;  /* 0x00005f0011007a0c */ /* 0x020fe20004741270 */
[----:B------:R-:W5:Y:S01]  /*62fa0*/  LDL.LU R7, [R1+0x1618] ;  /* 0x0016180001077983 */ /* 0x000f620000300800 */
[----:B------:R-:W-:-:S04]  /*62fb0*/  LEA R16, P6, R4, R0, 0x1 ;  /* 0x0000000004107211 */ /* 0x000fc800078c08ff */
[----:B------:R-:W-:-:S05]  /*62fc0*/  LEA.HI.X.SX32 R17, R4, R2, 0x1, P6 ;  /* 0x0000000204117211 */ /* 0x000fca00030f0eff */
[----:B------:R0:W-:Y:S01]  /*62fd0*/  @P4 STG.E.U16 [R16.64], R8 ;  /* 0x0000000810004986 */ /* 0x0001e2000c101506 */
[----:B------:R-:W-:Y:S02]  /*62fe0*/  IADD3 R3, R4, c[0x0][0x198], RZ ;  /* 0x0000660004037a10 */ /* 0x000fe40007ffe0ff */
[----:B------:R-:W-:Y:S02]  /*62ff0*/  ISETP.LT.AND P5, PT, R18, c[0x0][0x17c], !P0 ;  /* 0x00005f0012007a0c */ /* 0x000fe400047a1270 */
[C---:B------:R-:W-:Y:S02]  /*63000*/  LEA R18, P6, R3.reuse, R0, 0x1 ;  /* 0x0000000003127211 */ /* 0x040fe400078c08ff */
[C---:B------:R-:W-:Y:S02]  /*63010*/  IADD3 R4, R3.reuse, c[0x0][0x198], RZ ;  /* 0x0000660003047a10 */ /* 0x040fe40007ffe0ff */
[----:B------:R-:W-:Y:S02]  /*63020*/  LEA.HI.X.SX32 R19, R3, R2, 0x1, P6 ;  /* 0x0000000203137211 */ /* 0x000fe400030f0eff */
[----:B------:R-:W-:-:S02]  /*63030*/  IADD3 R3, R4, c[0x0][0x198], RZ ;  /* 0x0000660004037a10 */ /* 0x000fc40007ffe0ff */
[C---:B0-----:R-:W-:Y:S01]  /*63040*/  LEA R16, P6, R4.reuse, R0, 0x1 ;  /* 0x0000000004107211 */ /* 0x041fe200078c08ff */
[----:B------:R0:W-:Y:S01]  /*63050*/  @P3 STG.E.U16 [R18.64], R21 ;  /* 0x0000001512003986 */ /* 0x0001e2000c101506 */
[----:B------:R-:W-:Y:S02]  /*63060*/  PRMT R8, R21, 0x7632, R8 ;  /* 0x0000763215087816 */ /* 0x000fe40000000008 */
[----:B------:R-:W-:Y:S02]  /*63070*/  LEA.HI.X.SX32 R17, R4, R2, 0x1, P6 ;  /* 0x0000000204117211 */ /* 0x000fe400030f0eff */
[----:B------:R-:W-:-:S03]  /*63080*/  IADD3 R4, R3, c[0x0][0x198], RZ ;  /* 0x0000660003047a10 */ /* 0x000fc60007ffe0ff */
[----:B------:R1:W-:Y:S01]  /*63090*/  @P5 STG.E.U16 [R16.64], R8 ;  /* 0x0000000810005986 */ /* 0x0003e2000c101506 */
[----:B0-----:R-:W-:-:S04]  /*630a0*/  LEA R18, P6, R3, R0, 0x1 ;  /* 0x0000000003127211 */ /* 0x001fc800078c08ff */
[----:B------:R-:W-:Y:S02]  /*630b0*/  LEA.HI.X.SX32 R19, R3, R2, 0x1, P6 ;  /* 0x0000000203137211 */ /* 0x000fe400030f0eff */
[----:B-1----:R-:W-:Y:S02]  /*630c0*/  LEA R16, P6, R4, R0, 0x1 ;  /* 0x0000000004107211 */ /* 0x002fe400078c08ff */
[----:B------:R-:W-:Y:S02]  /*630d0*/  PRMT R8, R20, 0x7632, R8 ;  /* 0x0000763214087816 */ /* 0x000fe40000000008 */
[----:B------:R-:W-:Y:S01]  /*630e0*/  LEA.HI.X.SX32 R17, R4, R2, 0x1, P6 ;  /* 0x0000000204117211 */ /* 0x000fe200030f0eff */
[----:B------:R-:W-:Y:S04]  /*630f0*/  @P2 STG.E.U16 [R18.64], R20 ;  /* 0x0000001412002986 */ /* 0x000fe8000c101506 */
[----:B------:R-:W-:Y:S01]  /*63100*/  @P1 STG.E.U16 [R16.64], R8 ;  /* 0x0000000810001986 */ /* 0x000fe2000c101506 */
[----:B---3--:R-:W-:Y:S01]  /*63110*/  ISETP.LT.AND P4, PT, R5, c[0x0][0x17c], !P0 ;  /* 0x00005f0005007a0c */ /* 0x008fe20004781270 */
[----:B------:R-:W-:-:S02]  /*63120*/  IMAD.MOV.U32 R5, RZ, RZ, R24 ;  /* 0x000000ffff057224 */ /* 0x000fc400078e0018 */
[----:B----4-:R-:W0:Y:S01]  /*63130*/  LDS.128 R24, [R27+0x1800] ;  /* 0x001800001b187984 */ /* 0x010e220000000c00 */
[----:B--2---:R-:W-:-:S03]  /*63140*/  ISETP.LT.AND P1, PT, R6, c[0x0][0x17c], !P0 ;  /* 0x00005f0006007a0c */ /* 0x004fc60004721270 */
[----:B0-----:R-:W-:Y:S04]  /*63150*/  STL.64 [R1+0x17d8], R26 ;  /* 0x0017d81a01007387 */ /* 0x001fe80000100a00 */
[----:B------:R-:W2:Y:S04]  /*63160*/  LDL.LU R6, [R1+0x161c] ;  /* 0x00161c0001067983 */ /* 0x000ea80000300800 */
[----:B------:R-:W0:Y:S01]  /*63170*/  S2R R20, SR_TID.X ;  /* 0x0000000000147919 */ /* 0x000e220000002100 */
[----:B------:R-:W-:Y:S02]  /*63180*/  IADD3 R3, R4, c[0x0][0x198], RZ ;  /* 0x0000660004037a10 */ /* 0x000fe40007ffe0ff */
[----:B------:R-:W-:-:S02]  /*63190*/  ISETP.LT.AND P5, PT, R11, c[0x0][0x17c], !P0 ;  /* 0x00005f000b007a0c */ /* 0x000fc400047a1270 */
[C---:B------:R-:W-:Y:S02]  /*631a0*/  LEA R22, P6, R3.reuse, R0, 0x1 ;  /* 0x0000000003167211 */ /* 0x040fe400078c08ff */
[----:B------:R-:W-:Y:S02]  /*631b0*/  ISETP.LT.AND P3, PT, R14, c[0x0][0x17c], !P0 ;  /* 0x00005f000e007a0c */ /* 0x000fe40004761270 */
[C---:B------:R-:W-:Y:S02]  /*631c0*/  IADD3 R4, R3.reuse, c[0x0][0x198], RZ ;  /* 0x0000660003047a10 */ /* 0x040fe40007ffe0ff */
[----:B------:R-:W-:Y:S02]  /*631d0*/  LEA.HI.X.SX32 R23, R3, R2, 0x1, P6 ;  /* 0x0000000203177211 */ /* 0x000fe400030f0eff */
[----:B------:R-:W-:Y:S01]  /*631e0*/  PRMT R8, R12, 0x7632, R8 ;  /* 0x000076320c087816 */ /* 0x000fe20000000008 */
[C---:B0-----:R-:W-:Y:S01]  /*631f0*/  IMAD.SHL.U32 R11, R20.reuse, 0x1000, RZ ;  /* 0x00001000140b7824 */ /* 0x041fe200078e00ff */
[----:B------:R-:W-:-:S02]  /*63200*/  LOP3.LUT R21, R20, 0x7f, RZ, 0xc0, !PT ;  /* 0x0000007f14157812 */ /* 0x000fc400078ec0ff */
[C---:B------:R-:W-:Y:S02]  /*63210*/  LEA R20, P6, R4.reuse, R0, 0x1 ;  /* 0x0000000004147211 */ /* 0x040fe400078c08ff */
[----:B------:R-:W-:Y:S01]  /*63220*/  LOP3.LUT R11, R11, 0x6000, RZ, 0xc0, !PT ;  /* 0x000060000b0b7812 */ /* 0x000fe200078ec0ff */
[----:B------:R-:W-:Y:S04]  /*63230*/  @P4 STG.E.U16 [R22.64], R12 ;  /* 0x0000000c16004986 */ /* 0x000fe8000c101506 */
[----:B------:R-:W-:Y:S01]  /*63240*/  IMAD R11, R21, 0x10, R11 ;  /* 0x00000010150b7824 */ /* 0x000fe200078e020b */
[----:B------:R-:W-:Y:S02]  /*63250*/  LEA.HI.X.SX32 R21, R4, R2, 0x1, P6 ;  /* 0x0000000204157211 */ /* 0x000fe400030f0eff */
[----:B------:R-:W-:-:S02]  /*63260*/  ISETP.LT.AND P2, PT, R10, c[0x0][0x17c], !P0 ;  /* 0x00005f000a007a0c */ /* 0x000fc40004741270 */
[----:B------:R-:W3:Y:S01]  /*63270*/  LDL.LU R10, [R1+0x1620] ;  /* 0x00162000010a7983 */ /* 0x000ee20000300800 */
[----:B-----5:R-:W-:-:S03]  /*63280*/  ISETP.LT.AND P4, PT, R7, c[0x0][0x17c], !P0 ;  /* 0x00005f0007007a0c */ /* 0x020fc60004781270 */
[----:B------:R-:W4:Y:S04]  /*63290*/  LDL.LU R7, [R1+0x1624] ;  /* 0x0016240001077983 */ /* 0x000f280000300800 */
[----:B------:R-:W-:Y:S04]  /*632a0*/  @P3 STG.E.U16 [R20.64], R8 ;  /* 0x0000000814003986 */ /* 0x000fe8000c101506 */
[----:B------:R-:W0:Y:S01]  /*632b0*/  S2R R15, SR_TID.X ;  /* 0x00000000000f7919 */ /* 0x000e220000002100 */
[----:B--2---:R-:W-:-:S03]  /*632c0*/  ISETP.LT.AND P3, PT, R6, c[0x0][0x17c], !P0 ;  /* 0x00005f0006007a0c */ /* 0x004fc60004761270 */
[----:B------:R-:W2:Y:S01]  /*632d0*/  LDL.LU R6, [R1+0x1628] ;  /* 0x0016280001067983 */ /* 0x000ea20000300800 */
[C---:B0-----:R-:W-:Y:S01]  /*632e0*/  LOP3.LUT R14, R15.reuse, 0x7f, RZ, 0xc0, !PT ;  /* 0x0000007f0f0e7812 */ /* 0x041fe200078ec0ff */
[----:B------:R-:W-:Y:S01]  /*632f0*/  IMAD.SHL.U32 R15, R15, 0x1000, RZ ;  /* 0x000010000f0f7824 */ /* 0x000fe200078e00ff */
[----:B------:R-:W-:-:S04]  /*63300*/  LOP3.LUT R11, R11, 0x40, RZ, 0x3c, !PT ;  /* 0x000000400b0b7812 */ /* 0x000fc800078e3cff */
[----:B------:R-:W-:Y:S01]  /*63310*/  LOP3.LUT R15, R15, 0x6000, RZ, 0xc0, !PT ;  /* 0x000060000f0f7812 */ /* 0x000fe200078ec0ff */
[----:B------:R0:W1:Y:S01]  /*63320*/  LDS.128 R16, [R11+0x1800] ;  /* 0x001800000b107984 */ /* 0x0000620000000c00 */
[----:B------:R-:W-:-:S03]  /*63330*/  IADD3 R3, R4, c[0x0][0x198], RZ ;  /* 0x0000660004037a10 */ /* 0x000fc60007ffe0ff */
[----:B------:R-:W-:Y:S01]  /*63340*/  IMAD R15, R14, 0x10, R15 ;  /* 0x000000100e0f7824 */ /* 0x000fe200078e020f */
[C---:B------:R-:W-:Y:S01]  /*63350*/  IADD3 R4, R3.reuse, c[0x0][0x198], RZ ;  /* 0x0000660003047a10 */ /* 0x040fe20007ffe0ff */
[----:B0-----:R-:W-:Y:S01]  /*63360*/  IMAD.MOV.U32 R11, RZ, RZ, R28 ;  /* 0x000000ffff0b7224 */ /* 0x001fe200078e001c */
[----:B------:R-:W-:Y:S02]  /*63370*/  LEA R28, P6, R3, R0, 0x1 ;  /* 0x00000000031c7211 */ /* 0x000fe400078c08ff */
[----:B------:R-:W-:Y:S02]  /*63380*/  LOP3.LUT R15, R15, 0x60, RZ, 0x3c, !PT ;  /* 0x000000600f0f7812 */ /* 0x000fe400078e3cff */
[----:B------:R-:W-:Y:S02]  /*63390*/  LEA.HI.X.SX32 R29, R3, R2, 0x1, P6 ;  /* 0x00000002031d7211 */ /* 0x000fe400030f0eff */
[C---:B------:R-:W-:Y:S01]  /*633a0*/  LEA R14, P6, R4.reuse, R0, 0x1 ;  /* 0x00000000040e7211 */ /* 0x040fe200078c08ff */
[----:B------:R0:W5:Y:S01]  /*633b0*/  LDS.128 R20, [R15+0x1800] ;  /* 0x001800000f147984 */ /* 0x0001620000000c00 */
[----:B------:R-:W-:-:S03]  /*633c0*/  IADD3 R3, R4, c[0x0][0x198], RZ ;  /* 0x0000660004037a10 */ /* 0x000fc60007ffe0ff */
[----:B------:R3:W-:Y:S01]  /*633d0*/  @P5 STG.E.U16 [R28.64], R5 ;  /* 0x000000051c005986 */ /* 0x0007e2000c101506 */
[----:B------:R-:W-:Y:S02]  /*633e0*/  PRMT R8, R5, 0x7632, R8 ;  /* 0x0000763205087816 */ /* 0x000fe40000000008 */
[----:B0-----:R-:W-:Y:S02]  /*633f0*/  LEA.HI.X.SX32 R15, R4, R2, 0x1, P6 ;  /* 0x00000002040f7211 */ /* 0x001fe400030f0eff */
[C---:B---3--:R-:W-:Y:S01]  /*63400*/  LEA R28, P6, R3.reuse, R0, 0x1 ;  /* 0x00000000031c7211 */ /* 0x048fe200078c08ff */
[----:B------:R-:W3:Y:S03]  /*63410*/  LDL.LU R5, [R1+0x17e0] ;  /* 0x0017e00001057983 */ /* 0x000ee60000300800 */
[----:B------:R-:W-:Y:S01]  /*63420*/  LEA.HI.X.SX32 R29, R3, R2, 0x1, P6 ;  /* 0x00000002031d7211 */ /* 0x000fe200030f0eff */
[----:B------:R0:W-:Y:S01]  /*63430*/  @P2 STG.E.U16 [R14.64], R8 ;  /* 0x000000080e002986 */ /* 0x0001e2000c101506 */
[----:B------:R-:W-:-:S02]  /*63440*/  ISETP.LT.AND P5, PT, R10, c[0x0][0x17c], !P0 ;  /* 0x00005f000a007a0c */ /* 0x000fc400047a1270 */
[----:B------:R-:W-:Y:S01]  /*63450*/  IADD3 R4, R3, c[0x0][0x198], RZ ;  /* 0x0000660003047a10 */ /* 0x000fe20007ffe0ff */
[----:B------:R-:W3:Y:S01]  /*63460*/  LDL.LU R10, [R1+0x162c] ;  /* 0x00162c00010a7983 */ /* 0x000ee20000300800 */
[----:B----4-:R-:W-:-:S03]  /*63470*/  ISETP.LT.AND P2, PT, R7, c[0x0][0x17c], !P0 ;  /* 0x00005f0007007a0c */ /* 0x010fc60004741270 */
[----:B------:R-:W4:Y:S04]  /*63480*/  LDL.LU R7, [R1+0x1630] ;  /* 0x0016300001077983 */ /* 0x000f280000300800 */
[----:B------:R1:W-:Y:S01]  /*63490*/  @P1 STG.E.U16 [R28.64], R24 ;  /* 0x000000181c001986 */ /* 0x0003e2000c101506 */
[----:B0-----:R-:W-:-:S04]  /*634a0*/  LEA R14, P6, R4, R0, 0x1 ;  /* 0x00000000040e7211 */ /* 0x001fc800078c08ff */
[----:B------:R-:W-:Y:S02]  /*634b0*/  LEA.HI.X.SX32 R15, R4, R2, 0x1, P6 ;  /* 0x00000002040f7211 */ /* 0x000fe400030f0eff */
[----:B-1----:R-:W-:-:S05]  /*634c0*/  PRMT R24, R24, 0x7632, R24 ;  /* 0x0000763218187816 */ /* 0x002fca0000000018 */
[----:B------:R0:W-:Y:S02]  /*634d0*/  @P4 STG.E.U16 [R14.64], R24 ;  /* 0x000000180e004986 */ /* 0x0001e4000c101506 */
[----:B0-----:R-:W-:Y:S01]  /*634e0*/  IMAD.MOV.U32 R15, RZ, RZ, R11 ;  /* 0x000000ffff0f7224 */ /* 0x001fe200078e000b */
[----:B--2---:R-:W-:Y:S02]  /*634f0*/  ISETP.LT.AND P1, PT, R6, c[0x0][0x17c], !P0 ;  /* 0x00005f0006007a0c */ /* 0x004fe40004721270 */
[----:B------:R-:W2:Y:S04]  /*63500*/  LDL.LU R6, [R1+0x1634] ;  /* 0x0016340001067983 */ /* 0x000ea80000300800 */
[----:B------:R-:W2:Y:S04]  /*63510*/  LDL.LU R24, [R1+0x54] ;  /* 0x0000540001187983 */ /* 0x000ea80000300800 */
[----:B------:R-:W2:Y:S01]  /*63520*/  LDL.LU R11, [R1+0x1638] ;  /* 0x00163800010b7983 */ /* 0x000ea20000300800 */
[----:B------:R-:W-:-:S04]  /*63530*/  IADD3 R3, R4, c[0x0][0x198], RZ ;  /* 0x0000660004037a10 */ /* 0x000fc80007ffe0ff */
[C---:B------:R-:W-:Y:S02]  /*63540*/  LEA R28, P6, R3.reuse, R0, 0x1 ;  /* 0x00000000031c7211 */ /* 0x040fe400078c08ff */
[C---:B------:R-:W-:Y:S02]  /*63550*/  IADD3 R4, R3.reuse, c[0x0][0x198], RZ ;  /* 0x0000660003047a10 */ /* 0x040fe40007ffe0ff */
[----:B------:R-:W-:Y:S02]  /*63560*/  LEA.HI.X.SX32 R29, R3, R2, 0x1, P6 ;  /* 0x00000002031d7211 */ /* 0x000fe400030f0eff */
[----:B------:R-:W-:-:S03]  /*63570*/  LEA R26, P6, R4, R0, 0x1 ;  /* 0x00000000041a7211 */ /* 0x000fc600078c08ff */
[----:B------:R0:W-:Y:S01]  /*63580*/  @P3 STG.E.U16 [R28.64], R16 ;  /* 0x000000101c003986 */ /* 0x0001e2000c101506 */
[C---:B------:R-:W-:Y:S02]  /*63590*/  LEA.HI.X.SX32 R27, R4.reuse, R2, 0x1, P6 ;  /* 0x00000002041b7211 */ /* 0x040fe400030f0eff */
[----:B------:R-:W-:Y:S02]  /*635a0*/  IADD3 R3, R4, c[0x0][0x198], RZ ;  /* 0x0000660004037a10 */ /* 0x000fe40007ffe0ff */
[----:B0-----:R-:W-:Y:S02]  /*635b0*/  PRMT R16, R16, 0x7632, R16 ;  /* 0x0000763210107816 */ /* 0x001fe40000000010 */
[----:B------:R-:W-:-:S03]  /*635c0*/  LEA R28, P6, R3, R0, 0x1 ;  /* 0x00000000031c7211 */ /* 0x000fc600078c08ff */
[----:B------:R-:W-:Y:S01]  /*635d0*/  @P5 STG.E.U16 [R26.64], R16 ;  /* 0x000000101a005986 */ /* 0x000fe2000c101506 */
[----:B------:R-:W-:Y:S02]  /*635e0*/  LEA.HI.X.SX32 R29, R3, R2, 0x1, P6 ;  /* 0x00000002031d7211 */ /* 0x000fe400030f0eff */
[----:B---3--:R-:W-:Y:S02]  /*635f0*/  ISETP.LT.AND P4, PT, R10, c[0x0][0x17c], !P0 ;  /* 0x00005f000a007a0c */ /* 0x008fe40004781270 */
[----:B----4-:R-:W-:Y:S02]  /*63600*/  ISETP.LT.AND P3, PT, R7, c[0x0][0x17c], !P0 ;  /* 0x00005f0007007a0c */ /* 0x010fe40004761270 */
[----:B------:R-:W3:Y:S04]  /*63610*/  LDL.LU R7, [R1+0x163c] ;  /* 0x00163c0001077983 */ /* 0x000ee80000300800 */
[----:B------:R-:W4:Y:S04]  /*63620*/  LDL.LU R10, [R1+0x44] ;  /* 0x00004400010a7983 */ /* 0x000f280000300800 */
[----:B-----5:R0:W-:Y:S01]  /*63630*/  @P2 STG.E.U16 [R28.64], R20 ;  /* 0x000000141c002986 */ /* 0x0201e2000c101506 */
[----:B--2---:R-:W-:-:S03]  /*63640*/  ISETP.LT.AND P5, PT, R6, c[0x0][0x17c], !P0 ;  /* 0x00005f0006007a0c */ /* 0x004fc600047a1270 */
[----:B------:R-:W2:Y:S01]  /*63650*/  LDL.LU R6, [R1+0x1640] ;  /* 0x0016400001067983 */ /* 0x000ea20000300800 */
[----:B------:R-:W-:-:S03]  /*63660*/  ISETP.LT.AND P2, PT, R11, c[0x0][0x17c], !P0 ;  /* 0x00005f000b007a0c */ /* 0x000fc60004741270 */
[----:B------:R-:W5:Y:S01]  /*63670*/  LDL.LU R11, [R1+0x1644] ;  /* 0x00164400010b7983 */ /* 0x000f620000300800 */
[----:B------:R-:W-:Y:S02]  /*63680*/  IADD3 R4, R3, c[0x0][0x198], RZ ;  /* 0x0000660003047a10 */ /* 0x000fe40007ffe0ff */
[----:B0-----:R-:W-:Y:S01]  /*63690*/  PRMT R20, R20, 0x7632, R20 ;  /* 0x0000763214147816 */ /* 0x001fe20000000014 */
[----:B------:R-:W5:Y:S01]  /*636a0*/  LDL.LU R14, [R1+0x74] ;  /* 0x00007400010e7983 */ /* 0x000f620000300800 */
[C---:B------:R-:W-:Y:S02]  /*636b0*/  LEA R26, P6, R4.reuse, R0, 0x1 ;  /* 0x00000000041a7211 */ /* 0x040fe400078c08ff */
[C---:B------:R-:W-:Y:S02]  /*636c0*/  IADD3 R3, R4.reuse, c[0x0][0x198], RZ ;  /* 0x0000660004037a10 */ /* 0x040fe40007ffe0ff */
[----:B------:R-:W-:Y:S02]  /*636d0*/  LEA.HI.X.SX32 R27, R4, R2, 0x1, P6 ;  /* 0x00000002041b7211 */ /* 0x000fe400030f0eff */
[----:B------:R-:W-:-:S02]  /*636e0*/  LEA R28, P6, R3, R0, 0x1 ;  /* 0x00000000031c7211 */ /* 0x000fc400078c08ff */
[C---:B------:R-:W-:Y:S01]  /*636f0*/  IADD3 R4, R3.reuse, c[0x0][0x198], RZ ;  /* 0x0000660003047a10 */ /* 0x040fe20007ffe0ff */
[----:B------:R0:W-:Y:S01]  /*63700*/  @P1 STG.E.U16 [R26.64], R20 ;  /* 0x000000141a001986 */ /* 0x0001e2000c101506 */
[----:B------:R-:W-:Y:S02]  /*63710*/  LEA.HI.X.SX32 R29, R3, R2, 0x1, P6 ;  /* 0x00000002031d7211 */ /* 0x000fe400030f0eff */
[----:B------:R-:W-:Y:S02]  /*63720*/  IADD3 R3, R4, c[0x0][0x198], RZ ;  /* 0x0000660004037a10 */ /* 0x000fe40007ffe0ff */
[----:B------:R-:W-:Y:S01]  /*63730*/  PRMT R8, R24, 0x7632, R8 ;  /* 0x0000763218087816 */ /* 0x000fe20000000008 */
[----:B------:R1:W-:Y:S01]  /*63740*/  @P4 STG.E.U16 [R28.64], R24 ;  /* 0x000000181c004986 */ /* 0x0003e2000c101506 */
[----:B0-----:R-:W-:-:S04]  /*63750*/  LEA R26, P6, R4, R0, 0x1 ;  /* 0x00000000041a7211 */ /* 0x001fc800078c08ff */
[----:B------:R-:W-:Y:S02]  /*63760*/  LEA.HI.X.SX32 R27, R4, R2, 0x1, P6 ;  /* 0x00000002041b7211 */ /* 0x000fe400030f0eff */
[C---:B-1----:R-:W-:Y:S02]  /*63770*/  LEA R28, P6, R3.reuse, R0, 0x1 ;  /* 0x00000000031c7211 */ /* 0x042fe400078c08ff */
[C---:B------:R-:W-:Y:S01]  /*63780*/  IADD3 R4, R3.reuse, c[0x0][0x198], RZ ;  /* 0x0000660003047a10 */ /* 0x040fe20007ffe0ff */
[----:B------:R0:W-:Y:S01]  /*63790*/  @P3 STG.E.U16 [R26.64], R8 ;  /* 0x000000081a003986 */ /* 0x0001e2000c101506 */
[----:B------:R-:W-:Y:S02]  /*637a0*/  LEA.HI.X.SX32 R29, R3, R2, 0x1, P6 ;  /* 0x00000002031d7211 */ /* 0x000fe400030f0eff */
[----:B---3--:R-:W-:Y:S02]  /*637b0*/  ISETP.LT.AND P1, PT, R7, c[0x0][0x17c], !P0 ;  /* 0x00005f0007007a0c */ /* 0x008fe40004721270 */
[----:B------:R-:W3:Y:S01]  /*637c0*/  LDL.LU R7, [R1+0x1648] ;  /* 0x0016480001077983 */ /* 0x000ee20000300800 */
[----:B0-----:R-:W-:-:S02]  /*637d0*/  LEA R26, P6, R4, R0, 0x1 ;  /* 0x00000000041a7211 */ /* 0x001fc400078c08ff */
[----:B----4-:R-:W-:Y:S02]  /*637e0*/  PRMT R8, R10, 0x7632, R8 ;  /* 0x000076320a087816 */ /* 0x010fe40000000008 */
[----:B------:R-:W-:Y:S01]  /*637f0*/  LEA.HI.X.SX32 R27, R4, R2, 0x1, P6 ;  /* 0x00000002041b7211 */ /* 0x000fe200030f0eff */
[----:B------:R0:W-:Y:S04]  /*63800*/  @P5 STG.E.U16 [R28.64], R10 ;  /* 0x0000000a1c005986 */ /* 0x0001e8000c101506 */
[----:B------:R1:W-:Y:S01]  /*63810*/  @P2 STG.E.U16 [R26.64], R8 ;  /* 0x000000081a002986 */ /* 0x0003e2000c101506 */
[----:B--2---:R-:W-:-:S03]  /*63820*/  ISETP.LT.AND P4, PT, R6, c[0x0][0x17c], !P0 ;  /* 0x00005f0006007a0c */ /* 0x004fc60004781270 */
[----:B------:R-:W2:Y:S01]  /*63830*/  LDL.LU R6, [R1+0x164c] ;  /* 0x00164c0001067983 */ /* 0x000ea20000300800 */
[----:B-----5:R-:W-:-:S03]  /*63840*/  ISETP.LT.AND P3, PT, R11, c[0x0][0x17c], !P0 ;  /* 0x00005f000b007a0c */ /* 0x020fc60004761270 */
[----:B------:R-:W4:Y:S04]  /*63850*/  LDL.LU R11, [R1+0x1650] ;  /* 0x00165000010b7983 */ /* 0x000f280000300800 */
[----:B0-----:R-:W5:Y:S04]  /*63860*/  LDL.LU R10, [R1+0x1654] ;  /* 0x00165400010a7983 */ /* 0x001f680000300800 */
[----:B-1----:R-:W5:Y:S04]  /*63870*/  LDL.LU.64 R26, [R1+0x17d8] ;  /* 0x0017d800011a7983 */ /* 0x002f680000300a00 */
[----:B------:R-:W5:Y:S01]  /*63880*/  LDL.LU R24, [R1+0x1658] ;  /* 0x0016580001187983 */ /* 0x000f620000300800 */
[----:B------:R-:W-:-:S04]  /*63890*/  IADD3 R3, R4, c[0x0][0x198], RZ ;  /* 0x0000660004037a10 */ /* 0x000fc80007ffe0ff */
[C---:B------:R-:W-:Y:S02]  /*638a0*/  LEA R28, P6, R3.reuse, R0, 0x1 ;  /* 0x00000000031c7211 */ /* 0x040fe400078c08ff */
[C---:B------:R-:W-:Y:S02]  /*638b0*/  IADD3 R4, R3.reuse, c[0x0][0x198], RZ ;  /* 0x0000660003047a10 */ /* 0x040fe40007ffe0ff */
[----:B------:R-:W-:Y:S02]  /*638c0*/  LEA.HI.X.SX32 R29, R3, R2, 0x1, P6 ;  /* 0x00000002031d7211 */ /* 0x000fe400030f0eff */
[----:B------:R-:W-:-:S03]  /*638d0*/  IADD3 R3, R4, c[0x0][0x198], RZ ;  /* 0x0000660004037a10 */ /* 0x000fc60007ffe0ff */
[----:B------:R0:W-:Y:S01]  /*638e0*/  @P1 STG.E.U16 [R28.64], R14 ;  /* 0x0000000e1c001986 */ /* 0x0001e2000c101506 */
[----:B------:R-:W-:Y:S02]  /*638f0*/  PRMT R8, R14, 0x7632, R8 ;  /* 0x000076320e087816 */ /* 0x000fe40000000008 */
[----:B---3--:R-:W-:Y:S02]  /*63900*/  ISETP.LT.AND P5, PT, R7, c[0x0][0x17c], !P0 ;  /* 0x00005f0007007a0c */ /* 0x008fe400047a1270 */
[----:B--2---:R-:W-:Y:S02]  /*63910*/  ISETP.LT.AND P2, PT, R6, c[0x0][0x17c], !P0 ;  /* 0x00005f0006007a0c */ /* 0x004fe40004741270 */
[----:B------:R-:W-:-:S04]  /*63920*/  LEA R6, P6, R4, R0, 0x1 ;  /* 0x0000000004067211 */ /* 0x000fc800078c08ff */
[----:B------:R-:W-:Y:S02]  /*63930*/  LEA.HI.X.SX32 R7, R4, R2, 0x1, P6 ;  /* 0x0000000204077211 */ /* 0x000fe400030f0eff */
[----:B0-----:R-:W-:Y:S02]  /*63940*/  LEA R28, P6, R3, R0, 0x1 ;  /* 0x00000000031c7211 */ /* 0x001fe400078c08ff */
[----:B----4-:R-:W-:Y:S02]  /*63950*/  ISETP.LT.AND P1, PT, R11, c[0x0][0x17c], !P0 ;  /* 0x00005f000b007a0c */ /* 0x010fe40004721270 */
[----:B------:R-:W-:Y:S01]  /*63960*/  LEA.HI.X.SX32 R29, R3, R2, 0x1, P6 ;  /* 0x00000002031d7211 */ /* 0x000fe200030f0eff */
[----:B------:R-:W2:Y:S04]  /*63970*/  LDL.LU R11, [R1+0x165c] ;  /* 0x00165c00010b7983 */ /* 0x000ea80000300800 */
[----:B------:R-:W3:Y:S04]  /*63980*/  LDL.LU R20, [R1+0x94] ;  /* 0x0000940001147983 */ /* 0x000ee80000300800 */
[----:B------:R0:W-:Y:S01]  /*63990*/  @P4 STG.E.U16 [R6.64], R8 ;  /* 0x0000000806004986 */ /* 0x0001e2000c101506 */
[----:B-----5:R-:W-:-:S03]  /*639a0*/  ISETP.LT.AND P4, PT, R10, c[0x0][0x17c], !P0 ;  /* 0x00005f000a007a0c */ /* 0x020fc60004781270 */
[----:B------:R1:W-:Y:S01]  /*639b0*/  @P3 STG.E.U16 [R28.64], R5 ;  /* 0x000000051c003986 */ /* 0x0003e2000c101506 */
[----:B------:R-:W-:-:S03]  /*639c0*/  ISETP.LT.AND P3, PT, R24, c[0x0][0x17c], !P0 ;  /* 0x00005f0018007a0c */ /* 0x000fc60004761270 */
[----:B0-----:R-:W4:Y:S04]  /*639d0*/  LDL.LU.64 R6, [R1+0x17d0] ;  /* 0x0017d00001067983 */ /* 0x001f280000300a00 */
[----:B------:R-:W5:Y:S04]  /*639e0*/  LDL.LU R10, [R1+0x1660] ;  /* 0x00166000010a7983 */ /* 0x000f680000300800 */
[----:B------:R-:W4:Y:S01]  /*639f0*/  LDL.LU R24, [R1+0x1664] ;  /* 0x0016640001187983 */ /* 0x000f220000300800 */
[----:B------:R-:W-:Y:S01]  /*63a00*/  IADD3 R4, R3, c[0x0][0x198], RZ ;  /* 0x0000660003047a10 */ /* 0x000fe20007ffe0ff */
[----:B------:R-:W-:-:S03]  /*63a10*/  IMAD.MOV.U32 R8, RZ, RZ, R15 ;  /* 0x000000ffff087224 */ /* 0x000fc600078e000f */
[C---:B------:R-:W-:Y:S02]  /*63a20*/  LEA R14, P6, R4.reuse, R0, 0x1 ;  /* 0x00000000040e7211 */ /* 0x040fe400078c08ff */
[C---:B------:R-:W-:Y:S02]  /*63a30*/  IADD3 R3, R4.reuse, c[0x0][0x198], RZ ;  /* 0x0000660004037a10 */ /* 0x040fe40007ffe0ff */
[----:B------:R-:W-:Y:S01]  /*63a40*/  LEA.HI.X.SX32 R15, R4, R2, 0x1, P6 ;  /* 0x00000002040f7211 */ /* 0x000fe200030f0eff */
[----:B-1----:R-:W-:Y:S01]  /*63a50*/  IMAD.MOV.U32 R29, RZ, RZ, R8 ;  /* 0x000000ffff1d7224 */ /* 0x002fe200078e0008 */
[----:B------:R-:W-:Y:S02]  /*63a60*/  LEA R4, P6, R3, R0, 0x1 ;  /* 0x0000000003047211 */ /* 0x000fe400078c08ff */
[----:B------:R-:W-:Y:S02]  /*63a70*/  PRMT R12, R5, 0x7632, R12 ;  /* 0x00007632050c7816 */ /* 0x000fe4000000000c */
[----:B------:R-:W-:-:S02]  /*63a80*/  IADD3 R8, R3, c[0x0][0x198], RZ ;  /* 0x0000660003087a10 */ /* 0x000fc40007ffe0ff */
[----:B------:R-:W-:Y:S01]  /*63a90*/  LEA.HI.X.SX32 R5, R3, R2, 0x1, P6 ;  /* 0x0000000203057211 */ /* 0x000fe200030f0eff */
[----:B------:R-:W-:-:S04]  /*63aa0*/  IMAD.MOV.U32 R3, RZ, RZ, R29 ;  /* 0x000000ffff037224 */ /* 0x000fc800078e001d */
[----:B------:R-:W-:Y:S01]  /*63ab0*/  IMAD.MOV.U32 R29, RZ, RZ, R3 ;  /* 0x000000ffff1d7224 */ /* 0x000fe200078e0003 */
[----:B------:R0:W-:Y:S01]  /*63ac0*/  @P5 STG.E.U16 [R14.64], R12 ;  /* 0x0000000c0e005986 */ /* 0x0001e2000c101506 */
[----:B------:R-:W-:-:S03]  /*63ad0*/  LEA R28, P6, R8, R0, 0x1 ;  /* 0x00000000081c7211 */ /* 0x000fc600078c08ff */
[----:B------:R1:W-:Y:S01]  /*63ae0*/  @P2 STG.E.U16 [R4.64], R29 ;  /* 0x0000001d04002986 */ /* 0x0003e2000c101506 */
[----:B------:R-:W-:-:S03]  /*63af0*/  IADD3 R3, R8, c[0x0][0x198], RZ ;  /* 0x0000660008037a10 */ /* 0x000fc60007ffe0ff */
[----:B0-----:R-:W4:Y:S01]  /*63b00*/  LDL.LU.64 R14, [R1+0x17c8] ;  /* 0x0017c800010e7983 */ /* 0x001f220000300a00 */
[----:B-1----:R-:W-:Y:S01]  /*63b10*/  IMAD.MOV.U32 R5, RZ, RZ, R29 ;  /* 0x000000ffff057224 */ /* 0x002fe200078e001d */
[----:B------:R-:W-:Y:S02]  /*63b20*/  LEA.HI.X.SX32 R29, R8, R2, 0x1, P6 ;  /* 0x00000002081d7211 */ /* 0x000fe400030f0eff */
[----:B------:R-:W-:Y:S02]  /*63b30*/  LEA R4, P6, R3, R0, 0x1 ;  /* 0x0000000003047211 */ /* 0x000fe400078c08ff */
[----:B------:R-:W-:Y:S02]  /*63b40*/  PRMT R12, R5, 0x7632, R12 ;  /* 0x00007632050c7816 */ /* 0x000fe4000000000c */
[C---:B------:R-:W-:Y:S02]  /*63b50*/  IADD3 R8, R3.reuse, c[0x0][0x198], RZ ;  /* 0x0000660003087a10 */ /* 0x040fe40007ffe0ff */
[----:B------:R-:W-:Y:S01]  /*63b60*/  LEA.HI.X.SX32 R5, R3, R2, 0x1, P6 ;  /* 0x0000000203057211 */ /* 0x000fe200030f0eff */
[----:B------:R0:W-:Y:S02]  /*63b70*/  @P1 STG.E.U16 [R28.64], R12 ;  /* 0x0000000c1c001986 */ /* 0x0001e4000c101506 */
[----:B0-----:R-:W-:-:S04]  /*63b80*/  LEA R28, P6, R8, R0, 0x1 ;  /* 0x00000000081c7211 */ /* 0x001fc800078c08ff */
[----:B------:R-:W-:Y:S02]  /*63b90*/  LEA.HI.X.SX32 R29, R8, R2, 0x1, P6 ;  /* 0x00000002081d7211 */ /* 0x000fe400030f0eff */
[----:B--2---:R-:W-:Y:S02]  /*63ba0*/  ISETP.LT.AND P5, PT, R11, c[0x0][0x17c], !P0 ;  /* 0x00005f000b007a0c */ /* 0x004fe400047a1270 */
[----:B------:R-:W2:Y:S01]  /*63bb0*/  LDL.LU R11, [R1+0x1668] ;  /* 0x00166800010b7983 */ /* 0x000ea20000300800 */
[----:B---3--:R-:W-:-:S03]  /*63bc0*/  PRMT R12, R20, 0x7632, R12 ;  /* 0x00007632140c7816 */ /* 0x008fc6000000000c */
[----:B------:R0:W-:Y:S04]  /*63bd0*/  @P4 STG.E.U16 [R4.64], R20 ;  /* 0x0000001404004986 */ /* 0x0001e8000c101506 */
[----:B------:R1:W-:Y:S01]  /*63be0*/  @P3 STG.E.U16 [R28.64], R12 ;  /* 0x0000000c1c003986 */ /* 0x0003e2000c101506 */
[----:B-----5:R-:W-:-:S03]  /*63bf0*/  ISETP.LT.AND P2, PT, R10, c[0x0][0x17c], !P0 ;  /* 0x00005f000a007a0c */ /* 0x020fc60004741270 */
[----:B------:R-:W3:Y:S01]  /*63c00*/  LDL.LU R10, [R1+0x166c] ;  /* 0x00166c00010a7983 */ /* 0x000ee20000300800 */
[----:B----4-:R-:W-:-:S03]  /*63c10*/  ISETP.LT.AND P1, PT, R24, c[0x0][0x17c], !P0 ;  /* 0x00005f0018007a0c */ /* 0x010fc60004721270 */
[----:B------:R-:W4:Y:S04]  /*63c20*/  LDL.LU R24, [R1+0x1670] ;  /* 0x0016700001187983 */ /* 0x000f280000300800 */
[----:B0-----:R-:W5:Y:S04]  /*63c30*/  LDL.LU R20, [R1+0x1674] ;  /* 0x0016740001147983 */ /* 0x001f680000300800 */
[----:B-1----:R-:W2:Y:S04]  /*63c40*/  LDL.LU R29, [R1+0x84] ;  /* 0x00008400011d7983 */ /* 0x002ea80000300800 */
[----:B------:R-:W3:Y:S01]  /*63c50*/  LDL.LU R12, [R1+0x1678] ;  /* 0x00167800010c7983 */ /* 0x000ee20000300800 */
[----:B------:R-:W-:-:S04]  /*63c60*/  IADD3 R3, R8, c[0x0][0x198], RZ ;  /* 0x0000660008037a10 */ /* 0x000fc80007ffe0ff */
[----:B------:R-:W-:-:S04]  /*63c70*/  LEA R4, P6, R3, R0, 0x1 ;  /* 0x0000000003047211 */ /* 0x000fc800078c08ff */
[C---:B------:R-:W-:Y:S02]  /*63c80*/  LEA.HI.X.SX32 R5, R3.reuse, R2, 0x1, P6 ;  /* 0x0000000203057211 */ /* 0x040fe400030f0eff */
[----:B------:R-:W-:-:S04]  /*63c90*/  IADD3 R8, R3, c[0x0][0x198], RZ ;  /* 0x0000660003087a10 */ /* 0x000fc80007ffe0ff */
[----:B------:R-:W-:Y:S02]  /*63ca0*/  IADD3 R3, R8, c[0x0][0x198], RZ ;  /* 0x0000660008037a10 */ /* 0x000fe40007ffe0ff */
[----:B------:R-:W-:Y:S01]  /*63cb0*/  PRMT R16, R9, 0x7632, R16 ;  /* 0x0000763209107816 */ /* 0x000fe20000000010 */
[----:B--2---:R0:W-:Y:S01]  /*63cc0*/  @P5 STG.E.U16 [R4.64], R29 ;  /* 0x0000001d04005986 */ /* 0x0041e2000c101506 */
[----:B----4-:R-:W-:-:S03]  /*63cd0*/  ISETP.LT.AND P5, PT, R24, c[0x0][0x17c], !P0 ;  /* 0x00005f0018007a0c */ /* 0x010fc600047a1270 */
[----:B------:R-:W2:Y:S01]  /*63ce0*/  LDL.LU R24, [R1+0x167c] ;  /* 0x00167c0001187983 */ /* 0x000ea20000300800 */
[----:B---3--:R-:W-:Y:S02]  /*63cf0*/  ISETP.LT.AND P3, PT, R10, c[0x0][0x17c], !P0 ;  /* 0x00005f000a007a0c */ /* 0x008fe40004761270 */
[C---:B------:R-:W-:Y:S02]  /*63d00*/  LEA R10, P6, R8.reuse, R0, 0x1 ;  /* 0x00000000080a7211 */ /* 0x040fe400078c08ff */
[----:B------:R-:W-:Y:S02]  /*63d10*/  ISETP.LT.AND P4, PT, R11, c[0x0][0x17c], !P0 ;  /* 0x00005f000b007a0c */ /* 0x000fe40004781270 */
[----:B------:R-:W-:Y:S02]  /*63d20*/  LEA.HI.X.SX32 R11, R8, R2, 0x1, P6 ;  /* 0x00000002080b7211 */ /* 0x000fe400030f0eff */
[----:B0-----:R-:W-:Y:S02]  /*63d30*/  PRMT R4, R29, 0x7632, R4 ;  /* 0x000076321d047816 */ /* 0x001fe40000000004 */
[----:B------:R-:W-:-:S02]  /*63d40*/  LEA R28, P6, R3, R0, 0x1 ;  /* 0x00000000031c7211 */ /* 0x000fc400078c08ff */
[C---:B------:R-:W-:Y:S01]  /*63d50*/  IADD3 R5, R3.reuse, c[0x0][0x198], RZ ;  /* 0x0000660003057a10 */ /* 0x040fe20007ffe0ff */
[----:B------:R0:W-:Y:S01]  /*63d60*/  @P2 STG.E.U16 [R10.64], R4 ;  /* 0x000000040a002986 */ /* 0x0001e2000c101506 */
[----:B------:R-:W-:Y:S02]  /*63d70*/  LEA.HI.X.SX32 R29, R3, R2, 0x1, P6 ;  /* 0x00000002031d7211 */ /* 0x000fe400030f0eff */
[----:B------:R-:W-:-:S03]  /*63d80*/  IADD3 R3, R5, c[0x0][0x198], RZ ;  /* 0x0000660005037a10 */ /* 0x000fc60007ffe0ff */
[----:B------:R1:W-:Y:S01]  /*63d90*/  @P1 STG.E.U16 [R28.64], R9 ;  /* 0x000000091c001986 */ /* 0x0003e2000c101506 */
[----:B0-----:R-:W-:-:S03]  /*63da0*/  LEA R4, P6, R5, R0, 0x1 ;  /* 0x0000000005047211 */ /* 0x001fc600078c08ff */
[----:B------:R-:W3:Y:S01]  /*63db0*/  LDL.LU.64 R10, [R1+0x17c0] ;  /* 0x0017c000010a7983 */ /* 0x000ee20000300a00 */
[----:B------:R-:W-:Y:S02]  /*63dc0*/  LEA.HI.X.SX32 R5, R5, R2, 0x1, P6 ;  /* 0x0000000205057211 */ /* 0x000fe400030f0eff */
[C---:B------:R-:W-:Y:S01]  /*63dd0*/  LEA R8, P6, R3.reuse, R0, 0x1 ;  /* 0x0000000003087211 */ /* 0x040fe200078c08ff */
[----:B-1----:R-:W4:Y:S01]  /*63de0*/  LDL.LU R28, [R1+0x1680] ;  /* 0x00168000011c7983 */ /* 0x002f220000300800 */
[----:B-----5:R-:W-:Y:S02]  /*63df0*/  ISETP.LT.AND P2, PT, R20, c[0x0][0x17c], !P0 ;  /* 0x00005f0014007a0c */ /* 0x020fe40004741270 */
[----:B------:R-:W-:Y:S01]  /*63e00*/  ISETP.LT.AND P1, PT, R12, c[0x0][0x17c], !P0 ;  /* 0x00005f000c007a0c */ /* 0x000fe20004721270 */
[----:B------:R-:W5:Y:S01]  /*63e10*/  LDL.LU R29, [R1+0x34] ;  /* 0x00003400011d7983 */ /* 0x000f620000300800 */
[C---:B------:R-:W-:Y:S02]  /*63e20*/  IADD3 R12, R3.reuse, c[0x0][0x198], RZ ;  /* 0x00006600030c7a10 */ /* 0x040fe40007ffe0ff */
[----:B------:R-:W-:Y:S01]  /*63e30*/  LEA.HI.X.SX32 R9, R3, R2, 0x1, P6 ;  /* 0x0000000203097211 */ /* 0x000fe200030f0eff */
[----:B------:R-:W3:Y:S04]  /*63e40*/  LDL.LU R20, [R1+0x1684] ;  /* 0x0016840001147983 */ /* 0x000ee80000300800 */
[----:B------:R-:W3:Y:S04]  /*63e50*/  LDL.LU R3, [R1+0x64] ;  /* 0x0000640001037983 */ /* 0x000ee80000300800 */
[----:B------:R0:W-:Y:S01]  /*63e60*/  @P4 STG.E.U16 [R4.64], R16 ;  /* 0x0000001004004986 */ /* 0x0001e2000c101506 */
[----:B--2---:R-:W-:-:S03]  /*63e70*/  ISETP.LT.AND P4, PT, R24, c[0x0][0x17c], !P0 ;  /* 0x00005f0018007a0c */ /* 0x004fc60004781270 */
[----:B------:R-:W2:Y:S01]  /*63e80*/  LDL.LU R24, [R1+0x1688] ;  /* 0x0016880001187983 */ /* 0x000ea20000300800 */
[----:B0-----:R-:W-:Y:S01]  /*63e90*/  LEA R4, P6, R12, R0, 0x1 ;  /* 0x000000000c047211 */ /* 0x001fe200078c08ff */
[----:B---3--:R-:W-:-:S05]  /*63ea0*/  IMAD.MOV.U32 R5, RZ, RZ, R3 ;  /* 0x000000ffff057224 */ /* 0x008fca00078e0003 */
[----:B------:R0:W-:Y:S01]  /*63eb0*/  @P3 STG.E.U16 [R8.64], R5 ;  /* 0x0000000508003986 */ /* 0x0001e2000c101506 */
[----:B----4-:R-:W-:-:S03]  /*63ec0*/  ISETP.LT.AND P3, PT, R28, c[0x0][0x17c], !P0 ;  /* 0x00005f001c007a0c */ /* 0x010fc60004761270 */
[----:B------:R-:W3:Y:S01]  /*63ed0*/  LDL.LU R28, [R1+0x168c] ;  /* 0x00168c00011c7983 */ /* 0x000ee20000300800 */
[----:B0-----:R-:W-:Y:S01]  /*63ee0*/  IMAD.MOV.U32 R9, RZ, RZ, R5 ;  /* 0x000000ffff097224 */ /* 0x001fe200078e0005 */
[----:B------:R-:W-:-:S04]  /*63ef0*/  LEA.HI.X.SX32 R5, R12, R2, 0x1, P6 ;  /* 0x000000020c057211 */ /* 0x000fc800030f0eff */
[----:B------:R-:W-:-:S05]  /*63f00*/  PRMT R16, R9, 0x7632, R16 ;  /* 0x0000763209107816 */ /* 0x000fca0000000010 */
[----:B------:R0:W-:Y:S01]  /*63f10*/  @P5 STG.E.U16 [R4.64], R16 ;  /* 0x0000001004005986 */ /* 0x0001e2000c101506 */
[----:B------:R-:W-:-:S03]  /*63f20*/  ISETP.LT.AND P5, PT, R20, c[0x0][0x17c], !P0 ;  /* 0x00005f0014007a0c */ /* 0x000fc600047a1270 */
[----:B------:R-:W4:Y:S01]  /*63f30*/  LDL.LU R20, [R1+0x1690] ;  /* 0x0016900001147983 */ /* 0x000f220000300800 */
[----:B------:R-:W-:-:S04]  /*63f40*/  IADD3 R3, R12, c[0x0][0x198], RZ ;  /* 0x000066000c037a10 */ /* 0x000fc80007ffe0ff */
[----:B------:R-:W-:-:S04]  /*63f50*/  LEA R8, P6, R3, R0, 0x1 ;  /* 0x0000000003087211 */ /* 0x000fc800078c08ff */
[----:B------:R-:W-:-:S05]  /*63f60*/  LEA.HI.X.SX32 R9, R3, R2, 0x1, P6 ;  /* 0x0000000203097211 */ /* 0x000fca00030f0eff */
[----:B-----5:R1:W-:Y:S01]  /*63f70*/  @P2 STG.E.U16 [R8.64], R29 ;  /* 0x0000001d08002986 */ /* 0x0203e2000c101506 */
[----:B--2---:R-:W-:-:S03]  /*63f80*/  ISETP.LT.AND P2, PT, R24, c[0x0][0x17c], !P0 ;  /* 0x00005f0018007a0c */ /* 0x004fc60004741270 */
[----:B------:R-:W2:Y:S01]  /*63f90*/  LDL.LU R24, [R1+0x1694] ;  /* 0x0016940001187983 */ /* 0x000ea20000300800 */
[----:B------:R-:W-:-:S04]  /*63fa0*/  IADD3 R12, R3, c[0x0][0x198], RZ ;  /* 0x00006600030c7a10 */ /* 0x000fc80007ffe0ff */
[C---:B0-----:R-:W-:Y:S02]  /*63fb0*/  LEA R4, P6, R12.reuse, R0, 0x1 ;  /* 0x000000000c047211 */ /* 0x041fe400078c08ff */
[C---:B------:R-:W-:Y:S02]  /*63fc0*/  IADD3 R3, R12.reuse, c[0x0][0x198], RZ ;  /* 0x000066000c037a10 */ /* 0x040fe40007ffe0ff */
[----:B------:R-:W-:Y:S02]  /*63fd0*/  LEA.HI.X.SX32 R5, R12, R2, 0x1, P6 ;  /* 0x000000020c057211 */ /* 0x000fe400030f0eff */
[----:B-1----:R-:W-:Y:S02]  /*63fe0*/  LEA R8, P6, R3, R0, 0x1 ;  /* 0x0000000003087211 */ /* 0x002fe400078c08ff */
[----:B------:R-:W-:Y:S02]  /*63ff0*/  PRMT R16, R29, 0x7632, R16 ;  /* 0x000076321d107816 */ /* 0x000fe40000000010 */
[----:B------:R-:W-:-:S03]  /*64000*/  LEA.HI.X.SX32 R9, R3, R2, 0x1, P6 ;  /* 0x0000000203097211 */ /* 0x000fc600030f0eff */
[----:B------:R0:W-:Y:S04]  /*64010*/  @P1 STG.E.U16 [R4.64], R16 ;  /* 0x0000001004001986 */ /* 0x0001e8000c101506 */
[----:B------:R1:W-:Y:S01]  /*64020*/  @P4 STG.E.U16 [R8.64], R10 ;  /* 0x0000000a08004986 */ /* 0x0003e2000c101506 */
[----:B0-----:R-:W-:Y:S02]  /*64030*/  PRMT R16, R10, 0x7632, R16 ;  /* 0x000076320a107816 */ /* 0x001fe40000000010 */
[----:B------:R-:W-:Y:S02]  /*64040*/  IADD3 R12, R3, c[0x0][0x198], RZ ;  /* 0x00006600030c7a10 */ /* 0x000fe40007ffe0ff */
[----:B---3--:R-:W-:Y:S02]  /*64050*/  ISETP.LT.AND P1, PT, R28, c[0x0][0x17c], !P0 ;  /* 0x00005f001c007a0c */ /* 0x008fe40004721270 */
[----:B------:R-:W3:Y:S04]  /*64060*/  LDL.LU R28, [R1+0x1698] ;  /* 0x00169800011c7983 */ /* 0x000ee80000300800 */
[----:B-1----:R-:W5:Y:S01]  /*64070*/  LDL.LU R10, [R1+0x17b8] ;  /* 0x0017b800010a7983 */ /* 0x002f620000300800 */
[----:B----4-:R-:W-:-:S03]  /*64080*/  ISETP.LT.AND P4, PT, R20, c[0x0][0x17c], !P0 ;  /* 0x00005f0014007a0c */ /* 0x010fc60004781270 */
[----:B------:R-:W4:Y:S01]  /*64090*/  LDL.LU R20, [R1+0x169c] ;  /* 0x00169c0001147983 */ /* 0x000f220000300800 */
[----:B------:R-:W-:-:S04]  /*640a0*/  LEA R4, P6, R12, R0, 0x1 ;  /* 0x000000000c047211 */ /* 0x000fc800078c08ff */
[----:B------:R-:W-:-:S05]  /*640b0*/  LEA.HI.X.SX32 R5, R12, R2, 0x1, P6 ;  /* 0x000000020c057211 */ /* 0x000fca00030f0eff */
[----:B------:R0:W-:Y:S01]  /*640c0*/  @P3 STG.E.U16 [R4.64], R16 ;  /* 0x0000001004003986 */ /* 0x0001e2000c101506 */
[----:B--2---:R-:W-:-:S03]  /*640d0*/  ISETP.LT.AND P3, PT, R24, c[0x0][0x17c], !P0 ;  /* 0x00005f0018007a0c */ /* 0x004fc60004761270 */
[----:B------:R-:W2:Y:S04]  /*640e0*/  LDL.LU R24, [R1+0x16a0] ;  /* 0x0016a00001187983 */ /* 0x000ea80000300800 */
[----:B0-----:R-:W3:Y:S01]  /*640f0*/  LDL.LU R16, [R1+0x16a4] ;  /* 0x0016a40001107983 */ /* 0x001ee20000300800 */
[----:B------:R-:W-:-:S04]  /*64100*/  IADD3 R3, R12, c[0x0][0x198], RZ ;  /* 0x000066000c037a10 */ /* 0x000fc80007ffe0ff */
[C---:B------:R-:W-:Y:S02]  /*64110*/  LEA R8, P6, R3.reuse, R0, 0x1 ;  /* 0x0000000003087211 */ /* 0x040fe400078c08ff */
[C---:B------:R-:W-:Y:S02]  /*64120*/  IADD3 R12, R3.reuse, c[0x0][0x198], RZ ;  /* 0x00006600030c7a10 */ /* 0x040fe40007ffe0ff */
[----:B------:R-:W-:Y:S02]  /*64130*/  LEA.HI.X.SX32 R9, R3, R2, 0x1, P6 ;  /* 0x0000000203097211 */ /* 0x000fe400030f0eff */
[----:B------:R-:W-:-:S03]  /*64140*/  LEA R4, P6, R12, R0, 0x1 ;  /* 0x000000000c047211 */ /* 0x000fc600078c08ff */
[----:B------:R0:W-:Y:S01]  /*64150*/  @P5 STG.E.U16 [R8.64], R13 ;  /* 0x0000000d08005986 */ /* 0x0001e2000c101506 */
[----:B------:R-:W-:Y:S02]  /*64160*/  LEA.HI.X.SX32 R5, R12, R2, 0x1, P6 ;  /* 0x000000020c057211 */ /* 0x000fe400030f0eff */
[----:B0-----:R-:W-:-:S05]  /*64170*/  PRMT R13, R13, 0x7632, R13 ;  /* 0x000076320d0d7816 */ /* 0x001fca000000000d */
[----:B------:R0:W-:Y:S01]  /*64180*/  @P2 STG.E.U16 [R4.64], R13 ;  /* 0x0000000d04002986 */ /* 0x0001e2000c101506 */
[----:B------:R-:W-:-:S04]  /*64190*/  IADD3 R3, R12, c[0x0][0x198], RZ ;  /* 0x000066000c037a10 */ /* 0x000fc80007ffe0ff */
[C---:B------:R-:W-:Y:S02]  /*641a0*/  LEA R8, P6, R3.reuse, R0, 0x1 ;  /* 0x0000000003087211 */ /* 0x040fe400078c08ff */
[C---:B------:R-:W-:Y:S02]  /*641b0*/  IADD3 R12, R3.reuse, c[0x0][0x198], RZ ;  /* 0x00006600030c7a10 */ /* 0x040fe40007ffe0ff */
[----:B------:R-:W-:Y:S02]  /*641c0*/  LEA.HI.X.SX32 R9, R3, R2, 0x1, P6 ;  /* 0x0000000203097211 */ /* 0x000fe400030f0eff */
[----:B0-----:R-:W-:Y:S02]  /*641d0*/  LEA R4, P6, R12, R0, 0x1 ;  /* 0x000000000c047211 */ /* 0x001fe400078c08ff */
[----:B------:R-:W-:Y:S02]  /*641e0*/  PRMT R13, R6, 0x7632, R13 ;  /* 0x00007632060d7816 */ /* 0x000fe4000000000d */
[----:B------:R-:W-:-:S02]  /*641f0*/  LEA.HI.X.SX32 R5, R12, R2, 0x1, P6 ;  /* 0x000000020c057211 */ /* 0x000fc400030f0eff */
[----:B----4-:R-:W-:Y:S02]  /*64200*/  ISETP.LT.AND P2, PT, R20, c[0x0][0x17c], !P0 ;  /* 0x00005f0014007a0c */ /* 0x010fe40004741270 */
[----:B------:R-:W4:Y:S04]  /*64210*/  LDL.LU R20, [R1+0x16a8] ;  /* 0x0016a80001147983 */ /* 0x000f280000300800 */
[----:B------:R0:W-:Y:S04]  /*64220*/  @P1 STG.E.U16 [R8.64], R6 ;  /* 0x0000000608001986 */ /* 0x0001e8000c101506 */
[----:B------:R1:W-:Y:S04]  /*64230*/  @P4 STG.E.U16 [R4.64], R13 ;  /* 0x0000000d04004986 */ /* 0x0003e8000c101506 */
[----:B0-----:R-:W5:Y:S01]  /*64240*/  LDL.LU R6, [R1+0x17b4] ;  /* 0x0017b40001067983 */ /* 0x001f620000300800 */
[----:B--2---:R-:W-:-:S03]  /*64250*/  ISETP.LT.AND P1, PT, R24, c[0x0][0x17c], !P0 ;  /* 0x00005f0018007a0c */ /* 0x004fc60004721270 */
[----:B------:R-:W2:Y:S01]  /*64260*/  LDL.LU R24, [R1+0x16ac] ;  /* 0x0016ac0001187983 */ /* 0x000ea20000300800 */
[----:B---3--:R-:W-:-:S03]  /*64270*/  ISETP.LT.AND P4, PT, R16, c[0x0][0x17c], !P0 ;  /* 0x00005f0010007a0c */ /* 0x008fc60004781270 */
[----:B------:R-:W3:Y:S01]  /*64280*/  LDL.LU R16, [R1+0x16b0] ;  /* 0x0016b00001107983 */ /* 0x000ee20000300800 */
[----:B------:R-:W-:-:S04]  /*64290*/  IADD3 R3, R12, c[0x0][0x198], RZ ;  /* 0x000066000c037a10 */ /* 0x000fc80007ffe0ff */
[----:B------:R-:W-:-:S04]  /*642a0*/  LEA R8, P6, R3, R0, 0x1 ;  /* 0x0000000003087211 */ /* 0x000fc800078c08ff */
        /* <DEDUP_REMOVED lines=10> */
[----:B------:R-:W-:Y:S04]  /*64350*/  @P5 STG.E.U16 [R4.64], R25 ;  /* 0x0000001904005986 */ /* 0x000fe8000c101506 */
[----:B------:R0:W-:Y:S01]  /*64360*/  @P2 STG.E.U16 [R8.64], R17 ;  /* 0x0000001108002986 */ /* 0x0001e2000c101506 */
[----:B----4-:R-:W-:-:S03]  /*64370*/  ISETP.LT.AND P3, PT, R20, c[0x0][0x17c], !P0 ;  /* 0x00005f0014007a0c */ /* 0x010fc60004761270 */
[----:B------:R-:W4:Y:S04]  /*64380*/  LDL.LU R20, [R1+0x16b4] ;  /* 0x0016b40001147983 */ /* 0x000f280000300800 */
[----:B------:R-:W5:Y:S01]  /*64390*/  LDL.LU R28, [R1+0x58] ;  /* 0x00005800011c7983 */ /* 0x000f620000300800 */
[----:B--2---:R-:W-:-:S03]  /*643a0*/  ISETP.LT.AND P5, PT, R24, c[0x0][0x17c], !P0 ;  /* 0x00005f0018007a0c */ /* 0x004fc600047a1270 */
[----:B------:R-:W2:Y:S01]  /*643b0*/  LDL.LU R24, [R1+0x16b8] ;  /* 0x0016b80001187983 */ /* 0x000ea20000300800 */
[----:B---3--:R-:W-:-:S03]  /*643c0*/  ISETP.LT.AND P2, PT, R16, c[0x0][0x17c], !P0 ;  /* 0x00005f0010007a0c */ /* 0x008fc60004741270 */
[----:B------:R-:W3:Y:S01]  /*643d0*/  LDL.LU R16, [R1+0x16bc] ;  /* 0x0016bc0001107983 */ /* 0x000ee20000300800 */
[----:B------:R-:W-:Y:S02]  /*643e0*/  IADD3 R12, R3, c[0x0][0x198], RZ ;  /* 0x00006600030c7a10 */ /* 0x000fe40007ffe0ff */
[----:B0-----:R-:W-:Y:S01]  /*643f0*/  PRMT R17, R17, 0x7632, R17 ;  /* 0x0000763211117816 */ /* 0x001fe20000000011 */
        /* <DEDUP_REMOVED lines=11> */
[----:B0-----:R-:W-:Y:S02]  /*644b0*/  PRMT R21, R21, 0x7632, R21 ;  /* 0x0000763215157816 */ /* 0x001fe40000000015 */
[----:B----4-:R-:W-:Y:S02]  /*644c0*/  ISETP.LT.AND P1, PT, R20, c[0x0][0x17c], !P0 ;  /* 0x00005f0014007a0c */ /* 0x010fe40004721270 */
[----:B------:R-:W4:Y:S04]  /*644d0*/  LDL.LU R20, [R1+0x16c0] ;  /* 0x0016c00001147983 */ /* 0x000f280000300800 */
[----:B------:R-:W4:Y:S04]  /*644e0*/  LDL.LU R17, [R1+0x16c4] ;  /* 0x0016c40001117983 */ /* 0x000f280000300800 */
[----:B------:R0:W-:Y:S01]  /*644f0*/  @P3 STG.E.U16 [R4.64], R21 ;  /* 0x0000001504003986 */ /* 0x0001e2000c101506 */
[----:B--2---:R-:W-:-:S03]  /*64500*/  ISETP.LT.AND P4, PT, R24, c[0x0][0x17c], !P0 ;  /* 0x00005f0018007a0c */ /* 0x004fc60004781270 */
[----:B------:R-:W2:Y:S01]  /*64510*/  LDL.LU R24, [R1+0x78] ;  /* 0x0000780001187983 */ /* 0x000ea20000300800 */
[----:B---3--:R-:W-:-:S03]  /*64520*/  ISETP.LT.AND P3, PT, R16, c[0x0][0x17c], !P0 ;  /* 0x00005f0010007a0c */ /* 0x008fc60004761270 */
[----:B------:R-:W3:Y:S01]  /*64530*/  LDL.LU R16, [R1+0x16c8] ;  /* 0x0016c80001107983 */ /* 0x000ee20000300800 */
[----:B------:R-:W-:-:S04]  /*64540*/  IADD3 R3, R12, c[0x0][0x198], RZ ;  /* 0x000066000c037a10 */ /* 0x000fc80007ffe0ff */
[C---:B------:R-:W-:Y:S02]  /*64550*/  LEA R8, P6, R3.reuse, R0, 0x1 ;  /* 0x0000000003087211 */ /* 0x040fe400078c08ff */
[C---:B------:R-:W-:Y:S02]  /*64560*/  IADD3 R12, R3.reuse, c[0x0][0x198], RZ ;  /* 0x00006600030c7a10 */ /* 0x040fe40007ffe0ff */
[----:B------:R-:W-:Y:S02]  /*64570*/  LEA.HI.X.SX32 R9, R3, R2, 0x1, P6 ;  /* 0x0000000203097211 */ /* 0x000fe400030f0eff */
[----:B0-----:R-:W-:Y:S02]  /*64580*/  LEA R4, P6, R12, R0, 0x1 ;  /* 0x000000000c047211 */ /* 0x001fe400078c08ff */
[----:B-----5:R-:W-:Y:S02]  /*64590*/  PRMT R13, R28, 0x7632, R13 ;  /* 0x000076321c0d7816 */ /* 0x020fe4000000000d */
[C---:B------:R-:W-:Y:S01]  /*645a0*/  LEA.HI.X.SX32 R5, R12.reuse, R2, 0x1, P6 ;  /* 0x000000020c057211 */ /* 0x040fe200030f0eff */
[----:B------:R0:W-:Y:S04]  /*645b0*/  @P5 STG.E.U16 [R8.64], R28 ;  /* 0x0000001c08005986 */ /* 0x0001e8000c101506 */
[----:B------:R1:W-:Y:S01]  /*645c0*/  @P2 STG.E.U16 [R4.64], R13 ;  /* 0x0000000d04002986 */ /* 0x0003e2000c101506 */
[----:B------:R-:W-:-:S04]  /*645d0*/  IADD3 R3, R12, c[0x0][0x198], RZ ;  /* 0x000066000c037a10 */ /* 0x000fc80007ffe0ff */
[----:B0-----:R-:W-:-:S04]  /*645e0*/  LEA R8, P6, R3, R0, 0x1 ;  /* 0x0000000003087211 */ /* 0x001fc800078c08ff */
[----:B------:R-:W-:-:S05]  /*645f0*/  LEA.HI.X.SX32 R9, R3, R2, 0x1, P6 ;  /* 0x0000000203097211 */ /* 0x000fca00030f0eff */
[----:B------:R0:W-:Y:S01]  /*64600*/  @P1 STG.E.U16 [R8.64], R29 ;  /* 0x0000001d08001986 */ /* 0x0001e2000c101506 */
[----:B----4-:R-:W-:-:S03]  /*64610*/  ISETP.LT.AND P5, PT, R20, c[0x0][0x17c], !P0 ;  /* 0x00005f0014007a0c */ /* 0x010fc600047a1270 */
[----:B------:R-:W4:Y:S01]  /*64620*/  LDL.LU R20, [R1+0x16cc] ;  /* 0x0016cc0001147983 */ /* 0x000f220000300800 */
[----:B------:R-:W-:-:S03]  /*64630*/  ISETP.LT.AND P2, PT, R17, c[0x0][0x17c], !P0 ;  /* 0x00005f0011007a0c */ /* 0x000fc60004741270 */
[----:B------:R-:W5:Y:S01]  /*64640*/  LDL.LU R17, [R1+0x16d0] ;  /* 0x0016d00001117983 */ /* 0x000f620000300800 */
[----:B---3--:R-:W-:-:S03]  /*64650*/  ISETP.LT.AND P1, PT, R16, c[0x0][0x17c], !P0 ;  /* 0x00005f0010007a0c */ /* 0x008fc60004721270 */
[----:B------:R-:W3:Y:S01]  /*64660*/  LDL.LU R16, [R1+0x16d4] ;  /* 0x0016d40001107983 */ /* 0x000ee20000300800 */
[----:B------:R-:W-:-:S04]  /*64670*/  IADD3 R12, R3, c[0x0][0x198], RZ ;  /* 0x00006600030c7a10 */ /* 0x000fc80007ffe0ff */
[C---:B-1----:R-:W-:Y:S02]  /*64680*/  LEA R4, P6, R12.reuse, R0, 0x1 ;  /* 0x000000000c047211 */ /* 0x042fe400078c08ff */
[C---:B------:R-:W-:Y:S02]  /*64690*/  IADD3 R3, R12.reuse, c[0x0][0x198], RZ ;  /* 0x000066000c037a10 */ /* 0x040fe40007ffe0ff */
[----:B------:R-:W-:Y:S02]  /*646a0*/  LEA.HI.X.SX32 R5, R12, R2, 0x1, P6 ;  /* 0x000000020c057211 */ /* 0x000fe400030f0eff */
[----:B0-----:R-:W-:Y:S02]  /*646b0*/  LEA R8, P6, R3, R0, 0x1 ;  /* 0x0000000003087211 */ /* 0x001fe400078c08ff */
[----:B------:R-:W-:Y:S02]  /*646c0*/  PRMT R13, R29, 0x7632, R13 ;  /* 0x000076321d0d7816 */ /* 0x000fe4000000000d */
[----:B------:R-:W3:Y:S01]  /*646d0*/  LDL.LU R29, [R1+0xa8] ;  /* 0x0000a800011d7983 */ /* 0x000ee20000300800 */
[----:B------:R-:W-:-:S03]  /*646e0*/  LEA.HI.X.SX32 R9, R3, R2, 0x1, P6 ;  /* 0x0000000203097211 */ /* 0x000fc600030f0eff */
[----:B------:R-:W3:Y:S04]  /*646f0*/  LDL.LU R21, [R1+0x16d8] ;  /* 0x0016d80001157983 */ /* 0x000ee80000300800 */
[----:B------:R0:W-:Y:S04]  /*64700*/  @P4 STG.E.U16 [R4.64], R13 ;  /* 0x0000000d04004986 */ /* 0x0001e8000c101506 */
[----:B--2---:R1:W-:Y:S01]  /*64710*/  @P3 STG.E.U16 [R8.64], R24 ;  /* 0x0000001808003986 */ /* 0x0043e2000c101506 */
[----:B------:R-:W-:-:S04]  /*64720*/  IADD3 R12, R3, c[0x0][0x198], RZ ;  /* 0x00006600030c7a10 */ /* 0x000fc80007ffe0ff */
[----:B0-----:R-:W-:Y:S02]  /*64730*/  LEA R4, P6, R12, R0, 0x1 ;  /* 0x000000000c047211 */ /* 0x001fe400078c08ff */
[----:B------:R-:W-:Y:S02]  /*64740*/  PRMT R13, R24, 0x7632, R13 ;  /* 0x00007632180d7816 */ /* 0x000fe4000000000d */
[----:B------:R-:W-:-:S05]  /*64750*/  LEA.HI.X.SX32 R5, R12, R2, 0x1, P6 ;  /* 0x000000020c057211 */ /* 0x000fca00030f0eff */
[----:B------:R0:W-:Y:S01]  /*64760*/  @P5 STG.E.U16 [R4.64], R13 ;  /* 0x0000000d04005986 */ /* 0x0001e2000c101506 */
[----:B-----5:R-:W-:-:S03]  /*64770*/  ISETP.LT.AND P3, PT, R17, c[0x0][0x17c], !P0 ;  /* 0x00005f0011007a0c */ /* 0x020fc60004761270 */
[----:B------:R-:W2:Y:S01]  /*64780*/  LDL.LU R17, [R1+0x16dc] ;  /* 0x0016dc0001117983 */ /* 0x000ea20000300800 */
[----:B----4-:R-:W-:-:S03]  /*64790*/  ISETP.LT.AND P4, PT, R20, c[0x0][0x17c], !P0 ;  /* 0x00005f0014007a0c */ /* 0x010fc60004781270 */
[----:B------:R-:W4:Y:S01]  /*647a0*/  LDL.LU R20, [R1+0x98] ;  /* 0x0000980001147983 */ /* 0x000f220000300800 */
[----:B---3--:R-:W-:-:S03]  /*647b0*/  ISETP.LT.AND P5, PT, R16, c[0x0][0x17c], !P0 ;  /* 0x00005f0010007a0c */ /* 0x008fc600047a1270 */
[----:B------:R-:W3:Y:S01]  /*647c0*/  LDL.LU R16, [R1+0x16e0] ;  /* 0x0016e00001107983 */ /* 0x000ee20000300800 */
[----:B------:R-:W-:-:S04]  /*647d0*/  IADD3 R3, R12, c[0x0][0x198], RZ ;  /* 0x000066000c037a10 */ /* 0x000fc80007ffe0ff */
[C---:B-1----:R-:W-:Y:S02]  /*647e0*/  LEA R8, P6, R3.reuse, R0, 0x1 ;  /* 0x0000000003087211 */ /* 0x042fe400078c08ff */
[C---:B------:R-:W-:Y:S02]  /*647f0*/  IADD3 R12, R3.reuse, c[0x0][0x198], RZ ;  /* 0x00006600030c7a10 */ /* 0x040fe40007ffe0ff */
[----:B------:R-:W-:Y:S02]  /*64800*/  LEA.HI.X.SX32 R9, R3, R2, 0x1, P6 ;  /* 0x0000000203097211 */ /* 0x000fe400030f0eff */
[C---:B0-----:R-:W-:Y:S02]  /*64810*/  LEA R4, P6, R12.reuse, R0, 0x1 ;  /* 0x000000000c047211 */ /* 0x041fe400078c08ff */
[C---:B------:R-:W-:Y:S01]  /*64820*/  IADD3 R3, R12.reuse, c[0x0][0x198], RZ ;  /* 0x000066000c037a10 */ /* 0x040fe20007ffe0ff */
[----:B------:R0:W-:Y:S01]  /*64830*/  @P2 STG.E.U16 [R8.64], R6 ;  /* 0x0000000608002986 */ /* 0x0001e2000c101506 */
[----:B------:R-:W-:-:S02]  /*64840*/  LEA.HI.X.SX32 R5, R12, R2, 0x1, P6 ;  /* 0x000000020c057211 */ /* 0x000fc400030f0eff */
[----:B------:R-:W-:Y:S02]  /*64850*/  PRMT R12, R6, 0x7632, R12 ;  /* 0x00007632060c7816 */ /* 0x000fe4000000000c */
[----:B------:R-:W-:Y:S02]  /*64860*/  ISETP.LT.AND P2, PT, R21, c[0x0][0x17c], !P0 ;  /* 0x00005f0015007a0c */ /* 0x000fe40004741270 */
[----:B------:R-:W5:Y:S04]  /*64870*/  LDL.LU R21, [R1+0x16e4] ;  /* 0x0016e40001157983 */ /* 0x000f680000300800 */
[----:B------:R-:W5:Y:S04]  /*64880*/  LDL.LU R13, [R1+0x16e8] ;  /* 0x0016e800010d7983 */ /* 0x000f680000300800 */
[----:B------:R1:W-:Y:S04]  /*64890*/  @P1 STG.E.U16 [R4.64], R12 ;  /* 0x0000000c04001986 */ /* 0x0003e8000c101506 */
[----:B------:R-:W5:Y:S01]  /*648a0*/  LDL.LU R24, [R1+0x88] ;  /* 0x0000880001187983 */ /* 0x000f620000300800 */
[----:B0-----:R-:W-:-:S04]  /*648b0*/  LEA R8, P6, R3, R0, 0x1 ;  /* 0x0000000003087211 */ /* 0x001fc800078c08ff */
[----:B------:R-:W-:-:S05]  /*648c0*/  LEA.HI.X.SX32 R9, R3, R2, 0x1, P6 ;  /* 0x0000000203097211 */ /* 0x000fca00030f0eff */
[----:B------:R0:W-:Y:S01]  /*648d0*/  @P4 STG.E.U16 [R8.64], R29 ;  /* 0x0000001d08004986 */ /* 0x0001e2000c101506 */
[----:B--2---:R-:W-:-:S03]  /*648e0*/  ISETP.LT.AND P1, PT, R17, c[0x0][0x17c], !P0 ;  /* 0x00005f0011007a0c */ /* 0x004fc60004721270 */
[----:B------:R-:W2:Y:S01]  /*648f0*/  LDL.LU R17, [R1+0x16ec] ;  /* 0x0016ec0001117983 */ /* 0x000ea20000300800 */
[----:B---3--:R-:W-:-:S03]  /*64900*/  ISETP.LT.AND P4, PT, R16, c[0x0][0x17c], !P0 ;  /* 0x00005f0010007a0c */ /* 0x008fc60004781270 */
[----:B------:R-:W3:Y:S01]  /*64910*/  LDL.LU R16, [R1+0x16f0] ;  /* 0x0016f00001107983 */ /* 0x000ee20000300800 */
[----:B------:R-:W-:-:S04]  /*64920*/  IADD3 R6, R3, c[0x0][0x198], RZ ;  /* 0x0000660003067a10 */ /* 0x000fc80007ffe0ff */
[C---:B-1----:R-:W-:Y:S02]  /*64930*/  LEA R4, P6, R6.reuse, R0, 0x1 ;  /* 0x0000000006047211 */ /* 0x042fe400078c08ff */
[C---:B------:R-:W-:Y:S02]  /*64940*/  IADD3 R3, R6.reuse, c[0x0][0x198], RZ ;  /* 0x0000660006037a10 */ /* 0x040fe40007ffe0ff */
[----:B------:R-:W-:Y:S02]  /*64950*/  LEA.HI.X.SX32 R5, R6, R2, 0x1, P6 ;  /* 0x0000000206057211 */ /* 0x000fe400030f0eff */
[----:B------:R-:W-:Y:S02]  /*64960*/  PRMT R12, R29, 0x7632, R12 ;  /* 0x000076321d0c7816 */ /* 0x000fe4000000000c */
[C---:B0-----:R-:W-:Y:S02]  /*64970*/  LEA R8, P6, R3.reuse, R0, 0x1 ;  /* 0x0000000003087211 */ /* 0x041fe400078c08ff */
[C---:B------:R-:W-:Y:S01]  /*64980*/  IADD3 R6, R3.reuse, c[0x0][0x198], RZ ;  /* 0x0000660003067a10 */ /* 0x040fe20007ffe0ff */
[----:B------:R0:W-:Y:S01]  /*64990*/  @P3 STG.E.U16 [R4.64], R12 ;  /* 0x0000000c04003986 */ /* 0x0001e2000c101506 */
[----:B------:R-:W-:-:S05]  /*649a0*/  LEA.HI.X.SX32 R9, R3, R2, 0x1, P6 ;  /* 0x0000000203097211 */ /* 0x000fca00030f0eff */
[----:B----4-:R1:W-:Y:S01]  /*649b0*/  @P5 STG.E.U16 [R8.64], R20 ;  /* 0x0000001408005986 */ /* 0x0103e2000c101506 */
[----:B-----5:R-:W-:-:S03]  /*649c0*/  ISETP.LT.AND P5, PT, R13, c[0x0][0x17c], !P0 ;  /* 0x00005f000d007a0c */ /* 0x020fc600047a1270 */
[----:B------:R-:W4:Y:S01]  /*649d0*/  LDL.LU R13, [R1+0x16f4] ;  /* 0x0016f400010d7983 */ /* 0x000f220000300800 */
[----:B0-----:R-:W-:Y:S02]  /*649e0*/  LEA R4, P6, R6, R0, 0x1 ;  /* 0x0000000006047211 */ /* 0x001fe400078c08ff */
[----:B------:R-:W-:Y:S01]  /*649f0*/  PRMT R12, R20, 0x7632, R12 ;  /* 0x00007632140c7816 */ /* 0x000fe2000000000c */
[----:B------:R-:W5:Y:S01]  /*64a00*/  LDL.LU R29, [R1+0x68] ;  /* 0x00006800011d7983 */ /* 0x000f620000300800 */
[----:B------:R-:W-:-:S05]  /*64a10*/  LEA.HI.X.SX32 R5, R6, R2, 0x1, P6 ;  /* 0x0000000206057211 */ /* 0x000fca00030f0eff */
[----:B------:R0:W-:Y:S01]  /*64a20*/  @P2 STG.E.U16 [R4.64], R12 ;  /* 0x0000000c04002986 */ /* 0x0001e2000c101506 */
[----:B------:R-:W-:-:S04]  /*64a30*/  IADD3 R3, R6, c[0x0][0x198], RZ ;  /* 0x0000660006037a10 */ /* 0x000fc80007ffe0ff */
[----:B-1----:R-:W-:-:S04]  /*64a40*/  LEA R8, P6, R3, R0, 0x1 ;  /* 0x0000000003087211 */ /* 0x002fc800078c08ff */
[----:B------:R-:W-:Y:S02]  /*64a50*/  LEA.HI.X.SX32 R9, R3, R2, 0x1, P6 ;  /* 0x0000000203097211 */ /* 0x000fe400030f0eff */
[----:B--2---:R-:W-:Y:S02]  /*64a60*/  ISETP.LT.AND P2, PT, R17, c[0x0][0x17c], !P0 ;  /* 0x00005f0011007a0c */ /* 0x004fe40004741270 */
[----:B------:R-:W2:Y:S01]  /*64a70*/  LDL.LU R17, [R1+0x16f8] ;  /* 0x0016f80001117983 */ /* 0x000ea20000300800 */
[----:B------:R-:W-:-:S03]  /*64a80*/  ISETP.LT.AND P3, PT, R21, c[0x0][0x17c], !P0 ;  /* 0x00005f0015007a0c */ /* 0x000fc60004761270 */
[----:B------:R1:W-:Y:S04]  /*64a90*/  @P1 STG.E.U16 [R8.64], R24 ;  /* 0x0000001808001986 */ /* 0x0003e8000c101506 */
[----:B------:R-:W5:Y:S01]  /*64aa0*/  LDL.LU R21, [R1+0x16fc] ;  /* 0x0016fc0001157983 */ /* 0x000f620000300800 */
[----:B---3--:R-:W-:-:S03]  /*64ab0*/  ISETP.LT.AND P1, PT, R16, c[0x0][0x17c], !P0 ;  /* 0x00005f0010007a0c */ /* 0x008fc60004721270 */
[----:B------:R-:W3:Y:S01]  /*64ac0*/  LDL.LU R16, [R1+0x1700] ;  /* 0x0017000001107983 */ /* 0x000ee20000300800 */
[----:B------:R-:W-:-:S04]  /*64ad0*/  IADD3 R6, R3, c[0x0][0x198], RZ ;  /* 0x0000660003067a10 */ /* 0x000fc80007ffe0ff */
[C---:B0-----:R-:W-:Y:S02]  /*64ae0*/  LEA R4, P6, R6.reuse, R0, 0x1 ;  /* 0x0000000006047211 */ /* 0x041fe400078c08ff */
[C---:B------:R-:W-:Y:S02]  /*64af0*/  IADD3 R3, R6.reuse, c[0x0][0x198], RZ ;  /* 0x0000660006037a10 */ /* 0x040fe40007ffe0ff */
[----:B------:R-:W-:Y:S02]  /*64b00*/  LEA.HI.X.SX32 R5, R6, R2, 0x1, P6 ;  /* 0x0000000206057211 */ /* 0x000fe400030f0eff */
[----:B------:R-:W-:Y:S02]  /*64b10*/  PRMT R12, R24, 0x7632, R12 ;  /* 0x00007632180c7816 */ /* 0x000fe4000000000c */
[C---:B-1----:R-:W-:Y:S01]  /*64b20*/  LEA R8, P6, R3.reuse, R0, 0x1 ;  /* 0x0000000003087211 */ /* 0x042fe200078c08ff */
[----:B------:R-:W3:Y:S03]  /*64b30*/  LDL.LU R24, [R1+0x38] ;  /* 0x0000380001187983 */ /* 0x000ee60000300800 */
[----:B------:R-:W-:Y:S01]  /*64b40*/  LEA.HI.X.SX32 R9, R3, R2, 0x1, P6 ;  /* 0x0000000203097211 */ /* 0x000fe200030f0eff */
[----:B------:R0:W-:Y:S01]  /*64b50*/  @P4 STG.E.U16 [R4.64], R12 ;  /* 0x0000000c04004986 */ /* 0x0001e2000c101506 */
[----:B----4-:R-:W-:-:S03]  /*64b60*/  ISETP.LT.AND P4, PT, R13, c[0x0][0x17c], !P0 ;  /* 0x00005f000d007a0c */ /* 0x010fc60004781270 */
[----:B------:R-:W4:Y:S04]  /*64b70*/  LDL.LU R13, [R1+0x1704] ;  /* 0x00170400010d7983 */ /* 0x000f280000300800 */
[----:B------:R1:W-:Y:S04]  /*64b80*/  @P3 STG.E.U16 [R8.64], R10 ;  /* 0x0000000a08003986 */ /* 0x0003e8000c101506 */
[----:B------:R-:W4:Y:S01]  /*64b90*/  LDL.LU R20, [R1+0x1708] ;  /* 0x0017080001147983 */ /* 0x000f220000300800 */
[----:B------:R-:W-:-:S04]  /*64ba0*/  IADD3 R6, R3, c[0x0][0x198], RZ ;  /* 0x0000660003067a10 */ /* 0x000fc80007ffe0ff */
[C---:B0-----:R-:W-:Y:S02]  /*64bb0*/  LEA R4, P6, R6.reuse, R0, 0x1 ;  /* 0x0000000006047211 */ /* 0x041fe400078c08ff */
[C---:B------:R-:W-:Y:S02]  /*64bc0*/  IADD3 R3, R6.reuse, c[0x0][0x198], RZ ;  /* 0x0000660006037a10 */ /* 0x040fe40007ffe0ff */
[----:B------:R-:W-:Y:S02]  /*64bd0*/  LEA.HI.X.SX32 R5, R6, R2, 0x1, P6 ;  /* 0x0000000206057211 */ /* 0x000fe400030f0eff */
[C---:B-1----:R-:W-:Y:S02]  /*64be0*/  LEA R8, P6, R3.reuse, R0, 0x1 ;  /* 0x0000000003087211 */ /* 0x042fe400078c08ff */
[----:B------:R-:W-:Y:S02]  /*64bf0*/  PRMT R10, R10, 0x7632, R10 ;  /* 0x000076320a0a7816 */ /* 0x000fe4000000000a */
[----:B------:R-:W-:-:S02]  /*64c00*/  LEA.HI.X.SX32 R9, R3, R2, 0x1, P6 ;  /* 0x0000000203097211 */ /* 0x000fc400030f0eff */
[----:B--2---:R-:W-:Y:S02]  /*64c10*/  ISETP.LT.AND P3, PT, R17, c[0x0][0x17c], !P0 ;  /* 0x00005f0011007a0c */ /* 0x004fe40004761270 */
[----:B------:R-:W2:Y:S04]  /*64c20*/  LDL.LU R17, [R1+0x170c] ;  /* 0x00170c0001117983 */ /* 0x000ea80000300800 */
[----:B------:R0:W-:Y:S04]  /*64c30*/  @P5 STG.E.U16 [R4.64], R10 ;  /* 0x0000000a04005986 */ /* 0x0001e8000c101506 */
[----:B-----5:R1:W-:Y:S01]  /*64c40*/  @P2 STG.E.U16 [R8.64], R29 ;  /* 0x0000001d08002986 */ /* 0x0203e2000c101506 */
[----:B---3--:R-:W-:-:S03]  /*64c50*/  ISETP.LT.AND P2, PT, R16, c[0x0][0x17c], !P0 ;  /* 0x00005f0010007a0c */ /* 0x008fc60004741270 */
[----:B------:R-:W3:Y:S01]  /*64c60*/  LDL.LU R16, [R1+0x1710] ;  /* 0x0017100001107983 */ /* 0x000ee20000300800 */
[----:B------:R-:W-:-:S04]  /*64c70*/  IADD3 R6, R3, c[0x0][0x198], RZ ;  /* 0x0000660003067a10 */ /* 0x000fc80007ffe0ff */
[C---:B0-----:R-:W-:Y:S02]  /*64c80*/  LEA R4, P6, R6.reuse, R0, 0x1 ;  /* 0x0000000006047211 */ /* 0x041fe400078c08ff */
[C---:B------:R-:W-:Y:S02]  /*64c90*/  IADD3 R3, R6.reuse, c[0x0][0x198], RZ ;  /* 0x0000660006037a10 */ /* 0x040fe40007ffe0ff */
[----:B------:R-:W-:Y:S02]  /*64ca0*/  LEA.HI.X.SX32 R5, R6, R2, 0x1, P6 ;  /* 0x0000000206057211 */ /* 0x000fe400030f0eff */
[----:B------:R-:W-:Y:S02]  /*64cb0*/  PRMT R10, R29, 0x7632, R10 ;  /* 0x000076321d0a7816 */ /* 0x000fe4000000000a */
[C---:B-1----:R-:W-:Y:S02]  /*64cc0*/  LEA R8, P6, R3.reuse, R0, 0x1 ;  /* 0x0000000003087211 */ /* 0x042fe400078c08ff */
[C---:B------:R-:W-:Y:S01]  /*64cd0*/  IADD3 R6, R3.reuse, c[0x0][0x198], RZ ;  /* 0x0000660003067a10 */ /* 0x040fe20007ffe0ff */
[----:B------:R0:W-:Y:S01]  /*64ce0*/  @P1 STG.E.U16 [R4.64], R10 ;  /* 0x0000000a04001986 */ /* 0x0001e2000c101506 */
[----:B------:R-:W-:-:S02]  /*64cf0*/  LEA.HI.X.SX32 R9, R3, R2, 0x1, P6 ;  /* 0x0000000203097211 */ /* 0x000fc400030f0eff */
[----:B0-----:R-:W-:Y:S02]  /*64d00*/  LEA R4, P6, R6, R0, 0x1 ;  /* 0x0000000006047211 */ /* 0x001fe400078c08ff */
[----:B------:R-:W-:Y:S02]  /*64d10*/  PRMT R10, R24, 0x7632, R10 ;  /* 0x00007632180a7816 */ /* 0x000fe4000000000a */
[----:B------:R-:W-:Y:S02]  /*64d20*/  LEA.HI.X.SX32 R5, R6, R2, 0x1, P6 ;  /* 0x0000000206057211 */ /* 0x000fe400030f0eff */
[----:B----4-:R-:W-:Y:S02]  /*64d30*/  ISETP.LT.AND P1, PT, R13, c[0x0][0x17c], !P0 ;  /* 0x00005f000d007a0c */ /* 0x010fe40004721270 */
[----:B------:R-:W4:Y:S04]  /*64d40*/  LDL.LU R13, [R1+0x1714] ;  /* 0x00171400010d7983 */ /* 0x000f280000300800 */
[----:B------:R0:W-:Y:S04]  /*64d50*/  @P4 STG.E.U16 [R8.64], R24 ;  /* 0x0000001808004986 */ /* 0x0001e8000c101506 */
[----:B------:R1:W-:Y:S04]  /*64d60*/  @P3 STG.E.U16 [R4.64], R10 ;  /* 0x0000000a04003986 */ /* 0x0003e8000c101506 */
[----:B0-----:R-:W5:Y:S01]  /*64d70*/  LDL.LU R24, [R1+0x1718] ;  /* 0x0017180001187983 */ /* 0x001f620000300800 */
[----:B------:R-:W-:-:S02]  /*64d80*/  ISETP.LT.AND P5, PT, R21, c[0x0][0x17c], !P0 ;  /* 0x00005f0015007a0c */ /* 0x000fc400047a1270 */
[----:B------:R-:W-:Y:S02]  /*64d90*/  IADD3 R3, R6, c[0x0][0x198], RZ ;  /* 0x0000660006037a10 */ /* 0x000fe40007ffe0ff */
[----:B--2---:R-:W-:Y:S02]  /*64da0*/  ISETP.LT.AND P3, PT, R17, c[0x0][0x17c], !P0 ;  /* 0x00005f0011007a0c */ /* 0x004fe40004761270 */
[----:B------:R-:W2:Y:S01]  /*64db0*/  LDL.LU R17, [R1+0x171c] ;  /* 0x00171c0001117983 */ /* 0x000ea20000300800 */
[----:B------:R-:W-:-:S04]  /*64dc0*/  LEA R8, P6, R3, R0, 0x1 ;  /* 0x0000000003087211 */ /* 0x000fc800078c08ff */
[----:B------:R-:W-:Y:S02]  /*64dd0*/  LEA.HI.X.SX32 R9, R3, R2, 0x1, P6 ;  /* 0x0000000203097211 */ /* 0x000fe400030f0eff */
[----:B-1----:R-:W-:-:S03]  /*64de0*/  PRMT R10, R11, 0x7632, R10 ;  /* 0x000076320b0a7816 */ /* 0x002fc6000000000a */
[----:B------:R0:W-:Y:S04]  /*64df0*/  @P5 STG.E.U16 [R8.64], R11 ;  /* 0x0000000b08005986 */ /* 0x0001e8000c101506 */
[----:B0-----:R-:W5:Y:S01]  /*64e00*/  LDL.LU R11, [R1+0x17b0] ;  /* 0x0017b000010b7983 */ /* 0x001f620000300800 */
[----:B---3--:R-:W-:-:S03]  /*64e10*/  ISETP.LT.AND P5, PT, R16, c[0x0][0x17c], !P0 ;  /* 0x00005f0010007a0c */ /* 0x008fc600047a1270 */
[----:B------:R-:W3:Y:S01]  /*64e20*/  LDL.LU R16, [R1+0x1720] ;  /* 0x0017200001107983 */ /* 0x000ee20000300800 */
[----:B------:R-:W-:Y:S02]  /*64e30*/  IADD3 R6, R3, c[0x0][0x198], RZ ;  /* 0x0000660003067a10 */ /* 0x000fe40007ffe0ff */
[----:B------:R-:W-:Y:S01]  /*64e40*/  ISETP.LT.AND P4, PT, R20, c[0x0][0x17c], !P0 ;  /* 0x00005f0014007a0c */ /* 0x000fe20004781270 */
[----:B------:R-:W5:Y:S01]  /*64e50*/  LDL.LU R21, [R1+0x1724] ;  /* 0x0017240001157983 */ /* 0x000f620000300800 */
[C---:B------:R-:W-:Y:S02]  /*64e60*/  LEA R4, P6, R6.reuse, R0, 0x1 ;  /* 0x0000000006047211 */ /* 0x040fe400078c08ff */
[C---:B------:R-:W-:Y:S01]  /*64e70*/  IADD3 R3, R6.reuse, c[0x0][0x198], RZ ;  /* 0x0000660006037a10 */ /* 0x040fe20007ffe0ff */
[----:B------:R-:W5:Y:S01]  /*64e80*/  LDL.LU R20, [R1+0x172c] ;  /* 0x00172c0001147983 */ /* 0x000f620000300800 */
[----:B------:R-:W-:Y:S02]  /*64e90*/  LEA.HI.X.SX32 R5, R6, R2, 0x1, P6 ;  /* 0x0000000206057211 */ /* 0x000fe400030f0eff */
[----:B------:R-:W-:-:S02]  /*64ea0*/  LEA R8, P6, R3, R0, 0x1 ;  /* 0x0000000003087211 */ /* 0x000fc400078c08ff */
[C---:B------:R-:W-:Y:S01]  /*64eb0*/  IADD3 R6, R3.reuse, c[0x0][0x198], RZ ;  /* 0x0000660003067a10 */ /* 0x040fe20007ffe0ff */
[----:B------:R0:W-:Y:S01]  /*64ec0*/  @P2 STG.E.U16 [R4.64], R10 ;  /* 0x0000000a04002986 */ /* 0x0001e2000c101506 */
[----:B------:R-:W-:-:S05]  /*64ed0*/  LEA.HI.X.SX32 R9, R3, R2, 0x1, P6 ;  /* 0x0000000203097211 */ /* 0x000fca00030f0eff */
[----:B------:R1:W-:Y:S01]  /*64ee0*/  @P1 STG.E.U16 [R8.64], R14 ;  /* 0x0000000e08001986 */ /* 0x0003e2000c101506 */
[----:B0-----:R-:W-:-:S04]  /*64ef0*/  LEA R4, P6, R6, R0, 0x1 ;  /* 0x0000000006047211 */ /* 0x001fc800078c08ff */
[----:B------:R-:W-:Y:S02]  /*64f00*/  LEA.HI.X.SX32 R5, R6, R2, 0x1, P6 ;  /* 0x0000000206057211 */ /* 0x000fe400030f0eff */
[----:B-1----:R-:W-:Y:S02]  /*64f10*/  PRMT R14, R14, 0x7632, R14 ;  /* 0x000076320e0e7816 */ /* 0x002fe4000000000e */
[----:B----4-:R-:W-:Y:S02]  /*64f20*/  ISETP.LT.AND P2, PT, R13, c[0x0][0x17c], !P0 ;  /* 0x00005f000d007a0c */ /* 0x010fe40004741270 */
[----:B------:R-:W4:Y:S04]  /*64f30*/  LDL.LU R13, [R1+0x1728] ;  /* 0x00172800010d7983 */ /* 0x000f280000300800 */
[----:B------:R-:W-:Y:S01]  /*64f40*/  @P4 STG.E.U16 [R4.64], R14 ;  /* 0x0000000e04004986 */ /* 0x000fe2000c101506 */
[----:B------:R-:W-:-:S04]  /*64f50*/  IADD3 R3, R6, c[0x0][0x198], RZ ;  /* 0x0000660006037a10 */ /* 0x000fc80007ffe0ff */
[----:B------:R-:W-:-:S04]  /*64f60*/  LEA R8, P6, R3, R0, 0x1 ;  /* 0x0000000003087211 */ /* 0x000fc800078c08ff */
[----:B------:R-:W-:Y:S02]  /*64f70*/  LEA.HI.X.SX32 R9, R3, R2, 0x1, P6 ;  /* 0x0000000203097211 */ /* 0x000fe400030f0eff */
[----:B--2---:R-:W-:Y:S02]  /*64f80*/  ISETP.LT.AND P4, PT, R17, c[0x0][0x17c], !P0 ;  /* 0x00005f0011007a0c */ /* 0x004fe40004781270 */
[----:B------:R-:W2:Y:S01]  /*64f90*/  LDL.LU R17, [R1+0x1734] ;  /* 0x0017340001117983 */ /* 0x000ea20000300800 */
[----:B------:R-:W-:-:S03]  /*64fa0*/  PRMT R10, R7, 0x7632, R10 ;  /* 0x00007632070a7816 */ /* 0x000fc6000000000a */
[----:B------:R0:W-:Y:S04]  /*64fb0*/  @P3 STG.E.U16 [R8.64], R7 ;  /* 0x0000000708003986 */ /* 0x0001e8000c101506 */
[----:B0-----:R-:W2:Y:S01]  /*64fc0*/  LDL.LU R7, [R1+0x17ac] ;  /* 0x0017ac0001077983 */ /* 0x001ea20000300800 */
[----:B---3--:R-:W-:-:S03]  /*64fd0*/  ISETP.LT.AND P3, PT, R16, c[0x0][0x17c], !P0 ;  /* 0x00005f0010007a0c */ /* 0x008fc60004761270 */
[----:B------:R-:W3:Y:S04]  /*64fe0*/  LDL.LU R16, [R1+0x1730] ;  /* 0x0017300001107983 */ /* 0x000ee80000300800 */
[----:B------:R-:W3:Y:S01]  /*64ff0*/  LDL.LU R14, [R1+0x1738] ;  /* 0x00173800010e7983 */ /* 0x000ee20000300800 */
[----:B------:R-:W-:-:S04]  /*65000*/  IADD3 R6, R3, c[0x0][0x198], RZ ;  /* 0x0000660003067a10 */ /* 0x000fc80007ffe0ff */
[C---:B------:R-:W-:Y:S02]  /*65010*/  LEA R4, P6, R6.reuse, R0, 0x1 ;  /* 0x0000000006047211 */ /* 0x040fe400078c08ff */
[C---:B------:R-:W-:Y:S02]  /*65020*/  IADD3 R3, R6.reuse, c[0x0][0x198], RZ ;  /* 0x0000660006037a10 */ /* 0x040fe40007ffe0ff */
[----:B------:R-:W-:Y:S02]  /*65030*/  LEA.HI.X.SX32 R5, R6, R2, 0x1, P6 ;  /* 0x0000000206057211 */ /* 0x000fe400030f0eff */
[C---:B------:R-:W-:Y:S02]  /*65040*/  LEA R8, P6, R3.reuse, R0, 0x1 ;  /* 0x0000000003087211 */ /* 0x040fe400078c08ff */
[----:B-----5:R-:W-:Y:S02]  /*65050*/  ISETP.LT.AND P1, PT, R24, c[0x0][0x17c], !P0 ;  /* 0x00005f0018007a0c */ /* 0x020fe40004721270 */
[C---:B------:R-:W-:Y:S01]  /*65060*/  IADD3 R6, R3.reuse, c[0x0][0x198], RZ ;  /* 0x0000660003067a10 */ /* 0x040fe20007ffe0ff */
[----:B------:R0:W-:Y:S01]  /*65070*/  @P5 STG.E.U16 [R4.64], R10 ;  /* 0x0000000a04005986 */ /* 0x0001e2000c101506 */
[----:B------:R-:W-:-:S02]  /*65080*/  LEA.HI.X.SX32 R9, R3, R2, 0x1, P6 ;  /* 0x0000000203097211 */ /* 0x000fc400030f0eff */
[----:B------:R-:W-:-:S03]  /*65090*/  IADD3 R3, R6, c[0x0][0x198], RZ ;  /* 0x0000660006037a10 */ /* 0x000fc60007ffe0ff */
[----:B------:R1:W-:Y:S01]  /*650a0*/  @P2 STG.E.U16 [R8.64], R26 ;  /* 0x0000001a08002986 */ /* 0x0003e2000c101506 */
[----:B0-----:R-:W-:-:S03]  /*650b0*/  LEA R4, P6, R6, R0, 0x1 ;  /* 0x0000000006047211 */ /* 0x001fc600078c08ff */
[----:B------:R-:W5:Y:S01]  /*650c0*/  LDL.LU R10, [R1+0x173c] ;  /* 0x00173c00010a7983 */ /* 0x000f620000300800 */
[----:B------:R-:W-:-:S03]  /*650d0*/  LEA.HI.X.SX32 R5, R6, R2, 0x1, P6 ;  /* 0x0000000206057211 */ /* 0x000fc600030f0eff */
[----:B------:R-:W5:Y:S01]  /*650e0*/  LDL.LU R29, [R1+0x5c] ;  /* 0x00005c00011d7983 */ /* 0x000f620000300800 */
[----:B-1----:R-:W-:Y:S02]  /*650f0*/  PRMT R26, R26, 0x7632, R26 ;  /* 0x000076321a1a7816 */ /* 0x002fe4000000001a */
[----:B------:R-:W-:-:S03]  /*65100*/  LEA R8, P6, R3, R0, 0x1 ;  /* 0x0000000003087211 */ /* 0x000fc600078c08ff */
[----:B------:R0:W-:Y:S01]  /*65110*/  @P1 STG.E.U16 [R4.64], R26 ;  /* 0x0000001a04001986 */ /* 0x0001e2000c101506 */
[----:B------:R-:W-:Y:S02]  /*65120*/  LEA.HI.X.SX32 R9, R3, R2, 0x1, P6 ;  /* 0x0000000203097211 */ /* 0x000fe400030f0eff */
[----:B----4-:R-:W-:Y:S02]  /*65130*/  ISETP.LT.AND P1, PT, R13, c[0x0][0x17c], !P0 ;  /* 0x00005f000d007a0c */ /* 0x010fe40004721270 */
[----:B------:R-:W4:Y:S04]  /*65140*/  LDL.LU R13, [R1+0x1740] ;  /* 0x00174000010d7983 */ /* 0x000f280000300800 */
[----:B------:R1:W-:Y:S01]  /*65150*/  @P4 STG.E.U16 [R8.64], R18 ;  /* 0x0000001208004986 */ /* 0x0003e2000c101506 */
[----:B------:R-:W-:-:S02]  /*65160*/  IADD3 R6, R3, c[0x0][0x198], RZ ;  /* 0x0000660003067a10 */ /* 0x000fc40007ffe0ff */
[----:B------:R-:W-:Y:S02]  /*65170*/  ISETP.LT.AND P5, PT, R21, c[0x0][0x17c], !P0 ;  /* 0x00005f0015007a0c */ /* 0x000fe400047a1270 */
[C---:B0-----:R-:W-:Y:S02]  /*65180*/  LEA R4, P6, R6.reuse, R0, 0x1 ;  /* 0x0000000006047211 */ /* 0x041fe400078c08ff */
[----:B--2---:R-:W-:Y:S02]  /*65190*/  ISETP.LT.AND P4, PT, R17, c[0x0][0x17c], !P0 ;  /* 0x00005f0011007a0c */ /* 0x004fe40004781270 */
[----:B------:R-:W2:Y:S01]  /*651a0*/  LDL.LU R17, [R1+0x1744] ;  /* 0x0017440001117983 */ /* 0x000ea20000300800 */
[C---:B------:R-:W-:Y:S02]  /*651b0*/  IADD3 R3, R6.reuse, c[0x0][0x198], RZ ;  /* 0x0000660006037a10 */ /* 0x040fe40007ffe0ff */
[----:B------:R-:W-:Y:S02]  /*651c0*/  LEA.HI.X.SX32 R5, R6, R2, 0x1, P6 ;  /* 0x0000000206057211 */ /* 0x000fe400030f0eff */
[----:B-1----:R-:W-:-:S02]  /*651d0*/  PRMT R18, R18, 0x7632, R18 ;  /* 0x0000763212127816 */ /* 0x002fc40000000012 */
[----:B------:R-:W-:Y:S02]  /*651e0*/  ISETP.LT.AND P2, PT, R20, c[0x0][0x17c], !P0 ;  /* 0x00005f0014007a0c */ /* 0x000fe40004741270 */
[C---:B------:R-:W-:Y:S01]  /*651f0*/  LEA R8, P6, R3.reuse, R0, 0x1 ;  /* 0x0000000003087211 */ /* 0x040fe200078c08ff */
[----:B------:R-:W2:Y:S03]  /*65200*/  LDL.LU R20, [R1+0x4c] ;  /* 0x00004c0001147983 */ /* 0x000ea60000300800 */
[----:B------:R-:W-:Y:S01]  /*65210*/  LEA.HI.X.SX32 R9, R3, R2, 0x1, P6 ;  /* 0x0000000203097211 */ /* 0x000fe200030f0eff */
[----:B------:R0:W-:Y:S04]  /*65220*/  @P3 STG.E.U16 [R4.64], R18 ;  /* 0x0000001204003986 */ /* 0x0001e8000c101506 */
[----:B------:R1:W-:Y:S04]  /*65230*/  @P5 STG.E.U16 [R8.64], R22 ;  /* 0x0000001608005986 */ /* 0x0003e8000c101506 */
[----:B0-----:R-:W2:Y:S01]  /*65240*/  LDL.LU R18, [R1+0x1748] ;  /* 0x0017480001127983 */ /* 0x001ea20000300800 */
[----:B---3--:R-:W-:-:S03]  /*65250*/  ISETP.LT.AND P3, PT, R16, c[0x0][0x17c], !P0 ;  /* 0x00005f0010007a0c */ /* 0x008fc60004761270 */
[----:B------:R-:W3:Y:S01]  /*65260*/  LDL.LU R16, [R1+0x174c] ;  /* 0x00174c0001107983 */ /* 0x000ee20000300800 */
[----:B------:R-:W-:-:S03]  /*65270*/  ISETP.LT.AND P5, PT, R14, c[0x0][0x17c], !P0 ;  /* 0x00005f000e007a0c */ /* 0x000fc600047a1270 */
[----:B------:R-:W3:Y:S04]  /*65280*/  LDL.LU R24, [R1+0x7c] ;  /* 0x00007c0001187983 */ /* 0x000ee80000300800 */
[----:B------:R-:W3:Y:S01]  /*65290*/  LDL.LU R14, [R1+0x1750] ;  /* 0x00175000010e7983 */ /* 0x000ee20000300800 */
[----:B------:R-:W-:-:S04]  /*652a0*/  IADD3 R6, R3, c[0x0][0x198], RZ ;  /* 0x0000660003067a10 */ /* 0x000fc80007ffe0ff */
[C---:B------:R-:W-:Y:S02]  /*652b0*/  LEA R4, P6, R6.reuse, R0, 0x1 ;  /* 0x0000000006047211 */ /* 0x040fe400078c08ff */
[C---:B------:R-:W-:Y:S02]  /*652c0*/  IADD3 R3, R6.reuse, c[0x0][0x198], RZ ;  /* 0x0000660006037a10 */ /* 0x040fe40007ffe0ff */
[----:B------:R-:W-:Y:S02]  /*652d0*/  LEA.HI.X.SX32 R5, R6, R2, 0x1, P6 ;  /* 0x0000000206057211 */ /* 0x000fe400030f0eff */
[----:B-1----:R-:W-:Y:S02]  /*652e0*/  PRMT R22, R22, 0x7632, R22 ;  /* 0x0000763216167816 */ /* 0x002fe40000000016 */
[C---:B------:R-:W-:Y:S02]  /*652f0*/  LEA R8, P6, R3.reuse, R0, 0x1 ;  /* 0x0000000003087211 */ /* 0x040fe400078c08ff */
[C---:B------:R-:W-:Y:S01]  /*65300*/  IADD3 R6, R3.reuse, c[0x0][0x198], RZ ;  /* 0x0000660003067a10 */ /* 0x040fe20007ffe0ff */
[----:B------:R0:W-:Y:S01]  /*65310*/  @P2 STG.E.U16 [R4.64], R22 ;  /* 0x0000001604002986 */ /* 0x0001e2000c101506 */
[----:B------:R-:W-:-:S02]  /*65320*/  LEA.HI.X.SX32 R9, R3, R2, 0x1, P6 ;  /* 0x0000000203097211 */ /* 0x000fc400030f0eff */
[----:B0-----:R-:W-:-:S03]  /*65330*/  LEA R4, P6, R6, R0, 0x1 ;  /* 0x0000000006047211 */ /* 0x001fc600078c08ff */
[----:B-----5:R0:W-:Y:S01]  /*65340*/  @P1 STG.E.U16 [R8.64], R29 ;  /* 0x0000001d08001986 */ /* 0x0201e2000c101506 */
[----:B------:R-:W-:Y:S02]  /*65350*/  PRMT R3, R29, 0x7632, R3 ;  /* 0x000076321d037816 */ /* 0x000fe40000000003 */
[----:B------:R-:W-:Y:S02]  /*65360*/  LEA.HI.X.SX32 R5, R6, R2, 0x1, P6 ;  /* 0x0000000206057211 */ /* 0x000fe400030f0eff */
[----:B----4-:R-:W-:Y:S02]  /*65370*/  ISETP.LT.AND P1, PT, R13, c[0x0][0x17c], !P0 ;  /* 0x00005f000d007a0c */ /* 0x010fe40004721270 */
[----:B------:R-:W4:Y:S04]  /*65380*/  LDL.LU R13, [R1+0x1754] ;  /* 0x00175400010d7983 */ /* 0x000f280000300800 */
[----:B------:R1:W-:Y:S01]  /*65390*/  @P4 STG.E.U16 [R4.64], R3 ;  /* 0x0000000304004986 */ /* 0x0003e2000c101506 */
[----:B------:R-:W-:-:S02]  /*653a0*/  ISETP.LT.AND P2, PT, R10, c[0x0][0x17c], !P0 ;  /* 0x00005f000a007a0c */ /* 0x000fc40004741270 */
[----:B------:R-:W-:-:S04]  /*653b0*/  IADD3 R10, R6, c[0x0][0x198], RZ ;  /* 0x00006600060a7a10 */ /* 0x000fc80007ffe0ff */
[C---:B0-----:R-:W-:Y:S02]  /*653c0*/  LEA R8, P6, R10.reuse, R0, 0x1 ;  /* 0x000000000a087211 */ /* 0x041fe400078c08ff */
[C---:B------:R-:W-:Y:S02]  /*653d0*/  IADD3 R6, R10.reuse, c[0x0][0x198], RZ ;  /* 0x000066000a067a10 */ /* 0x040fe40007ffe0ff */
[----:B--2---:R-:W-:Y:S02]  /*653e0*/  ISETP.LT.AND P4, PT, R17, c[0x0][0x17c], !P0 ;  /* 0x00005f0011007a0c */ /* 0x004fe40004781270 */
[----:B------:R-:W2:Y:S01]  /*653f0*/  LDL.LU R17, [R1+0x1758] ;  /* 0x0017580001117983 */ /* 0x000ea20000300800 */
[----:B------:R-:W-:Y:S02]  /*65400*/  LEA.HI.X.SX32 R9, R10, R2, 0x1, P6 ;  /* 0x000000020a097211 */ /* 0x000fe400030f0eff */
[C---:B-1----:R-:W-:Y:S02]  /*65410*/  LEA R4, P6, R6.reuse, R0, 0x1 ;  /* 0x0000000006047211 */ /* 0x042fe400078c08ff */
[----:B------:R-:W-:-:S02]  /*65420*/  IADD3 R10, R6, c[0x0][0x198], RZ ;  /* 0x00006600060a7a10 */ /* 0x000fc40007ffe0ff */
[----:B------:R-:W-:Y:S01]  /*65430*/  LEA.HI.X.SX32 R5, R6, R2, 0x1, P6 ;  /* 0x0000000206057211 */ /* 0x000fe200030f0eff */
[----:B------:R0:W-:Y:S01]  /*65440*/  @P3 STG.E.U16 [R8.64], R20 ;  /* 0x0000001408003986 */ /* 0x0001e2000c101506 */
[----:B------:R-:W-:Y:S02]  /*65450*/  PRMT R3, R20, 0x7632, R3 ;  /* 0x0000763214037816 */ /* 0x000fe40000000003 */
[----:B0-----:R-:W-:Y:S02]  /*65460*/  LEA R8, P6, R10, R0, 0x1 ;  /* 0x000000000a087211 */ /* 0x001fe400078c08ff */
[----:B------:R-:W-:Y:S02]  /*65470*/  ISETP.LT.AND P3, PT, R18, c[0x0][0x17c], !P0 ;  /* 0x00005f0012007a0c */ /* 0x000fe40004761270 */
[----:B------:R-:W5:Y:S01]  /*65480*/  LDL.LU R18, [R1+0x175c] ;  /* 0x00175c0001127983 */ /* 0x000f620000300800 */
[----:B------:R-:W-:-:S03]  /*65490*/  LEA.HI.X.SX32 R9, R10, R2, 0x1, P6 ;  /* 0x000000020a097211 */ /* 0x000fc600030f0eff */
[----:B------:R-:W5:Y:S04]  /*654a0*/  LDL.LU R29, [R1+0xac] ;  /* 0x0000ac00011d7983 */ /* 0x000f680000300800 */
[----:B------:R0:W-:Y:S01]  /*654b0*/  @P5 STG.E.U16 [R4.64], R3 ;  /* 0x0000000304005986 */ /* 0x0001e2000c101506 */
[----:B---3--:R-:W-:-:S03]  /*654c0*/  ISETP.LT.AND P5, PT, R16, c[0x0][0x17c], !P0 ;  /* 0x00005f0010007a0c */ /* 0x008fc600047a1270 */
[----:B------:R-:W3:Y:S04]  /*654d0*/  LDL.LU R16, [R1+0x1760] ;  /* 0x0017600001107983 */ /* 0x000ee80000300800 */
[----:B------:R1:W-:Y:S01]  /*654e0*/  @P2 STG.E.U16 [R8.64], R24 ;  /* 0x0000001808002986 */ /* 0x0003e2000c101506 */
[----:B------:R-:W-:-:S03]  /*654f0*/  ISETP.LT.AND P2, PT, R14, c[0x0][0x17c], !P0 ;  /* 0x00005f000e007a0c */ /* 0x000fc60004741270 */
[----:B------:R-:W3:Y:S01]  /*65500*/  LDL.LU R14, [R1+0x1764] ;  /* 0x00176400010e7983 */ /* 0x000ee20000300800 */
[----:B------:R-:W-:Y:S02]  /*65510*/  IADD3 R6, R10, c[0x0][0x198], RZ ;  /* 0x000066000a067a10 */ /* 0x000fe40007ffe0ff */
[----:B0-----:R-:W-:Y:S01]  /*65520*/  PRMT R3, R24, 0x7632, R3 ;  /* 0x0000763218037816 */ /* 0x001fe20000000003 */
[----:B------:R-:W3:Y:S01]  /*65530*/  LDL.LU R20, [R1+0x9c] ;  /* 0x00009c0001147983 */ /* 0x000ee20000300800 */
[C---:B------:R-:W-:Y:S02]  /*65540*/  LEA R4, P6, R6.reuse, R0, 0x1 ;  /* 0x0000000006047211 */ /* 0x040fe400078c08ff */
[C---:B------:R-:W-:Y:S02]  /*65550*/  IADD3 R10, R6.reuse, c[0x0][0x198], RZ ;  /* 0x00006600060a7a10 */ /* 0x040fe40007ffe0ff */
[----:B------:R-:W-:Y:S02]  /*65560*/  LEA.HI.X.SX32 R5, R6, R2, 0x1, P6 ;  /* 0x0000000206057211 */ /* 0x000fe400030f0eff */
[----:B-1----:R-:W-:-:S02]  /*65570*/  LEA R8, P6, R10, R0, 0x1 ;  /* 0x000000000a087211 */ /* 0x002fc400078c08ff */
[C---:B------:R-:W-:Y:S01]  /*65580*/  IADD3 R6, R10.reuse, c[0x0][0x198], RZ ;  /* 0x000066000a067a10 */ /* 0x040fe20007ffe0ff */
[----:B------:R0:W-:Y:S01]  /*65590*/  @P1 STG.E.U16 [R4.64], R3 ;  /* 0x0000000304001986 */ /* 0x0001e2000c101506 */
[----:B------:R-:W-:Y:S02]  /*655a0*/  LEA.HI.X.SX32 R9, R10, R2, 0x1, P6 ;  /* 0x000000020a097211 */ /* 0x000fe400030f0eff */
[----:B------:R-:W-:-:S03]  /*655b0*/  IADD3 R10, R6, c[0x0][0x198], RZ ;  /* 0x00006600060a7a10 */ /* 0x000fc60007ffe0ff */
[----:B------:R1:W-:Y:S01]  /*655c0*/  @P4 STG.E.U16 [R8.64], R7 ;  /* 0x0000000708004986 */ /* 0x0003e2000c101506 */
[----:B0-----:R-:W-:-:S04]  /*655d0*/  LEA R4, P6, R6, R0, 0x1 ;  /* 0x0000000006047211 */ /* 0x001fc800078c08ff */
[----:B------:R-:W-:Y:S02]  /*655e0*/  LEA.HI.X.SX32 R5, R6, R2, 0x1, P6 ;  /* 0x0000000206057211 */ /* 0x000fe400030f0eff */
[C---:B------:R-:W-:Y:S02]  /*655f0*/  LEA R6, P6, R10.reuse, R0, 0x1 ;  /* 0x000000000a067211 */ /* 0x040fe400078c08ff */
[----:B----4-:R-:W-:Y:S02]  /*65600*/  ISETP.LT.AND P1, PT, R13, c[0x0][0x17c], !P0 ;  /* 0x00005f000d007a0c */ /* 0x010fe40004721270 */
[----:B------:R-:W4:Y:S01]  /*65610*/  LDL.LU R13, [R1+0x1768] ;  /* 0x00176800010d7983 */ /* 0x000f220000300800 */
[----:B------:R-:W-:Y:S02]  /*65620*/  PRMT R3, R7, 0x7632, R3 ;  /* 0x0000763207037816 */ /* 0x000fe40000000003 */
[C---:B-1----:R-:W-:Y:S02]  /*65630*/  IADD3 R8, R10.reuse, c[0x0][0x198], RZ ;  /* 0x000066000a087a10 */ /* 0x042fe40007ffe0ff */
[----:B------:R-:W-:Y:S01]  /*65640*/  LEA.HI.X.SX32 R7, R10, R2, 0x1, P6 ;  /* 0x000000020a077211 */ /* 0x000fe200030f0eff */
[----:B------:R0:W-:Y:S01]  /*65650*/  @P3 STG.E.U16 [R4.64], R3 ;  /* 0x0000000304003986 */ /* 0x0001e2000c101506 */
[----:B--2---:R-:W-:-:S03]  /*65660*/  ISETP.LT.AND P4, PT, R17, c[0x0][0x17c], !P0 ;  /* 0x00005f0011007a0c */ /* 0x004fc60004781270 */
[----:B------:R-:W2:Y:S04]  /*65670*/  LDL.LU R17, [R1+0x176c] ;  /* 0x00176c0001117983 */ /* 0x000ea80000300800 */
[----:B------:R-:W2:Y:S04]  /*65680*/  LDL.LU R24, [R1+0x8c] ;  /* 0x00008c0001187983 */ /* 0x000ea80000300800 */
[----:B------:R-:W2:Y:S01]  /*65690*/  LDL.LU R10, [R1+0x1774] ;  /* 0x00177400010a7983 */ /* 0x000ea20000300800 */
[----:B0-----:R-:W-:-:S04]  /*656a0*/  LEA R4, P6, R8, R0, 0x1 ;  /* 0x0000000008047211 */ /* 0x001fc800078c08ff */
[----:B------:R-:W-:Y:S02]  /*656b0*/  LEA.HI.X.SX32 R5, R8, R2, 0x1, P6 ;  /* 0x0000000208057211 */ /* 0x000fe400030f0eff */
[----:B-----5:R-:W-:Y:S01]  /*656c0*/  PRMT R3, R29, 0x7632, R3 ;  /* 0x000076321d037816 */ /* 0x020fe20000000003 */
[----:B------:R0:W-:Y:S04]  /*656d0*/  @P5 STG.E.U16 [R6.64], R29 ;  /* 0x0000001d06005986 */ /* 0x0001e8000c101506 */
[----:B------:R1:W-:Y:S01]  /*656e0*/  @P2 STG.E.U16 [R4.64], R3 ;  /* 0x0000000304002986 */ /* 0x0003e2000c101506 */
[----:B---3--:R-:W-:-:S03]  /*656f0*/  ISETP.LT.AND P5, PT, R16, c[0x0][0x17c], !P0 ;  /* 0x00005f0010007a0c */ /* 0x008fc600047a1270 */
[----:B------:R-:W3:Y:S01]  /*65700*/  LDL.LU R16, [R1+0x1778] ;  /* 0x0017780001107983 */ /* 0x000ee20000300800 */
[----:B------:R-:W-:-:S03]  /*65710*/  ISETP.LT.AND P2, PT, R14, c[0x0][0x17c], !P0 ;  /* 0x00005f000e007a0c */ /* 0x000fc60004741270 */
[----:B------:R-:W5:Y:S01]  /*65720*/  LDL.LU R14, [R1+0x1780] ;  /* 0x00178000010e7983 */ /* 0x000f620000300800 */
[----:B------:R-:W-:-:S04]  /*65730*/  IADD3 R9, R8, c[0x0][0x198], RZ ;  /* 0x0000660008097a10 */ /* 0x000fc80007ffe0ff */
[C---:B0-----:R-:W-:Y:S02]  /*65740*/  LEA R6, P6, R9.reuse, R0, 0x1 ;  /* 0x0000000009067211 */ /* 0x041fe400078c08ff */
[C---:B------:R-:W-:Y:S02]  /*65750*/  IADD3 R8, R9.reuse, c[0x0][0x198], RZ ;  /* 0x0000660009087a10 */ /* 0x040fe40007ffe0ff */
[----:B------:R-:W-:Y:S02]  /*65760*/  LEA.HI.X.SX32 R7, R9, R2, 0x1, P6 ;  /* 0x0000000209077211 */ /* 0x000fe400030f0eff */
[----:B-1----:R-:W-:Y:S02]  /*65770*/  LEA R4, P6, R8, R0, 0x1 ;  /* 0x0000000008047211 */ /* 0x002fe400078c08ff */
[----:B------:R-:W-:Y:S02]  /*65780*/  ISETP.LT.AND P3, PT, R18, c[0x0][0x17c], !P0 ;  /* 0x00005f0012007a0c */ /* 0x000fe40004761270 */
[C---:B------:R-:W-:Y:S01]  /*65790*/  IADD3 R9, R8.reuse, c[0x0][0x198], RZ ;  /* 0x0000660008097a10 */ /* 0x040fe20007ffe0ff */
[----:B------:R0:W-:Y:S01]  /*657a0*/  @P1 STG.E.U16 [R6.64], R20 ;  /* 0x0000001406001986 */ /* 0x0001e2000c101506 */
[----:B------:R-:W-:-:S02]  /*657b0*/  LEA.HI.X.SX32 R5, R8, R2, 0x1, P6 ;  /* 0x0000000208057211 */ /* 0x000fc400030f0eff */
[----:B------:R-:W-:Y:S02]  /*657c0*/  PRMT R3, R20, 0x7632, R3 ;  /* 0x0000763214037816 */ /* 0x000fe40000000003 */
[----:B0-----:R-:W-:-:S04]  /*657d0*/  LEA R6, P6, R9, R0, 0x1 ;  /* 0x0000000009067211 */ /* 0x001fc800078c08ff */
[----:B------:R-:W-:Y:S01]  /*657e0*/  LEA.HI.X.SX32 R7, R9, R2, 0x1, P6 ;  /* 0x0000000209077211 */ /* 0x000fe200030f0eff */
[----:B------:R0:W-:Y:S01]  /*657f0*/  @P4 STG.E.U16 [R4.64], R3 ;  /* 0x0000000304004986 */ /* 0x0001e2000c101506 */
[----:B----4-:R-:W-:-:S03]  /*65800*/  ISETP.LT.AND P1, PT, R13, c[0x0][0x17c], !P0 ;  /* 0x00005f000d007a0c */ /* 0x010fc60004721270 */
[----:B------:R-:W4:Y:S04]  /*65810*/  LDL.LU R13, [R1+0x1784] ;  /* 0x00178400010d7983 */ /* 0x000f280000300800 */
[----:B------:R-:W4:Y:S04]  /*65820*/  LDL.LU R20, [R1+0x6c] ;  /* 0x00006c0001147983 */ /* 0x000f280000300800 */
[----:B------:R-:W4:Y:S01]  /*65830*/  LDL.LU R18, [R1+0x178c] ;  /* 0x00178c0001127983 */ /* 0x000f220000300800 */
[----:B------:R-:W-:-:S04]  /*65840*/  IADD3 R8, R9, c[0x0][0x198], RZ ;  /* 0x0000660009087a10 */ /* 0x000fc80007ffe0ff */
[C---:B0-----:R-:W-:Y:S02]  /*65850*/  LEA R4, P6, R8.reuse, R0, 0x1 ;  /* 0x0000000008047211 */ /* 0x041fe400078c08ff */
[----:B------:R-:W-:Y:S01]  /*65860*/  IADD3 R9, R8, c[0x0][0x198], RZ ;  /* 0x0000660008097a10 */ /* 0x000fe20007ffe0ff */
[----:B--2---:R0:W-:Y:S01]  /*65870*/  @P3 STG.E.U16 [R6.64], R24 ;  /* 0x0000001806003986 */ /* 0x0041e2000c101506 */
[----:B------:R-:W-:-:S03]  /*65880*/  ISETP.LT.AND P3, PT, R10, c[0x0][0x17c], !P0 ;  /* 0x00005f000a007a0c */ /* 0x000fc60004761270 */
[----:B------:R-:W2:Y:S01]  /*65890*/  LDL.LU R10, [R1+0x1790] ;  /* 0x00179000010a7983 */ /* 0x000ea20000300800 */
[----:B------:R-:W-:-:S03]  /*658a0*/  PRMT R3, R24, 0x7632, R3 ;  /* 0x0000763218037816 */ /* 0x000fc60000000003 */
[----:B0-----:R-:W2:Y:S01]  /*658b0*/  LDL.LU R24, [R1+0x3c] ;  /* 0x00003c0001187983 */ /* 0x001ea20000300800 */
[----:B------:R-:W-:Y:S02]  /*658c0*/  LEA.HI.X.SX32 R5, R8, R2, 0x1, P6 ;  /* 0x0000000208057211 */ /* 0x000fe400030f0eff */
[----:B------:R-:W-:-:S04]  /*658d0*/  LEA R6, P6, R9, R0, 0x1 ;  /* 0x0000000009067211 */ /* 0x000fc800078c08ff */
[----:B------:R-:W-:Y:S01]  /*658e0*/  LEA.HI.X.SX32 R7, R9, R2, 0x1, P6 ;  /* 0x0000000209077211 */ /* 0x000fe200030f0eff */
[----:B------:R0:W-:Y:S01]  /*658f0*/  @P5 STG.E.U16 [R4.64], R3 ;  /* 0x0000000304005986 */ /* 0x0001e2000c101506 */
[----:B------:R-:W-:-:S03]  /*65900*/  ISETP.LT.AND P4, PT, R17, c[0x0][0x17c], !P0 ;  /* 0x00005f0011007a0c */ /* 0x000fc60004781270 */
[----:B------:R-:W2:Y:S04]  /*65910*/  LDL.LU R17, [R1+0x1798] ;  /* 0x0017980001117983 */ /* 0x000ea80000300800 */
[----:B------:R1:W-:Y:S01]  /*65920*/  @P2 STG.E.U16 [R6.64], R11 ;  /* 0x0000000b06002986 */ /* 0x0003e2000c101506 */
[----:B---3--:R-:W-:-:S03]  /*65930*/  ISETP.LT.AND P5, PT, R16, c[0x0][0x17c], !P0 ;  /* 0x00005f0010007a0c */ /* 0x008fc600047a1270 */
[----:B------:R-:W3:Y:S04]  /*65940*/  LDL.LU R16, [R1+0x179c] ;  /* 0x00179c0001107983 */ /* 0x000ee80000300800 */
[----:B------:R-:W3:Y:S01]  /*65950*/  LDL.LU R29, [R1+0x2c] ;  /* 0x00002c00011d7983 */ /* 0x000ee20000300800 */
[----:B-----5:R-:W-:-:S03]  /*65960*/  ISETP.LT.AND P2, PT, R14, c[0x0][0x17c], !P0 ;  /* 0x00005f000e007a0c */ /* 0x020fc60004741270 */
[----:B------:R-:W5:Y:S01]  /*65970*/  LDL.LU R14, [R1+0x17a4] ;  /* 0x0017a400010e7983 */ /* 0x000f620000300800 */
[----:B------:R-:W-:-:S04]  /*65980*/  IADD3 R8, R9, c[0x0][0x198], RZ ;  /* 0x0000660009087a10 */ /* 0x000fc80007ffe0ff */
[C---:B0-----:R-:W-:Y:S02]  /*65990*/  LEA R4, P6, R8.reuse, R0, 0x1 ;  /* 0x0000000008047211 */ /* 0x041fe400078c08ff */
[C---:B------:R-:W-:Y:S02]  /*659a0*/  IADD3 R9, R8.reuse, c[0x0][0x198], RZ ;  /* 0x0000660008097a10 */ /* 0x040fe40007ffe0ff */
[----:B------:R-:W-:Y:S02]  /*659b0*/  PRMT R3, R11, 0x7632, R3 ;  /* 0x000076320b037816 */ /* 0x000fe40000000003 */
[----:B------:R-:W-:Y:S02]  /*659c0*/  LEA.HI.X.SX32 R5, R8, R2, 0x1, P6 ;  /* 0x0000000208057211 */ /* 0x000fe400030f0eff */
[C---:B-1----:R-:W-:Y:S02]  /*659d0*/  LEA R6, P6, R9.reuse, R0, 0x1 ;  /* 0x0000000009067211 */ /* 0x042fe400078c08ff */
[C---:B------:R-:W-:Y:S01]  /*659e0*/  IADD3 R8, R9.reuse, c[0x0][0x198], RZ ;  /* 0x0000660009087a10 */ /* 0x040fe20007ffe0ff */
[----:B------:R0:W-:Y:S01]  /*659f0*/  @P1 STG.E.U16 [R4.64], R3 ;  /* 0x0000000304001986 */ /* 0x0001e2000c101506 */
[----:B------:R-:W-:-:S02]  /*65a00*/  LEA.HI.X.SX32 R7, R9, R2, 0x1, P6 ;  /* 0x0000000209077211 */ /* 0x000fc400030f0eff */
[C---:B------:R-:W-:Y:S02]  /*65a10*/  IADD3 R9, R8.reuse, c[0x0][0x198], RZ ;  /* 0x0000660008097a10 */ /* 0x040fe40007ffe0ff */
[----:B0-----:R-:W-:-:S04]  /*65a20*/  LEA R4, P6, R8, R0, 0x1 ;  /* 0x0000000008047211 */ /* 0x001fc800078c08ff */
[----:B------:R-:W-:Y:S02]  /*65a30*/  LEA.HI.X.SX32 R5, R8, R2, 0x1, P6 ;  /* 0x0000000208057211 */ /* 0x000fe400030f0eff */
[----:B----4-:R-:W-:Y:S02]  /*65a40*/  ISETP.LT.AND P1, PT, R13, c[0x0][0x17c], !P0 ;  /* 0x00005f000d007a0c */ /* 0x010fe40004721270 */
[----:B------:R-:W4:Y:S01]  /*65a50*/  LDL.LU R13, [R1+0x17a8] ;  /* 0x0017a800010d7983 */ /* 0x000f220000300800 */
[----:B------:R-:W-:-:S03]  /*65a60*/  PRMT R3, R20, 0x7632, R3 ;  /* 0x0000763214037816 */ /* 0x000fc60000000003 */
[----:B------:R0:W-:Y:S04]  /*65a70*/  @P4 STG.E.U16 [R6.64], R20 ;  /* 0x0000001406004986 */ /* 0x0001e8000c101506 */
[----:B------:R-:W-:Y:S01]  /*65a80*/  @P3 STG.E.U16 [R4.64], R3 ;  /* 0x0000000304003986 */ /* 0x000fe2000c101506 */
[----:B0-----:R-:W-:-:S04]  /*65a90*/  LEA R6, P6, R9, R0, 0x1 ;  /* 0x0000000009067211 */ /* 0x001fc800078c08ff */
[C---:B------:R-:W-:Y:S02]  /*65aa0*/  LEA.HI.X.SX32 R7, R9.reuse, R2, 0x1, P6 ;  /* 0x0000000209077211 */ /* 0x040fe400030f0eff */
[----:B------:R-:W-:Y:S02]  /*65ab0*/  IADD3 R11, R9, c[0x0][0x198], RZ ;  /* 0x00006600090b7a10 */ /* 0x000fe40007ffe0ff */
[----:B--2---:R-:W-:Y:S02]  /*65ac0*/  ISETP.LT.AND P3, PT, R10, c[0x0][0x17c], !P0 ;  /* 0x00005f000a007a0c */ /* 0x004fe40004761270 */
[----:B------:R-:W2:Y:S01]  /*65ad0*/  LDL.LU R10, [R1+0x17a0] ;  /* 0x0017a000010a7983 */ /* 0x000ea20000300800 */
[----:B------:R-:W-:-:S03]  /*65ae0*/  PRMT R8, R24, 0x7632, R8 ;  /* 0x0000763218087816 */ /* 0x000fc60000000008 */
[----:B------:R0:W-:Y:S04]  /*65af0*/  @P5 STG.E.U16 [R6.64], R24 ;  /* 0x0000001806005986 */ /* 0x0001e8000c101506 */
[----:B------:R-:W2:Y:S01]  /*65b00*/  LDL.LU R20, [R1+0x1794] ;  /* 0x0017940001147983 */ /* 0x000ea20000300800 */
[----:B------:R-:W-:-:S03]  /*65b10*/  IADD3 R9, R11, c[0x0][0x198], RZ ;  /* 0x000066000b097a10 */ /* 0x000fc60007ffe0ff */
[----:B0-----:R-:W2:Y:S01]  /*65b20*/  LDL.LU R24, [R1+0x1c] ;  /* 0x00001c0001187983 */ /* 0x001ea20000300800 */
[-C--:B------:R-:W-:Y:S02]  /*65b30*/  LEA R4, P6, R11, R0.reuse, 0x1 ;  /* 0x000000000b047211 */ /* 0x080fe400078c08ff */
[----:B------:R-:W-:Y:S02]  /*65b40*/  LEA R6, P5, R9, R0, 0x1 ;  /* 0x0000000009067211 */ /* 0x000fe400078a08ff */
[-C--:B------:R-:W-:Y:S02]  /*65b50*/  LEA.HI.X.SX32 R5, R11, R2.reuse, 0x1, P6 ;  /* 0x000000020b057211 */ /* 0x080fe400030f0eff */
[----:B------:R-:W-:-:S03]  /*65b60*/  LEA.HI.X.SX32 R7, R9, R2, 0x1, P5 ;  /* 0x0000000209077211 */ /* 0x000fc600028f0eff */
[----:B------:R0:W-:Y:S01]  /*65b70*/  @P2 STG.E.U16 [R4.64], R8 ;  /* 0x0000000804002986 */ /* 0x0001e2000c101506 */
[----:B------:R-:W-:Y:S02]  /*65b80*/  ISETP.LT.AND P4, PT, R18, c[0x0][0x17c], !P0 ;  /* 0x00005f0012007a0c */ /* 0x000fe40004781270 */
[----:B---3--:R-:W-:Y:S01]  /*65b90*/  ISETP.LT.AND P2, PT, R16, c[0x0][0x17c], !P0 ;  /* 0x00005f0010007a0c */ /* 0x008fe20004741270 */
[----:B------:R1:W-:Y:S01]  /*65ba0*/  @P1 STG.E.U16 [R6.64], R29 ;  /* 0x0000001d06001986 */ /* 0x0003e2000c101506 */
[----:B-----5:R-:W-:-:S03]  /*65bb0*/  ISETP.LT.AND P1, PT, R14, c[0x0][0x17c], !P0 ;  /* 0x00005f000e007a0c */ /* 0x020fc60004721270 */
[----:B------:R-:W3:Y:S04]  /*65bc0*/  LDL.LU R14, [R1+0x1788] ;  /* 0x00178800010e7983 */ /* 0x000ee80000300800 */
[----:B------:R-:W5:Y:S04]  /*65bd0*/  LDL.LU R18, [R1+0x177c] ;  /* 0x00177c0001127983 */ /* 0x000f680000300800 */
[----:B------:R-:W5:Y:S01]  /*65be0*/  LDL.LU R16, [R1+0x1770] ;  /* 0x0017700001107983 */ /* 0x000f620000300800 */
[----:B------:R-:W-:-:S04]  /*65bf0*/  IADD3 R11, R9, c[0x0][0x198], RZ ;  /* 0x00006600090b7a10 */ /* 0x000fc80007ffe0ff */
[C---:B0-----:R-:W-:Y:S02]  /*65c00*/  LEA R4, P5, R11.reuse, R0, 0x1 ;  /* 0x000000000b047211 */ /* 0x041fe400078a08ff */
[----:B------:R-:W-:Y:S02]  /*65c10*/  IADD3 R3, R11, c[0x0][0x198], RZ ;  /* 0x000066000b037a10 */ /* 0x000fe40007ffe0ff */
[----:B------:R-:W-:Y:S02]  /*65c20*/  PRMT R12, R29, 0x7632, R12 ;  /* 0x000076321d0c7816 */ /* 0x000fe4000000000c */
[----:B------:R-:W-:Y:S02]  /*65c30*/  LEA.HI.X.SX32 R5, R11, R2, 0x1, P5 ;  /* 0x000000020b057211 */ /* 0x000fe400028f0eff */
[----:B------:R-:W-:Y:S02]  /*65c40*/  ISETP.LT.AND P6, PT, R17, c[0x0][0x17c], !P0 ;  /* 0x00005f0011007a0c */ /* 0x000fe400047c1270 */
[----:B-1----:R-:W-:-:S02]  /*65c50*/  LEA R6, P5, R3, R0, 0x1 ;  /* 0x0000000003067211 */ /* 0x002fc400078a08ff */
[C---:B------:R-:W-:Y:S01]  /*65c60*/  IADD3 R9, R3.reuse, c[0x0][0x198], RZ ;  /* 0x0000660003097a10 */ /* 0x040fe20007ffe0ff */
[----:B------:R0:W-:Y:S01]  /*65c70*/  @P4 STG.E.U16 [R4.64], R12 ;  /* 0x0000000c04004986 */ /* 0x0001e2000c101506 */
[----:B------:R-:W-:Y:S02]  /*65c80*/  LEA.HI.X.SX32 R7, R3, R2, 0x1, P5 ;  /* 0x0000000203077211 */ /* 0x000fe400028f0eff */
[C---:B------:R-:W-:Y:S02]  /*65c90*/  LEA R8, P4, R9.reuse, R0, 0x1 ;  /* 0x0000000009087211 */ /* 0x040fe400078808ff */
[C---:B------:R-:W-:Y:S02]  /*65ca0*/  IADD3 R3, R9.reuse, c[0x0][0x198], RZ ;  /* 0x0000660009037a10 */ /* 0x040fe40007ffe0ff */
[----:B------:R-:W-:Y:S01]  /*65cb0*/  LEA.HI.X.SX32 R9, R9, R2, 0x1, P4 ;  /* 0x0000000209097211 */ /* 0x000fe200020f0eff */
[----:B------:R-:W-:Y:S01]  /*65cc0*/  @P3 STG.E.U16 [R6.64], R15 ;  /* 0x0000000f06003986 */ /* 0x000fe2000c101506 */
[----:B----4-:R-:W-:-:S02]  /*65cd0*/  ISETP.LT.AND P5, PT, R13, c[0x0][0x17c], !P0 ;  /* 0x00005f000d007a0c */ /* 0x010fc400047a1270 */
[----:B0-----:R-:W-:Y:S02]  /*65ce0*/  PRMT R5, R15, 0x7632, R5 ;  /* 0x000076320f057816 */ /* 0x001fe40000000005 */
[----:B------:R-:W-:-:S03]  /*65cf0*/  IADD3 R13, R3, c[0x0][0x198], RZ ;  /* 0x00006600030d7a10 */ /* 0x000fc60007ffe0ff */
[----:B------:R0:W-:Y:S01]  /*65d00*/  @P6 STG.E.U16 [R8.64], R5 ;  /* 0x0000000508006986 */ /* 0x0001e2000c101506 */
[C---:B------:R-:W-:Y:S02]  /*65d10*/  IADD3 R17, R13.reuse, c[0x0][0x198], RZ ;  /* 0x000066000d117a10 */ /* 0x040fe40007ffe0ff */
[----:B------:R-:W-:-:S04]  /*65d20*/  LEA R4, P6, R13, R0, 0x1 ;  /* 0x000000000d047211 */ /* 0x000fc800078c08ff */
[----:B0-----:R-:W-:Y:S02]  /*65d30*/  LEA.HI.X.SX32 R5, R13, R2, 0x1, P6 ;  /* 0x000000020d057211 */ /* 0x001fe400030f0eff */
[----:B--2---:R-:W-:Y:S02]  /*65d40*/  ISETP.LT.AND P4, PT, R10, c[0x0][0x17c], !P0 ;  /* 0x00005f000a007a0c */ /* 0x004fe40004781270 */
[----:B------:R-:W-:-:S04]  /*65d50*/  LEA R10, P3, R3, R0, 0x1 ;  /* 0x00000000030a7211 */ /* 0x000fc800078608ff */
[----:B------:R-:W-:Y:S02]  /*65d60*/  LEA.HI.X.SX32 R11, R3, R2, 0x1, P3 ;  /* 0x00000002030b7211 */ /* 0x000fe400018f0eff */
[----:B------:R-:W-:-:S04]  /*65d70*/  IADD3 R3, R17, c[0x0][0x198], RZ ;  /* 0x0000660011037a10 */ /* 0x000fc80007ffe0ff */
[----:B------:R-:W-:Y:S02]  /*65d80*/  IADD3 R13, R3, c[0x0][0x198], RZ ;  /* 0x00006600030d7a10 */ /* 0x000fe40007ffe0ff */
[----:B------:R-:W-:Y:S01]  /*65d90*/  PRMT R7, R24, 0x7632, R7 ;  /* 0x0000763218077816 */ /* 0x000fe20000000007 */
[----:B------:R-:W-:Y:S01]  /*65da0*/  @P2 STG.E.U16 [R10.64], R24 ;  /* 0x000000180a002986 */ /* 0x000fe2000c101506 */
[----:B------:R-:W-:-:S03]  /*65db0*/  IADD3 R15, R13, c[0x0][0x198], RZ ;  /* 0x000066000d0f7a10 */ /* 0x000fc60007ffe0ff */
[----:B------:R0:W-:Y:S01]  /*65dc0*/  @P1 STG.E.U16 [R4.64], R7 ;  /* 0x0000000704001986 */ /* 0x0001e2000c101506 */
[-C--:B------:R-:W-:Y:S02]  /*65dd0*/  LEA R6, P1, R17, R0.reuse, 0x1 ;  /* 0x0000000011067211 */ /* 0x080fe400078208ff */
[-C--:B------:R-:W-:Y:S02]  /*65de0*/  LEA R12, P6, R13, R0.reuse, 0x1 ;  /* 0x000000000d0c7211 */ /* 0x080fe400078c08ff */
[----:B------:R-:W-:Y:S02]  /*65df0*/  LEA R8, P2, R3, R0, 0x1 ;  /* 0x0000000003087211 */ /* 0x000fe400078408ff */
[-C--:B0-----:R-:W-:Y:S02]  /*65e00*/  LEA.HI.X.SX32 R7, R17, R2.reuse, 0x1, P1 ;  /* 0x0000000211077211 */ /* 0x081fe400008f0eff */
[----:B------:R-:W-:Y:S02]  /*65e10*/  IADD3 R17, R15, c[0x0][0x198], RZ ;  /* 0x000066000f117a10 */ /* 0x000fe40007ffe0ff */
[----:B------:R-:W-:-:S02]  /*65e20*/  LEA.HI.X.SX32 R13, R13, R2, 0x1, P6 ;  /* 0x000000020d0d7211 */ /* 0x000fc400030f0eff */
[----:B------:R-:W-:Y:S02]  /*65e30*/  LEA R4, P1, R17, R0, 0x1 ;  /* 0x0000000011047211 */ /* 0x000fe400078208ff */
[----:B------:R-:W-:Y:S02]  /*65e40*/  LEA.HI.X.SX32 R9, R3, R2, 0x1, P2 ;  /* 0x0000000203097211 */ /* 0x000fe400010f0eff */
[----:B------:R-:W-:Y:S02]  /*65e50*/  LEA R10, P6, R15, R0, 0x1 ;  /* 0x000000000f0a7211 */ /* 0x000fe400078c08ff */
[----:B------:R-:W-:Y:S02]  /*65e60*/  ISETP.LT.AND P3, PT, R20, c[0x0][0x17c], !P0 ;  /* 0x00005f0014007a0c */ /* 0x000fe40004761270 */
[C---:B------:R-:W-:Y:S02]  /*65e70*/  IADD3 R3, R17.reuse, c[0x0][0x198], RZ ;  /* 0x0000660011037a10 */ /* 0x040fe40007ffe0ff */
[----:B------:R-:W-:-:S02]  /*65e80*/  LEA.HI.X.SX32 R5, R17, R2, 0x1, P1 ;  /* 0x0000000211057211 */ /* 0x000fc400008f0eff */
[----:B------:R-:W-:Y:S01]  /*65e90*/  LEA.HI.X.SX32 R11, R15, R2, 0x1, P6 ;  /* 0x000000020f0b7211 */ /* 0x000fe200030f0eff */
[----:B------:R0:W-:Y:S01]  /*65ea0*/  @P5 STG.E.U16 [R6.64], R27 ;  /* 0x0000001b06005986 */ /* 0x0001e2000c101506 */
[----:B---3--:R-:W-:Y:S02]  /*65eb0*/  ISETP.LT.AND P2, PT, R14, c[0x0][0x17c], !P0 ;  /* 0x00005f000e007a0c */ /* 0x008fe40004741270 */
[----:B------:R-:W-:Y:S02]  /*65ec0*/  LEA R14, P6, R3, R0, 0x1 ;  /* 0x00000000030e7211 */ /* 0x000fe400078c08ff */
[----:B-----5:R-:W-:Y:S02]  /*65ed0*/  ISETP.LT.AND P1, PT, R18, c[0x0][0x17c], !P0 ;  /* 0x00005f0012007a0c */ /* 0x020fe40004721270 */
[----:B------:R-:W-:Y:S02]  /*65ee0*/  ISETP.LT.AND P0, PT, R16, c[0x0][0x17c], !P0 ;  /* 0x00005f0010007a0c */ /* 0x000fe40004701270 */
[----:B------:R-:W-:-:S02]  /*65ef0*/  PRMT R0, R27, 0x7632, R0 ;  /* 0x000076321b007816 */ /* 0x000fc40000000000 */
[----:B------:R-:W-:Y:S02]  /*65f00*/  LEA.HI.X.SX32 R15, R3, R2, 0x1, P6 ;  /* 0x00000002030f7211 */ /* 0x000fe400030f0eff */
[----:B------:R-:W-:Y:S01]  /*65f10*/  PRMT R2, R19, 0x7632, R2 ;  /* 0x0000763213027816 */ /* 0x000fe20000000002 */
[----:B------:R0:W-:Y:S04]  /*65f20*/  @P4 STG.E.U16 [R8.64], R0 ;  /* 0x0000000008004986 */ /* 0x0001e8000c101506 */
[----:B------:R0:W-:Y:S04]  /*65f30*/  @P3 STG.E.U16 [R12.64], R19 ;  /* 0x000000130c003986 */ /* 0x0001e8000c101506 */
[----:B------:R0:W-:Y:S04]  /*65f40*/  @P2 STG.E.U16 [R10.64], R2 ;  /* 0x000000020a002986 */ /* 0x0001e8000c101506 */
[----:B------:R0:W-:Y:S01]  /*65f50*/  @P1 STG.E.U16 [R4.64], R23 ;  /* 0x0000001704001986 */ /* 0x0001e2000c101506 */
[----:B------:R-:W-:Y:S05]  /*65f60*/  @!P0 EXIT ;  /* 0x000000000000894d */ /* 0x000fea0003800000 */
[----:B0-----:R-:W-:-:S05]  /*65f70*/  PRMT R7, R23, 0x7632, R7 ;  /* 0x0000763217077816 */ /* 0x001fca0000000007 */
[----:B------:R-:W-:Y:S01]  /*65f80*/  STG.E.U16 [R14.64], R7 ;  /* 0x000000070e007986 */ /* 0x000fe2000c101506 */
[----:B------:R-:W-:Y:S05]  /*65f90*/  EXIT ;  /* 0x000000000000794d */ /* 0x000fea0003800000 */
.L_x_4:
[----:B------:R-:W-:-:S00]  /*65fa0*/  BRA `(.L_x_4) ;  /* 0xfffffff000007947 */ /* 0x000fc0000383ffff */
[----:B------:R-:W-:-:S00]  /*65fb0*/  NOP ;  /* 0x0000000000007918 */ /* 0x000fc00000000000 */
        /* <DEDUP_REMOVED lines=12> */
.L_x_5:


//--------------------- .nv.shared.matmul_kernel  --------------------------
	.section	.nv.shared.matmul_kernel,"aw",@nobits
	.sectionflags	@""
	.align	16
